def matmul_kernel(
    a_ptr,
    b_ptr,
    c_ptr,
    M,
    N,
    K,
    stride_am,
    stride_ak,
    stride_bk,
    stride_bn,
    stride_cm,
    stride_cn,
    BLOCK_M: tl.constexpr,
    BLOCK_N: tl.constexpr,
    BLOCK_K: tl.constexpr,
    GROUP_M: tl.constexpr,
):
    pid = tl.program_id(axis=0)
    num_pid_m = tl.cdiv(M, BLOCK_M)
    num_pid_n = tl.cdiv(N, BLOCK_N)
    num_pid_in_group = GROUP_M * num_pid_n
    group_id = pid // num_pid_in_group
    first_pid_m = group_id * GROUP_M
    group_size_m = min(num_pid_m - first_pid_m, GROUP_M)
    pid_m = first_pid_m + ((pid % num_pid_in_group) % group_size_m)
    pid_n = (pid % num_pid_in_group) // group_size_m

    offs_am = (pid_m * BLOCK_M + tl.arange(0, BLOCK_M)) % M
    offs_bn = (pid_n * BLOCK_N + tl.arange(0, BLOCK_N)) % N
    offs_k = tl.arange(0, BLOCK_K)
    a_ptrs = a_ptr + offs_am[:, None] * stride_am + offs_k[None, :] * stride_ak
    b_ptrs = b_ptr + offs_k[:, None] * stride_bk + offs_bn[None, :] * stride_bn

    acc = tl.zeros((BLOCK_M, BLOCK_N), dtype=tl.float32)
    for kk in range(0, tl.cdiv(K, BLOCK_K)):
        a = tl.load(a_ptrs, mask=offs_k[None, :] < K - kk * BLOCK_K, other=0.0)
        b = tl.load(b_ptrs, mask=offs_k[:, None] < K - kk * BLOCK_K, other=0.0)
        acc = tl.dot(a, b, acc)
        a_ptrs += BLOCK_K * stride_ak
        b_ptrs += BLOCK_K * stride_bk

    c = acc.to(c_ptr.dtype.element_ty)
    offs_cm = pid_m * BLOCK_M + tl.arange(0, BLOCK_M)
    offs_cn = pid_n * BLOCK_N + tl.arange(0, BLOCK_N)
    c_ptrs = c_ptr + offs_cm[:, None] * stride_cm + offs_cn[None, :] * stride_cn
    mask = (offs_cm[:, None] < M) & (offs_cn[None, :] < N)
    tl.store(c_ptrs, c, mask=mask)

# config = {"BLOCK_K": 128, "BLOCK_M": 128, "BLOCK_N": 256, "GROUP_M": 8, "arch": "sm_100", "dtype": "fp8e4m3", "num_ctas": 2, "num_stages": 3, "num_warps": 4}
# arch = sm_100


// ===== COMPILED SASS (sm_100a) =====

	.target	sm_100a

	.elftype	@"ET_EXEC"


//--------------------- .note.nv.tkinfo           --------------------------
	.section	.note.nv.tkinfo,"",@"SHT_NOTE"
	.sectionflags	@"SHF_NOTE_NV_TKINFO"
	.tkinfo
        /*0018*/ 	.word	0x00000081
        /*0030*/ 	.string	""
        /*0030*/ 	.string	"ptxas-blackwell"
        /*0030*/ 	.string	"Cuda compilation tools, release 12.9, V12.9.86"
        /*0030*/ 	.string	"Build cuda_12.9.r12.9/compiler.36037853_0"
        /*0030*/ 	.string	"-v  -suppress-debug-info  -lineinfo  -arch sm_100a "



//--------------------- .note.nv.cuver            --------------------------
	.section	.note.nv.cuver,"",@"SHT_NOTE"
	.sectionflags	@"SHF_NOTE_NV_CUVER"
        /*0018*/ 	.short	0x0001
        /*001a*/ 	.short	0x0064
        /*001c*/ 	.short	0x0001
        /*001e*/ 	.short	0x0000
        /*0020*/ 	.short	0x0001
        /*0022*/ 	.short	0x0000


//--------------------- .nv.info                  --------------------------
	.section	.nv.info,"",@"SHT_CUDA_INFO"
	.align	4


	//----- nvinfo : EIATTR_REGCOUNT
	.align		4
        /*0000*/ 	.byte	0x04, 0x2f
        /*0002*/ 	.short	(.L_4 - .L_3)
	.align		4
.L_3:
        /*0004*/ 	.word	index@(matmul_kernel)
        /*0008*/ 	.word	0x000000a8


	//----- nvinfo : EIATTR_FRAME_SIZE
	.align		4
.L_4:
        /*000c*/ 	.byte	0x04, 0x11
        /*000e*/ 	.short	(.L_6 - .L_5)
	.align		4
.L_5:
        /*0010*/ 	.word	index@($__internal_2_$__cuda_sm10x_tcgen05_guardrail_trap_unallocated_columns_being_dealloced)
        /*0014*/ 	.word	0x00000c60


	//----- nvinfo : EIATTR_FRAME_SIZE
	.align		4
.L_6:
        /*0018*/ 	.byte	0x04, 0x11
        /*001a*/ 	.short	(.L_8 - .L_7)
	.align		4
.L_7:
        /*001c*/ 	.word	index@($__internal_1_$__cuda_sm10x_tcgen05_guardrail_trap_phase_invalid_during_alloc)
        /*0020*/ 	.word	0x00000c60


	//----- nvinfo : EIATTR_FRAME_SIZE
	.align		4
.L_8:
        /*0024*/ 	.byte	0x04, 0x11
        /*0026*/ 	.short	(.L_10 - .L_9)
	.align		4
.L_9:
        /*0028*/ 	.word	index@($__internal_0_$__cuda_sm10x_tcgen05_guardrail_trap_col_being_dealloced_not_returned_by_alloc)
        /*002c*/ 	.word	0x00000c60


	//----- nvinfo : EIATTR_FRAME_SIZE
	.align		4
.L_10:
        /*0030*/ 	.byte	0x04, 0x11
        /*0032*/ 	.short	(.L_12 - .L_11)
	.align		4
.L_11:
        /*0034*/ 	.word	index@(matmul_kernel)
        /*0038*/ 	.word	0x00000c60


	//----- nvinfo : EIATTR_MIN_STACK_SIZE
	.align		4
.L_12:
        /*003c*/ 	.byte	0x04, 0x12
        /*003e*/ 	.short	(.L_14 - .L_13)
	.align		4
.L_13:
        /*0040*/ 	.word	index@(matmul_kernel)
        /*0044*/ 	.word	0x00000c60
.L_14:


//--------------------- .nv.info.matmul_kernel    --------------------------
	.section	.nv.info.matmul_kernel,"",@"SHT_CUDA_INFO"
	.sectionflags	@""
	.align	4


	//----- nvinfo : EIATTR_CUDA_API_VERSION
	.align		4
        /*0000*/ 	.byte	0x04, 0x37
        /*0002*/ 	.short	(.L_16 - .L_15)
.L_15:
        /*0004*/ 	.word	0x00000081


	//----- nvinfo : EIATTR_KPARAM_INFO
	.align		4
.L_16:
        /*0008*/ 	.byte	0x04, 0x17
        /*000a*/ 	.short	(.L_18 - .L_17)
.L_17:
        /*000c*/ 	.word	0x00000000
        /*0010*/ 	.short	0x000d
        /*0012*/ 	.short	0x0048
        /*0014*/ 	.byte	0x00, 0xf4, 0x21, 0x00


	//----- nvinfo : EIATTR_KPARAM_INFO
	.align		4
.L_18:
        /*0018*/ 	.byte	0x04, 0x17
        /*001a*/ 	.short	(.L_20 - .L_19)
.L_19:
        /*001c*/ 	.word	0x00000000
        /*0020*/ 	.short	0x000c
        /*0022*/ 	.short	0x0040
        /*0024*/ 	.byte	0x00, 0xf4, 0x21, 0x00


	//----- nvinfo : EIATTR_KPARAM_INFO
	.align		4
.L_20:
        /*0028*/ 	.byte	0x04, 0x17
        /*002a*/ 	.short	(.L_22 - .L_21)
.L_21:
        /*002c*/ 	.word	0x00000000
        /*0030*/ 	.short	0x000b
        /*0032*/ 	.short	0x0038
        /*0034*/ 	.byte	0x00, 0xf0, 0x11, 0x00


	//----- nvinfo : EIATTR_KPARAM_INFO
	.align		4
.L_22:
        /*0038*/ 	.byte	0x04, 0x17
        /*003a*/ 	.short	(.L_24 - .L_23)
.L_23:
        /*003c*/ 	.word	0x00000000
        /*0040*/ 	.short	0x000a
        /*0042*/ 	.short	0x0034
        /*0044*/ 	.byte	0x00, 0xf0, 0x11, 0x00


	//----- nvinfo : EIATTR_KPARAM_INFO
	.align		4
.L_24:
        /*0048*/ 	.byte	0x04, 0x17
        /*004a*/ 	.short	(.L_26 - .L_25)
.L_25:
        /*004c*/ 	.word	0x00000000
        /*0050*/ 	.short	0x0009
        /*0052*/ 	.short	0x0030
        /*0054*/ 	.byte	0x00, 0xf0, 0x11, 0x00


	//----- nvinfo : EIATTR_KPARAM_INFO
	.align		4
.L_26:
        /*0058*/ 	.byte	0x04, 0x17
        /*005a*/ 	.short	(.L_28 - .L_27)
.L_27:
        /*005c*/ 	.word	0x00000000
        /*0060*/ 	.short	0x0008
        /*0062*/ 	.short	0x002c
        /*0064*/ 	.byte	0x00, 0xf0, 0x11, 0x00


	//----- nvinfo : EIATTR_KPARAM_INFO
	.align		4
.L_28:
        /*0068*/ 	.byte	0x04, 0x17
        /*006a*/ 	.short	(.L_30 - .L_29)
.L_29:
        /*006c*/ 	.word	0x00000000
        /*0070*/ 	.short	0x0007
        /*0072*/ 	.short	0x0028
        /*0074*/ 	.byte	0x00, 0xf0, 0x11, 0x00


	//----- nvinfo : EIATTR_KPARAM_INFO
	.align		4
.L_30:
        /*0078*/ 	.byte	0x04, 0x17
        /*007a*/ 	.short	(.L_32 - .L_31)
.L_31:
        /*007c*/ 	.word	0x00000000
        /*0080*/ 	.short	0x0006
        /*0082*/ 	.short	0x0024
        /*0084*/ 	.byte	0x00, 0xf0, 0x11, 0x00


	//----- nvinfo : EIATTR_KPARAM_INFO
	.align		4
.L_32:
        /*0088*/ 	.byte	0x04, 0x17
        /*008a*/ 	.short	(.L_34 - .L_33)
.L_33:
        /*008c*/ 	.word	0x00000000
        /*0090*/ 	.short	0x0005
        /*0092*/ 	.short	0x0020
        /*0094*/ 	.byte	0x00, 0xf0, 0x11, 0x00


	//----- nvinfo : EIATTR_KPARAM_INFO
	.align		4
.L_34:
        /*0098*/ 	.byte	0x04, 0x17
        /*009a*/ 	.short	(.L_36 - .L_35)
.L_35:
        /*009c*/ 	.word	0x00000000
        /*00a0*/ 	.short	0x0004
        /*00a2*/ 	.short	0x001c
        /*00a4*/ 	.byte	0x00, 0xf0, 0x11, 0x00


	//----- nvinfo : EIATTR_KPARAM_INFO
	.align		4
.L_36:
        /*00a8*/ 	.byte	0x04, 0x17
        /*00aa*/ 	.short	(.L_38 - .L_37)
.L_37:
        /*00ac*/ 	.word	0x00000000
        /*00b0*/ 	.short	0x0003
        /*00b2*/ 	.short	0x0018
        /*00b4*/ 	.byte	0x00, 0xf0, 0x11, 0x00


	//----- nvinfo : EIATTR_KPARAM_INFO
	.align		4
.L_38:
        /*00b8*/ 	.byte	0x04, 0x17
        /*00ba*/ 	.short	(.L_40 - .L_39)
.L_39:
        /*00bc*/ 	.word	0x00000000
        /*00c0*/ 	.short	0x0002
        /*00c2*/ 	.short	0x0010
        /*00c4*/ 	.byte	0x00, 0xf4, 0x21, 0x00


	//----- nvinfo : EIATTR_KPARAM_INFO
	.align		4
.L_40:
        /*00c8*/ 	.byte	0x04, 0x17
        /*00ca*/ 	.short	(.L_42 - .L_41)
.L_41:
        /*00cc*/ 	.word	0x00000000
        /*00d0*/ 	.short	0x0001
        /*00d2*/ 	.short	0x0008
        /*00d4*/ 	.byte	0x00, 0xf4, 0x21, 0x00


	//----- nvinfo : EIATTR_KPARAM_INFO
	.align		4
.L_42:
        /*00d8*/ 	.byte	0x04, 0x17
        /*00da*/ 	.short	(.L_44 - .L_43)
.L_43:
        /*00dc*/ 	.word	0x00000000
        /*00e0*/ 	.short	0x0000
        /*00e2*/ 	.short	0x0000
        /*00e4*/ 	.byte	0x00, 0xf4, 0x21, 0x00


	//----- nvinfo : EIATTR_EXPLICIT_CLUSTER
	.align		4
.L_44:
        /*00e8*/ 	.byte	0x01, 0x3e
	.zero		2


	//----- nvinfo : EIATTR_CTA_PER_CLUSTER
	.align		4
        /*00ec*/ 	.byte	0x04, 0x3d
        /*00ee*/ 	.short	(.L_46 - .L_45)
.L_45:
        /*00f0*/ 	.word	0x00000002
        /*00f4*/ 	.word	0x00000001
        /*00f8*/ 	.word	0x00000001


	//----- nvinfo : EIATTR_AT_ENTRY_FRAGMENTS
	.align		4
.L_46:
        /*00fc*/ 	.byte	0x04, 0x4f
        /*00fe*/ 	.short	(.L_48 - .L_47)


	//   ....[0]....
.L_47:
        /*0100*/ 	.word	0x00000004


	//----- nvinfo : EIATTR_RESERVED_SMEM_USED
	.align		4
.L_48:
        /*0104*/ 	.byte	0x01, 0x41
	.zero		2


	//----- nvinfo : EIATTR_SPARSE_MMA_MASK
	.align		4
        /*0108*/ 	.byte	0x03, 0x50
        /*010a*/ 	.short	0x0000


	//----- nvinfo : EIATTR_TCGEN05_1CTA_USED
	.align		4
        /*010c*/ 	.byte	0x01, 0x51
	.zero		2


	//----- nvinfo : EIATTR_MAXREG_COUNT
	.align		4
        /*0110*/ 	.byte	0x03, 0x1b
        /*0112*/ 	.short	0x00ff


	//----- nvinfo : EIATTR_NUM_BARRIERS
	.align		4
        /*0114*/ 	.byte	0x02, 0x4c
        /*0116*/ 	.byte	0x01
	.zero		1


	//----- nvinfo : EIATTR_ANNOTATIONS
	.align		4
        /*0118*/ 	.byte	0x04, 0x55
        /*011a*/ 	.short	(.L_50 - .L_49)


	//   ....[0]....
.L_49:
        /*011c*/ 	.word	0x00000001
        /*0120*/ 	.byte	0x00, 0x0a, 0x00, 0x00, 0x01, 0x00, 0x00, 0x00, 0x80, 0x0b, 0x00, 0x00, 0x01, 0x00, 0x00, 0x00
        /* <DEDUP_REMOVED lines=1179> */
        /*4ae0*/ 	.byte	0x30, 0x58, 0x02, 0x00, 0x01, 0x00, 0x00, 0x00, 0x60, 0x58, 0x02, 0x00


	//----- nvinfo : EIATTR_INT_WARP_WIDE_INSTR_OFFSETS
	.align		4
.L_50:
        /*4aec*/ 	.byte	0x04, 0x31
        /*4aee*/ 	.short	(.L_52 - .L_51)


	//   ....[0]....
.L_51:
        /*4af0*/ 	.word	0x00002400


	//   ....[1]....
        /*4af4*/ 	.word	0x00002430


	//   ....[2]....
        /*4af8*/ 	.word	0x0000ece0


	//   ....[3]....
        /*4afc*/ 	.word	0x00025ea0


	//   ....[4]....
        /*4b00*/ 	.word	0x00025ef0


	//----- nvinfo : EIATTR_COOP_GROUP_MASK_REGIDS
	.align		4
.L_52:
        /*4b04*/ 	.byte	0x04, 0x29
        /*4b06*/ 	.short	(.L_54 - .L_53)


	//   ....[0]....
.L_53:
        /*4b08*/ 	.word	0xffffffff


	//   ....[1]....
        /*4b0c*/ 	.word	0xffffffff


	//   ....[2]....
        /*4b10*/ 	.word	0xffffffff


	//   ....[3]....
        /*4b14*/ 	.word	0xffffffff


	//----- nvinfo : EIATTR_COOP_GROUP_INSTR_OFFSETS
	.align		4
.L_54:
        /*4b18*/ 	.byte	0x04, 0x28
        /*4b1a*/ 	.short	(.L_56 - .L_55)


	//   ....[0]....
.L_55:
        /*4b1c*/ 	.word	0x00000070


	//   ....[1]....
        /*4b20*/ 	.word	0x00000330


	//   ....[2]....
        /*4b24*/ 	.word	0x00025d30


	//   ....[3]....
        /*4b28*/ 	.word	0x00025fa0


	//----- nvinfo : EIATTR_VRC_CTA_INIT_COUNT
	.align		4
.L_56:
        /*4b2c*/ 	.byte	0x02, 0x4a
        /*4b2e*/ 	.byte	0x80
	.zero		1


	//----- nvinfo : EIATTR_MBARRIER_INSTR_OFFSETS
	.align		4
        /*4b30*/ 	.byte	0x04, 0x39
        /*4b32*/ 	.short	(.L_58 - .L_57)


	//   ....[0]....
.L_57:
        /*4b34*/ 	.word	0x00002620
        /*4b38*/ 	.word	0x000000ff
        /*4b3c*/ 	.word	0x00000000
        /*4b40*/ 	.short	0x0100
        /*4b42*/ 	.byte	0x06
	.zero		1


	//   ....[1]....
        /*4b44*/ 	.word	0x0000ed20
        /*4b48*/ 	.word	0x000000ff
        /*4b4c*/ 	.word	0x00010008
        /*4b50*/ 	.short	0x0100
        /*4b52*/ 	.byte	0x09
	.zero		1


	//   ....[2]....
        /*4b54*/ 	.word	0x00015d90
        /*4b58*/ 	.word	0x000000ff
        /*4b5c*/ 	.word	0x00000000
        /*4b60*/ 	.short	0x010a
        /*4b62*/ 	.byte	0x06
	.zero		1


	//   ....[3]....
        /*4b64*/ 	.word	0x000217d0
        /*4b68*/ 	.word	0x000000ff
        /*4b6c*/ 	.word	0x00000000
        /*4b70*/ 	.short	0x010a
        /*4b72*/ 	.byte	0x06
	.zero		1


	//   ....[4]....
        /*4b74*/ 	.word	0x00021950
        /*4b78*/ 	.word	0x000000ff
        /*4b7c*/ 	.word	0x00010000
        /*4b80*/ 	.short	0x0108
        /*4b82*/ 	.byte	0x09
	.zero		1


	//   ....[5]....
        /*4b84*/ 	.word	0x00021980
        /*4b88*/ 	.word	0x000000ff
        /*4b8c*/ 	.word	0x00010008
        /*4b90*/ 	.short	0x0108
        /*4b92*/ 	.byte	0x09
	.zero		1


	//   ....[6]....
        /*4b94*/ 	.word	0x00025fc0
        /*4b98*/ 	.word	0x000000ff
        /*4b9c*/ 	.word	0x00000000
        /*4ba0*/ 	.short	0x010a
        /*4ba2*/ 	.byte	0x06
	.zero		1


	//   ....[7]....
        /*4ba4*/ 	.word	0x00025ff0
        /*4ba8*/ 	.word	0x000000ff
        /*4bac*/ 	.word	0x00000000
        /*4bb0*/ 	.short	0x010a
        /*4bb2*/ 	.byte	0x06
	.zero		1


	//----- nvinfo : EIATTR_NUM_MBARRIERS
	.align		4
.L_58:
        /*4bb4*/ 	.byte	0x03, 0x38
        /*4bb6*/ 	.short	0x0002


	//----- nvinfo : EIATTR_EXIT_INSTR_OFFSETS
	.align		4
        /*4bb8*/ 	.byte	0x04, 0x1c
        /*4bba*/ 	.short	(.L_60 - .L_59)


	//   ....[0]....
.L_59:
        /*4bbc*/ 	.word	0x00025fb0


	//----- nvinfo : EIATTR_REQNTID
	.align		4
.L_60:
        /*4bc0*/ 	.byte	0x04, 0x10
        /*4bc2*/ 	.short	(.L_62 - .L_61)
.L_61:
        /*4bc4*/ 	.word	0x00000080
        /*4bc8*/ 	.word	0x00000001
        /*4bcc*/ 	.word	0x00000001


	//----- nvinfo : EIATTR_CRS_STACK_SIZE
	.align		4
.L_62:
        /*4bd0*/ 	.byte	0x04, 0x1e
        /*4bd2*/ 	.short	(.L_64 - .L_63)
.L_63:
        /*4bd4*/ 	.word	0x00000000


	//----- nvinfo : EIATTR_CBANK_PARAM_SIZE
	.align		4
.L_64:
        /*4bd8*/ 	.byte	0x03, 0x19
        /*4bda*/ 	.short	0x0050


	//----- nvinfo : EIATTR_PARAM_CBANK
	.align		4
        /*4bdc*/ 	.byte	0x04, 0x0a
        /*4bde*/ 	.short	(.L_66 - .L_65)
	.align		4
.L_65:
        /*4be0*/ 	.word	index@(.nv.constant0.matmul_kernel)
        /*4be4*/ 	.short	0x0380
        /*4be6*/ 	.short	0x0050


	//----- nvinfo : EIATTR_SW_WAR
	.align		4
.L_66:
        /*4be8*/ 	.byte	0x04, 0x36
        /*4bea*/ 	.short	(.L_68 - .L_67)
.L_67:
        /*4bec*/ 	.word	0x00000008
.L_68:


//--------------------- .nv.compat                --------------------------
	.section	.nv.compat,"",@"SHT_CUDA_COMPAT_INFO"
	.align	4
        /*0000*/ 	.byte	0x02, 0x02, 0x02, 0x00, 0x02, 0x05, 0x05, 0x00, 0x02, 0x03, 0x00, 0x00, 0x02, 0x06, 0x01, 0x00


//--------------------- .nv.callgraph             --------------------------
	.section	.nv.callgraph,"",@"SHT_CUDA_CALLGRAPH"
	.align	4
	.sectionentsize	8
	.align		4
        /*0000*/ 	.word	0x00000000
	.align		4
        /*0004*/ 	.word	0xffffffff
	.align		4
        /*0008*/ 	.word	0x00000000
	.align		4
        /*000c*/ 	.word	0xfffffffe
	.align		4
        /*0010*/ 	.word	0x00000000
	.align		4
        /*0014*/ 	.word	0xfffffffd
	.align		4
        /*0018*/ 	.word	0x00000000
	.align		4
        /*001c*/ 	.word	0xfffffffc


//--------------------- .text.matmul_kernel       --------------------------
	.section	.text.matmul_kernel,"ax",@progbits
	.align	128
        .global         matmul_kernel
        .type           matmul_kernel,@function
        .size           matmul_kernel,(.L_x_20 - matmul_kernel)
        .other          matmul_kernel,@"STO_CUDA_ENTRY STV_DEFAULT"
matmul_kernel:
.text.matmul_kernel:
[----:B------:R-:W0:Y:S01]  /*0000*/  LDC R1, c[0x0][0x37c] ;  /* 0x0000df00ff017b82 */ /* 0x000e220000000800 */
[----:B------:R-:W1:Y:S01]  /*0010*/  S2R R2, SR_TID.X ;  /* 0x0000000000027919 */ /* 0x000e620000002100 */
[----:B0-----:R-:W-:Y:S01]  /*0020*/  VIADD R1, R1, 0xfffff3a0 ;  /* 0xfffff3a001017836 */ /* 0x001fe20000000000 */
[----:B-1----:R-:W-:-:S13]  /*0030*/  ISETP.GE.U32.AND P0, PT, R2, 0x20, PT ;  /* 0x000000200200780c */ /* 0x002fda0003f06070 */
[----:B------:R-:W-:Y:S02]  /*0040*/  VOTEU.ANY UP0, P0 ;  /* 0x0000000000ff7886 */ /* 0x000fe40000000100 */
[----:B------:R-:W-:Y:S05]  /*0050*/  BRA.U UP0, `(.L_x_0) ;  /* 0x0000000100b87547 */ /* 0x000fea000b800000 */
[----:B------:R-:W0:Y:S01]  /*0060*/  S2UR UR6, SR_CgaCtaId ;  /* 0x00000000000679c3 */ /* 0x000e220000008800 */
[----:B------:R-:W-:Y:S01]  /*0070*/  NOP ;  /* 0x0000000000007918 */ /* 0x000fe20000000000 */
[----:B------:R-:W-:Y:S02]  /*0080*/  UMOV UR4, 0x40 ;  /* 0x0000004000047882 */ /* 0x000fe40000000000 */
[----:B0-----:R-:W-:-:S09]  /*0090*/  ULEA UR4, UR6, UR4, 0x18 ;  /* 0x0000000406047291 */ /* 0x001fd2000f8ec0ff */
[----:B------:R-:W0:Y:S01]  /*00a0*/  LDS.U8 R0, [UR4] ;  /* 0x00000004ff007984 */ /* 0x000e220008000000 */
[----:B------:R-:W-:Y:S02]  /*00b0*/  UMOV UR4, 0x400 ;  /* 0x0000040000047882 */ /* 0x000fe40000000000 */
[----:B------:R-:W-:Y:S01]  /*00c0*/  ULEA UR4, UR6, UR4, 0x18 ;  /* 0x0000000406047291 */ /* 0x000fe2000f8ec0ff */
[----:B0-----:R-:W-:-:S13]  /*00d0*/  ISETP.NE.AND P0, PT, R0, RZ, PT ;  /* 0x000000ff0000720c */ /* 0x001fda0003f05270 */
[----:B------:R-:W-:Y:S05]  /*00e0*/  @P0 BRA `(.L_x_1) ;  /* 0x00000000007c0947 */ /* 0x000fea0003800000 */
[----:B------:R-:W-:-:S13]  /*00f0*/  ELECT P0, URZ, PT ;  /* 0x0000000000ff782f */ /* 0x000fda0003800000 */
[----:B------:R-:W-:Y:S05]  /*0100*/  @!P0 BRA `(.L_x_2) ;  /* 0x0000000000848947 */ /* 0x000fea0003800000 */
[----:B------:R-:W-:Y:S01]  /*0110*/  UMOV UR5, 0x4 ;  /* 0x0000000400057882 */ /* 0x000fe20000000000 */
[----:B------:R-:W-:Y:S02]  /*0120*/  IMAD.MOV.U32 R5, RZ, RZ, 0x1 ;  /* 0x00000001ff057424 */ /* 0x000fe400078e00ff */
[----:B------:R-:W-:Y:S02]  /*0130*/  IMAD.MOV.U32 R3, RZ, RZ, 0xf ;  /* 0x0000000fff037424 */ /* 0x000fe400078e00ff */
[----:B------:R-:W-:Y:S04]  /*0140*/  DEPBAR.LE SB0, 0x36 ;  /* 0x00008d800000791a */ /* 0x000fe80000000000 */
[----:B------:R-:W0:Y:S02]  /*0150*/  UTCATOMSWS.FIND_AND_SET.ALIGN UP1, UR5, UR5 ;  /* 0x00000005000575e3 */ /* 0x000e240008020800 */
[----:B0-----:R-:W-:-:S04]  /*0160*/  PLOP3.LUT P0, PT, PT, PT, UP1, 0x80, 0x8 ;  /* 0x000000000008781c */ /* 0x001fc80003f0f018 */
[----:B------:R-:W-:-:S04]  /*0170*/  SEL R0, RZ, 0xffffffff, !P0 ;  /* 0xffffffffff007807 */ /* 0x000fc80004000000 */
[----:B------:R-:W-:Y:S01]  /*0180*/  ISETP.NE.AND P0, PT, R0, RZ, PT ;  /* 0x000000ff0000720c */ /* 0x000fe20003f05270 */
[----:B------:R-:W-:-:S12]  /*0190*/  IMAD.U32 R0, RZ, RZ, UR5 ;  /* 0x00000005ff007e24 */ /* 0x000fd8000f8e00ff */
[----:B------:R-:W-:Y:S05]  /*01a0*/  @P0 BRA `(.L_x_3) ;  /* 0x0000000000240947 */ /* 0x000fea0003800000 */
.L_x_4:
[----:B------:R-:W-:Y:S05]  /*01b0*/  NANOSLEEP 0x64 ;  /* 0x000000640000795d */ /* 0x000fea0003800000 */
[----:B------:R-:W-:-:S05]  /*01c0*/  UMOV UR5, 0x4 ;  /* 0x0000000400057882 */ /* 0x000fca0000000000 */
[----:B------:R-:W-:Y:S04]  /*01d0*/  DEPBAR.LE SB0, 0x36 ;  /* 0x00008d800000791a */ /* 0x000fe80000000000 */
[----:B------:R-:W0:Y:S02]  /*01e0*/  UTCATOMSWS.FIND_AND_SET.ALIGN UP1, UR5, UR5 ;  /* 0x00000005000575e3 */ /* 0x000e240008020800 */
[----:B0-----:R-:W-:-:S04]  /*01f0*/  PLOP3.LUT P0, PT, PT, PT, UP1, 0x80, 0x8 ;  /* 0x000000000008781c */ /* 0x001fc80003f0f018 */
[----:B------:R-:W-:-:S04]  /*0200*/  SEL R0, RZ, 0xffffffff, !P0 ;  /* 0xffffffffff007807 */ /* 0x000fc80004000000 */
[----:B------:R-:W-:Y:S01]  /*0210*/  ISETP.NE.AND P0, PT, R0, RZ, PT ;  /* 0x000000ff0000720c */ /* 0x000fe20003f05270 */
[----:B------:R-:W-:-:S12]  /*0220*/  IMAD.U32 R0, RZ, RZ, UR5 ;  /* 0x00000005ff007e24 */ /* 0x000fd8000f8e00ff */
[----:B------:R-:W-:Y:S05]  /*0230*/  @!P0 BRA `(.L_x_4) ;  /* 0xfffffffc00dc8947 */ /* 0x000fea000383ffff */
.L_x_3:
[C---:B------:R-:W-:Y:S01]  /*0240*/  VIADD R4, R0.reuse, 0x10 ;  /* 0x0000001000047836 */ /* 0x040fe20000000000 */
[----:B------:R-:W-:Y:S01]  /*0250*/  UMOV UR5, 0x50 ;  /* 0x0000005000057882 */ /* 0x000fe20000000000 */
[----:B------:R-:W-:Y:S01]  /*0260*/  SHF.L.U32 R3, R3, R0, RZ ;  /* 0x0000000003037219 */ /* 0x000fe200000006ff */
[----:B------:R-:W-:Y:S01]  /*0270*/  ULEA UR5, UR6, UR5, 0x18 ;  /* 0x0000000506057291 */ /* 0x000fe2000f8ec0ff */
[----:B------:R-:W-:Y:S01]  /*0280*/  IMAD.SHL.U32 R0, R0, 0x20, RZ ;  /* 0x0000002000007824 */ /* 0x000fe200078e00ff */
[----:B------:R-:W-:-:S04]  /*0290*/  SHF.L.U32 R4, R5, R4, RZ ;  /* 0x0000000405047219 */ /* 0x000fc800000006ff */
[----:B------:R-:W-:-:S05]  /*02a0*/  LOP3.LUT R3, R4, R3, RZ, 0xfc, !PT ;  /* 0x0000000304037212 */ /* 0x000fca00078efcff */
[----:B------:R0:W-:Y:S04]  /*02b0*/  ATOMS.OR RZ, [UR5], R3 ;  /* 0x00000003ffff798c */ /* 0x0001e8000b000005 */
[----:B------:R0:W-:Y:S01]  /*02c0*/  STS [UR4], R0 ;  /* 0x00000000ff007988 */ /* 0x0001e20008000804 */
[----:B------:R-:W-:Y:S05]  /*02d0*/  BRA `(.L_x_2) ;  /* 0x0000000000107947 */ /* 0x000fea0003800000 */
.L_x_1:
[----:B------:R-:W-:Y:S01]  /*02e0*/  IMAD.MOV.U32 R0, RZ, RZ, -0x1 ;  /* 0xffffffffff007424 */ /* 0x000fe200078e00ff */
[----:B------:R-:W-:-:S04]  /*02f0*/  MOV R4, 0x320 ;  /* 0x0000032000047802 */ /* 0x000fc80000000f00 */
[----:B------:R0:W-:Y:S03]  /*0300*/  STS [UR4], R0 ;  /* 0x00000000ff007988 */ /* 0x0001e60008000804 */
[----:B0-----:R-:W-:Y:S05]  /*0310*/  CALL.REL.NOINC `($__internal_1_$__cuda_sm10x_tcgen05_guardrail_trap_phase_invalid_during_alloc) ;  /* 0x0000025c004c7944 */ /* 0x001fea0003c00000 */
.L_x_2:
[----:B------:R-:W-:Y:S05]  /*0320*/  WARPSYNC.ALL ;  /* 0x0000000000007948 */ /* 0x000fea0003800000 */
[----:B------:R-:W-:Y:S01]  /*0330*/  NOP ;  /* 0x0000000000007918 */ /* 0x000fe20000000000 */
.L_x_0:
[----:B------:R-:W1:Y:S08]  /*0340*/  LDC.64 R28, c[0x0][0x398] ;  /* 0x0000e600ff1c7b82 */ /* 0x000e700000000a00 */
[----:B------:R-:W2:Y:S02]  /*0350*/  S2UR UR5, SR_CgaSize ;  /* 0x00000000000579c3 */ /* 0x000ea40000008a00 */
[----:B--2---:R-:W-:-:S12]  /*0360*/  UIMAD UR5, UR5, -0xa0, URZ ;  /* 0xffffff60050578a4 */ /* 0x004fd8000f8e02ff */
[----:B------:R-:W2:Y:S01]  /*0370*/  LDCU UR5, c[0x0][UR5+0x2b0] ;  /* 0x00005600050577ac */ /* 0x000ea20008000800 */
[----:B------:R-:W-:Y:S01]  /*0380*/  LOP3.LUT R107, R2, 0x7f, RZ, 0xc0, !PT ;  /* 0x0000007f026b7812 */ /* 0x000fe200078ec0ff */
[----:B------:R-:W-:Y:S01]  /*0390*/  UMOV UR9, 0x400 ;  /* 0x0000040000097882 */ /* 0x000fe20000000000 */
[----:B------:R-:W3:Y:S01]  /*03a0*/  LDCU UR11, c[0x0][0x3a4] ;  /* 0x00007480ff0b77ac */ /* 0x000ee20008000800 */
[----:B------:R-:W4:Y:S01]  /*03b0*/  S2UR UR4, SR_CTAID.X ;  /* 0x00000000000479c3 */ /* 0x000f220000002500 */
[----:B------:R-:W0:Y:S01]  /*03c0*/  LDCU.64 UR18, c[0x0][0x358] ;  /* 0x00006b00ff1277ac */ /* 0x000e220008000a00 */
[----:B------:R-:W0:Y:S06]  /*03d0*/  LDCU.128 UR12, c[0x0][0x380] ;  /* 0x00007000ff0c77ac */ /* 0x000e2c0008000c00 */
[----:B------:R-:W0:Y:S02]  /*03e0*/  LDC.64 R36, c[0x0][0x3a8] ;  /* 0x0000ea00ff247b82 */ /* 0x000e240000000a00 */
[----:B01----:R-:W-:Y:S01]  /*03f0*/  VIADD R0, R29, 0xff ;  /* 0x000000ff1d007836 */ /* 0x003fe20000000000 */
[----:B------:R-:W-:-:S05]  /*0400*/  IABS R39, R29 ;  /* 0x0000001d00277213 */ /* 0x000fca0000000000 */
[----:B------:R-:W-:Y:S01]  /*0410*/  BAR.SYNC.DEFER_BLOCKING 0x0 ;  /* 0x0000000000007b1d */ /* 0x000fe20000010000 */
[----:B------:R-:W-:Y:S02]  /*0420*/  ISETP.NE.AND P3, PT, R28, RZ, PT ;  /* 0x000000ff1c00720c */ /* 0x000fe40003f65270 */
[----:B------:R-:W-:-:S04]  /*0430*/  SHF.R.S32.HI R3, RZ, 0x1f, R0 ;  /* 0x0000001fff037819 */ /* 0x000fc80000011400 */
[----:B------:R-:W-:-:S04]  /*0440*/  LEA.HI R3, R3, R0, RZ, 0x8 ;  /* 0x0000000003037211 */ /* 0x000fc800078f40ff */
[----:B------:R-:W-:-:S05]  /*0450*/  SHF.R.S32.HI R3, RZ, 0x8, R3 ;  /* 0x00000008ff037819 */ /* 0x000fca0000011403 */
[----:B------:R-:W-:Y:S01]  /*0460*/  IMAD.SHL.U32 R6, R3, 0x8, RZ ;  /* 0x0000000803067824 */ /* 0x000fe200078e00ff */
[----:B----4-:R-:W-:-:S04]  /*0470*/  I2FP.F32.U32 R3, UR4 ;  /* 0x0000000400037c45 */ /* 0x010fc80008201000 */
[----:B------:R-:W-:Y:S01]  /*0480*/  IABS R9, R6 ;  /* 0x0000000600097213 */ /* 0x000fe20000000000 */
[----:B--2---:R-:W-:Y:S01]  /*0490*/  FMUL R3, R3, UR5 ;  /* 0x0000000503037c20 */ /* 0x004fe20008400000 */
[----:B------:R-:W0:Y:S02]  /*04a0*/  S2UR UR5, SR_CgaCtaId ;  /* 0x00000000000579c3 */ /* 0x000e240000008800 */
[----:B------:R-:W1:Y:S08]  /*04b0*/  I2F.RP R0, R9 ;  /* 0x0000000900007306 */ /* 0x000e700000209400 */
[----:B------:R-:W-:Y:S08]  /*04c0*/  F2I.U32.TRUNC.NTZ R7, R3 ;  /* 0x0000000300077305 */ /* 0x000ff0000020f000 */
[----:B-1----:R-:W1:Y:S01]  /*04d0*/  MUFU.RCP R0, R0 ;  /* 0x0000000000007308 */ /* 0x002e620000001000 */
[----:B0-----:R-:W-:-:S02]  /*04e0*/  ULEA UR9, UR5, UR9, 0x18 ;  /* 0x0000000905097291 */ /* 0x001fc4000f8ec0ff */
[----:B------:R-:W-:-:S04]  /*04f0*/  USHF.L.U32 UR4, UR5, 0x7, URZ ;  /* 0x0000000705047899 */ /* 0x000fc800080006ff */
[----:B------:R-:W-:Y:S01]  /*0500*/  ULOP3.LUT UR4, UR4, 0x80, URZ, 0xc0, !UPT ;  /* 0x0000008004047892 */ /* 0x000fe2000f8ec0ff */
[----:B-1----:R-:W-:Y:S01]  /*0510*/  VIADD R4, R0, 0xffffffe ;  /* 0x0ffffffe00047836 */ /* 0x002fe20000000000 */
[----:B------:R-:W-:-:S03]  /*0520*/  IABS R0, R7 ;  /* 0x0000000700007213 */ /* 0x000fc60000000000 */
[----:B------:R0:W1:Y:S02]  /*0530*/  F2I.FTZ.U32.TRUNC.NTZ R5, R4 ;  /* 0x0000000400057305 */ /* 0x000064000021f000 */
[----:B0-----:R-:W-:Y:S02]  /*0540*/  IMAD.MOV.U32 R4, RZ, RZ, RZ ;  /* 0x000000ffff047224 */ /* 0x001fe400078e00ff */
[----:B-1----:R-:W-:-:S04]  /*0550*/  IMAD.MOV R8, RZ, RZ, -R5 ;  /* 0x000000ffff087224 */ /* 0x002fc800078e0a05 */
[----:B------:R-:W-:Y:S01]  /*0560*/  IMAD R11, R8, R9, RZ ;  /* 0x00000009080b7224 */ /* 0x000fe200078e02ff */
[----:B------:R-:W-:-:S03]  /*0570*/  IABS R8, R6 ;  /* 0x0000000600087213 */ /* 0x000fc60000000000 */
[----:B------:R-:W-:-:S04]  /*0580*/  IMAD.HI.U32 R5, R5, R11, R4 ;  /* 0x0000000b05057227 */ /* 0x000fc800078e0004 */
[----:B------:R-:W-:Y:S02]  /*0590*/  IMAD.MOV R4, RZ, RZ, -R8 ;  /* 0x000000ffff047224 */ /* 0x000fe400078e0a08 */
[----:B------:R-:W-:-:S04]  /*05a0*/  IMAD.HI.U32 R5, R5, R0, RZ ;  /* 0x0000000005057227 */ /* 0x000fc800078e00ff */
[----:B------:R-:W-:-:S05]  /*05b0*/  IMAD R0, R5, R4, R0 ;  /* 0x0000000405007224 */ /* 0x000fca00078e0200 */
[----:B------:R-:W-:-:S13]  /*05c0*/  ISETP.GT.U32.AND P1, PT, R9, R0, PT ;  /* 0x000000000900720c */ /* 0x000fda0003f24070 */
[----:B------:R-:W-:Y:S02]  /*05d0*/  @!P1 IMAD.IADD R0, R0, 0x1, -R9 ;  /* 0x0000000100009824 */ /* 0x000fe400078e0a09 */
[----:B------:R-:W-:Y:S01]  /*05e0*/  @!P1 VIADD R5, R5, 0x1 ;  /* 0x0000000105059836 */ /* 0x000fe20000000000 */
[----:B------:R-:W-:Y:S02]  /*05f0*/  ISETP.NE.AND P1, PT, R6, RZ, PT ;  /* 0x000000ff0600720c */ /* 0x000fe40003f25270 */
[----:B------:R-:W-:Y:S02]  /*0600*/  ISETP.GE.U32.AND P0, PT, R0, R9, PT ;  /* 0x000000090000720c */ /* 0x000fe40003f06070 */
[----:B------:R-:W-:-:S04]  /*0610*/  LOP3.LUT R0, R7, R6, RZ, 0x3c, !PT ;  /* 0x0000000607007212 */ /* 0x000fc800078e3cff */
[----:B------:R-:W-:Y:S01]  /*0620*/  ISETP.GE.AND P2, PT, R0, RZ, PT ;  /* 0x000000ff0000720c */ /* 0x000fe20003f46270 */
[----:B------:R-:W-:-:S05]  /*0630*/  VIADD R0, R28, 0x7f ;  /* 0x0000007f1c007836 */ /* 0x000fca0000000000 */
[----:B------:R-:W-:Y:S01]  /*0640*/  SHF.R.S32.HI R3, RZ, 0x1f, R0 ;  /* 0x0000001fff037819 */ /* 0x000fe20000011400 */
[----:B------:R-:W-:-:S03]  /*0650*/  @P0 VIADD R5, R5, 0x1 ;  /* 0x0000000105050836 */ /* 0x000fc60000000000 */
[----:B------:R-:W-:Y:S01]  /*0660*/  LEA.HI R3, R3, R0, RZ, 0x7 ;  /* 0x0000000003037211 */ /* 0x000fe200078f38ff */
[----:B------:R-:W-:-:S04]  /*0670*/  IMAD.MOV.U32 R4, RZ, RZ, R5 ;  /* 0x000000ffff047224 */ /* 0x000fc800078e0005 */
[----:B------:R-:W-:Y:S01]  /*0680*/  @!P2 IMAD.MOV R4, RZ, RZ, -R4 ;  /* 0x000000ffff04a224 */ /* 0x000fe200078e0a04 */
[----:B------:R-:W-:-:S05]  /*0690*/  @!P1 LOP3.LUT R4, RZ, R6, RZ, 0x33, !PT ;  /* 0x00000006ff049212 */ /* 0x000fca00078e33ff */
[----:B------:R-:W-:Y:S02]  /*06a0*/  IMAD.SHL.U32 R10, R4, 0x8, RZ ;  /* 0x00000008040a7824 */ /* 0x000fe400078e00ff */
[----:B------:R-:W-:-:S03]  /*06b0*/  IMAD.MOV R4, RZ, RZ, -R4 ;  /* 0x000000ffff047224 */ /* 0x000fc600078e0a04 */
[----:B------:R-:W-:Y:S01]  /*06c0*/  LEA.HI.SX32 R3, R3, -R10, 0x19 ;  /* 0x8000000a03037211 */ /* 0x000fe200078fcaff */
[----:B------:R-:W-:Y:S02]  /*06d0*/  IMAD R8, R6, R4, R7 ;  /* 0x0000000406087224 */ /* 0x000fe400078e0207 */
[----:B------:R-:W-:Y:S01]  /*06e0*/  IMAD.MOV.U32 R4, RZ, RZ, RZ ;  /* 0x000000ffff047224 */ /* 0x000fe200078e00ff */
[----:B------:R-:W-:Y:S02]  /*06f0*/  VIMNMX R11, PT, PT, R3, 0x8, PT ;  /* 0x00000008030b7848 */ /* 0x000fe40003fe0100 */
[----:B------:R-:W-:Y:S02]  /*0700*/  IABS R6, R8 ;  /* 0x0000000800067213 */ /* 0x000fe40000000000 */
[-C--:B------:R-:W-:Y:S02]  /*0710*/  IABS R9, R11.reuse ;  /* 0x0000000b00097213 */ /* 0x080fe40000000000 */
[----:B------:R-:W-:-:S02]  /*0720*/  IABS R7, R11 ;  /* 0x0000000b00077213 */ /* 0x000fc40000000000 */
[----:B------:R-:W0:Y:S08]  /*0730*/  I2F.RP R0, R9 ;  /* 0x0000000900007306 */ /* 0x000e300000209400 */
[----:B0-----:R-:W0:Y:S02]  /*0740*/  MUFU.RCP R0, R0 ;  /* 0x0000000000007308 */ /* 0x001e240000001000 */
[----:B0-----:R-:W-:-:S02]  /*0750*/  VIADD R5, R0, 0xffffffe ;  /* 0x0ffffffe00057836 */ /* 0x001fc40000000000 */
[----:B------:R-:W-:-:S04]  /*0760*/  IMAD.MOV R0, RZ, RZ, -R7 ;  /* 0x000000ffff007224 */ /* 0x000fc800078e0a07 */
[----:B------:R-:W0:Y:S02]  /*0770*/  F2I.FTZ.U32.TRUNC.NTZ R5, R5 ;  /* 0x0000000500057305 */ /* 0x000e24000021f000 */
[----:B0-----:R-:W-:-:S04]  /*0780*/  IMAD.MOV R12, RZ, RZ, -R5 ;  /* 0x000000ffff0c7224 */ /* 0x001fc800078e0a05 */
[----:B------:R-:W-:-:S04]  /*0790*/  IMAD R3, R12, R9, RZ ;  /* 0x000000090c037224 */ /* 0x000fc800078e02ff */
[----:B------:R-:W-:Y:S01]  /*07a0*/  IMAD.HI.U32 R4, R5, R3, R4 ;  /* 0x0000000305047227 */ /* 0x000fe200078e0004 */
[----:B------:R-:W-:-:S03]  /*07b0*/  IABS R5, R28 ;  /* 0x0000001c00057213 */ /* 0x000fc60000000000 */
[----:B------:R-:W-:Y:S02]  /*07c0*/  IMAD.MOV.U32 R3, RZ, RZ, R6 ;  /* 0x000000ffff037224 */ /* 0x000fe400078e0006 */
[----:B------:R-:W0:Y:S02]  /*07d0*/  I2F.RP R6, R39 ;  /* 0x0000002700067306 */ /* 0x000e240000209400 */
[----:B------:R-:W-:-:S04]  /*07e0*/  IMAD.HI.U32 R4, R4, R3, RZ ;  /* 0x0000000304047227 */ /* 0x000fc800078e00ff */
[----:B------:R-:W-:Y:S02]  /*07f0*/  IMAD R0, R4, R0, R3 ;  /* 0x0000000004007224 */ /* 0x000fe400078e0203 */
[----:B------:R-:W-:-:S03]  /*0800*/  IMAD.MOV.U32 R3, RZ, RZ, R5 ;  /* 0x000000ffff037224 */ /* 0x000fc600078e0005 */
[----:B------:R-:W-:Y:S01]  /*0810*/  ISETP.GT.U32.AND P1, PT, R9, R0, PT ;  /* 0x000000000900720c */ /* 0x000fe20003f24070 */
[----:B------:R-:W1:Y:S08]  /*0820*/  I2F.RP R5, R3 ;  /* 0x0000000300057306 */ /* 0x000e700000209400 */
[----:B0-----:R-:W0:Y:S04]  /*0830*/  MUFU.RCP R6, R6 ;  /* 0x0000000600067308 */ /* 0x001e280000001000 */
[----:B------:R-:W-:-:S02]  /*0840*/  @!P1 IMAD.IADD R0, R0, 0x1, -R9 ;  /* 0x0000000100009824 */ /* 0x000fc400078e0a09 */
[----:B------:R-:W-:Y:S01]  /*0850*/  @!P1 VIADD R4, R4, 0x1 ;  /* 0x0000000104049836 */ /* 0x000fe20000000000 */
[----:B------:R-:W-:Y:S01]  /*0860*/  ISETP.NE.AND P1, PT, R11, RZ, PT ;  /* 0x000000ff0b00720c */ /* 0x000fe20003f25270 */
[----:B-1----:R-:W1:Y:S01]  /*0870*/  MUFU.RCP R5, R5 ;  /* 0x0000000500057308 */ /* 0x002e620000001000 */
[----:B------:R-:W-:Y:S02]  /*0880*/  ISETP.GE.U32.AND P0, PT, R0, R9, PT ;  /* 0x000000090000720c */ /* 0x000fe40003f06070 */
[----:B------:R-:W-:Y:S01]  /*0890*/  LOP3.LUT R0, R8, R11, RZ, 0x3c, !PT ;  /* 0x0000000b08007212 */ /* 0x000fe200078e3cff */
[----:B------:R-:W2:Y:S01]  /*08a0*/  LDS R9, [UR9] ;  /* 0x00000009ff097984 */ /* 0x000ea20008000800 */
[----:B------:R-:W-:Y:S01]  /*08b0*/  BAR.SYNC.DEFER_BLOCKING 0x0 ;  /* 0x0000000000007b1d */ /* 0x000fe20000010000 */
[----:B0-----:R-:W-:Y:S01]  /*08c0*/  VIADD R40, R6, 0xffffffe ;  /* 0x0ffffffe06287836 */ /* 0x001fe20000000000 */
[----:B------:R-:W-:-:S04]  /*08d0*/  ISETP.GE.AND P2, PT, R0, RZ, PT ;  /* 0x000000ff0000720c */ /* 0x000fc80003f46270 */
[----:B------:R0:W4:Y:S03]  /*08e0*/  F2I.FTZ.U32.TRUNC.NTZ R41, R40 ;  /* 0x0000002800297305 */ /* 0x000126000021f000 */
[----:B------:R-:W-:Y:S02]  /*08f0*/  @P0 VIADD R4, R4, 0x1 ;  /* 0x0000000104040836 */ /* 0x000fe40000000000 */
[----:B-1----:R-:W-:-:S04]  /*0900*/  VIADD R5, R5, 0xffffffe ;  /* 0x0ffffffe05057836 */ /* 0x002fc80000000000 */
[----:B------:R-:W-:Y:S01]  /*0910*/  @!P2 IMAD.MOV R4, RZ, RZ, -R4 ;  /* 0x000000ffff04a224 */ /* 0x000fe200078e0a04 */
[----:B------:R-:W-:Y:S01]  /*0920*/  @!P1 LOP3.LUT R4, RZ, R11, RZ, 0x33, !PT ;  /* 0x0000000bff049212 */ /* 0x000fe200078e33ff */
[----:B0-----:R-:W-:Y:S01]  /*0930*/  IMAD.MOV.U32 R40, RZ, RZ, RZ ;  /* 0x000000ffff287224 */ /* 0x001fe200078e00ff */
[----:B------:R-:W0:Y:S01]  /*0940*/  F2I.FTZ.U32.TRUNC.NTZ R5, R5 ;  /* 0x0000000500057305 */ /* 0x000e22000021f000 */
[----:B------:R-:W-:Y:S01]  /*0950*/  ISETP.NE.U32.AND P1, PT, R107, RZ, PT ;  /* 0x000000ff6b00720c */ /* 0x000fe20003f25070 */
[----:B----4-:R-:W-:Y:S01]  /*0960*/  IMAD.MOV R6, RZ, RZ, -R41 ;  /* 0x000000ffff067224 */ /* 0x010fe200078e0a29 */
[----:B------:R-:W-:-:S03]  /*0970*/  LEA R0, R4, UR4, 0x8 ;  /* 0x0000000404007c11 */ /* 0x000fc6000f8e40ff */
[----:B------:R-:W-:Y:S01]  /*0980*/  IMAD R7, R6, R39, RZ ;  /* 0x0000002706077224 */ /* 0x000fe200078e02ff */
[----:B------:R-:W-:Y:S01]  /*0990*/  SHF.R.U32.HI R6, RZ, 0x5, R2 ;  /* 0x00000005ff067819 */ /* 0x000fe20000011602 */
[----:B------:R-:W-:Y:S01]  /*09a0*/  VIADD R101, R0, 0x1 ;  /* 0x0000000100657836 */ /* 0x000fe20000000000 */
[----:B------:R-:W-:Y:S01]  /*09b0*/  IABS R47, R0 ;  /* 0x00000000002f7213 */ /* 0x000fe20000000000 */
[----:B------:R-:W-:Y:S01]  /*09c0*/  IMAD.HI.U32 R40, R41, R7, R40 ;  /* 0x0000000729287227 */ /* 0x000fe200078e0028 */
[----:B------:R-:W-:Y:S02]  /*09d0*/  R2UR UR7, R6 ;  /* 0x00000000060772ca */ /* 0x000fe400000e0000 */
[----:B------:R-:W-:Y:S01]  /*09e0*/  IABS R46, R101 ;  /* 0x00000065002e7213 */ /* 0x000fe20000000000 */
[----:B------:R-:W-:Y:S01]  /*09f0*/  IMAD.MOV R6, RZ, RZ, -R4 ;  /* 0x000000ffff067224 */ /* 0x000fe200078e0a04 */
[----:B------:R-:W-:Y:S01]  /*0a00*/  STL [R1+0x8e8], R101 ;  /* 0x0008e86501007387 */ /* 0x000fe20000100800 */
[----:B------:R-:W-:Y:S01]  /*0a10*/  VIADD R22, R0, 0x4 ;  /* 0x0000000400167836 */ /* 0x000fe20000000000 */
[----:B--2---:R-:W-:Y:S01]  /*0a20*/  R2UR UR8, R9 ;  /* 0x00000000090872ca */ /* 0x004fe200000e0000 */
[----:B------:R-:W-:-:S03]  /*0a30*/  IMAD.HI.U32 R4, R40, R47, RZ ;  /* 0x0000002f28047227 */ /* 0x000fc600078e00ff */
[----:B------:R-:W-:Y:S01]  /*0a40*/  IABS R43, R22 ;  /* 0x00000016002b7213 */ /* 0x000fe20000000000 */
[----:B------:R-:W-:Y:S02]  /*0a50*/  IMAD R6, R11, R6, R8 ;  /* 0x000000060b067224 */ /* 0x000fe400078e0208 */
[----:B------:R-:W-:Y:S01]  /*0a60*/  IMAD.MOV R8, RZ, RZ, -R4 ;  /* 0x000000ffff087224 */ /* 0x000fe200078e0a04 */
[----:B------:R-:W-:Y:S01]  /*0a70*/  USHF.L.U32 UR4, UR7, 0x15, URZ ;  /* 0x0000001507047899 */ /* 0x000fe200080006ff */
[C---:B------:R-:W-:Y:S02]  /*0a80*/  VIADD R15, R0.reuse, 0x3 ;  /* 0x00000003000f7836 */ /* 0x040fe40000000000 */
[----:B------:R-:W-:Y:S01]  /*0a90*/  IMAD R47, R39, R8, R47 ;  /* 0x00000008272f7224 */ /* 0x000fe200078e022f */
[----:B------:R-:W-:Y:S01]  /*0aa0*/  ULOP3.LUT UR10, UR4, 0x600000, URZ, 0xc0, !UPT ;  /* 0x00600000040a7892 */ /* 0x000fe2000f8ec0ff */
[----:B------:R-:W-:Y:S01]  /*0ab0*/  VIADD R16, R0, 0xc ;  /* 0x0000000c00107836 */ /* 0x000fe20000000000 */
[----:B------:R-:W-:Y:S01]  /*0ac0*/  IABS R44, R15 ;  /* 0x0000000f002c7213 */ /* 0x000fe20000000000 */
[----:B------:R-:W-:Y:S01]  /*0ad0*/  IMAD.HI.U32 R7, R40, R46, RZ ;  /* 0x0000002e28077227 */ /* 0x000fe200078e00ff */
[----:B------:R-:W-:-:S02]  /*0ae0*/  UMOV UR4, 0x1 ;  /* 0x0000000100047882 */ /* 0x000fc40000000000 */
[----:B------:R-:W-:Y:S01]  /*0af0*/  IABS R32, R16 ;  /* 0x0000001000207213 */ /* 0x000fe20000000000 */
[----:B------:R-:W-:-:S04]  /*0b00*/  IMAD.HI.U32 R8, R40, R43, RZ ;  /* 0x0000002b28087227 */ /* 0x000fc800078e00ff */
[C---:B------:R-:W-:Y:S02]  /*0b10*/  VIADD R13, R0.reuse, 0x8 ;  /* 0x00000008000d7836 */ /* 0x040fe40000000000 */
[----:B0-----:R-:W-:Y:S02]  /*0b20*/  IMAD.MOV R12, RZ, RZ, -R5 ;  /* 0x000000ffff0c7224 */ /* 0x001fe400078e0a05 */
[----:B------:R-:W-:Y:S01]  /*0b30*/  IMAD.MOV R7, RZ, RZ, -R7 ;  /* 0x000000ffff077224 */ /* 0x000fe200078e0a07 */
[----:B------:R-:W-:Y:S01]  /*0b40*/  IABS R42, R13 ;  /* 0x0000000d002a7213 */ /* 0x000fe20000000000 */
[C---:B------:R-:W-:Y:S02]  /*0b50*/  VIADD R25, R0.reuse, 0x2 ;  /* 0x0000000200197836 */ /* 0x040fe40000000000 */
[----:B------:R-:W-:Y:S02]  /*0b60*/  VIADD R14, R0, 0x9 ;  /* 0x00000009000e7836 */ /* 0x000fe40000000000 */
[----:B------:R-:W-:Y:S01]  /*0b70*/  IMAD.MOV R8, RZ, RZ, -R8 ;  /* 0x000000ffff087224 */ /* 0x000fe200078e0a08 */
[----:B------:R-:W-:Y:S01]  /*0b80*/  STL [R1+0x8e4], R25 ;  /* 0x0008e41901007387 */ /* 0x000fe20000100800 */
[----:B------:R-:W-:Y:S01]  /*0b90*/  IMAD R9, R12, R3, RZ ;  /* 0x000000030c097224 */ /* 0x000fe200078e02ff */
[----:B------:R-:W-:Y:S01]  /*0ba0*/  IABS R41, R14 ;  /* 0x0000000e00297213 */ /* 0x000fe20000000000 */
[----:B------:R-:W-:Y:S01]  /*0bb0*/  IMAD.MOV.U32 R4, RZ, RZ, RZ ;  /* 0x000000ffff047224 */ /* 0x000fe200078e00ff */
[----:B------:R0:W-:Y:S01]  /*0bc0*/  STL [R1+0x8e0], R15 ;  /* 0x0008e00f01007387 */ /* 0x0001e20000100800 */
[C---:B------:R-:W-:Y:S01]  /*0bd0*/  IMAD R46, R39.reuse, R7, R46 ;  /* 0x00000007272e7224 */ /* 0x040fe200078e022e */
[----:B------:R-:W-:Y:S01]  /*0be0*/  IABS R45, R25 ;  /* 0x00000019002d7213 */ /* 0x000fe20000000000 */
[----:B------:R-:W-:Y:S01]  /*0bf0*/  IMAD R43, R39, R8, R43 ;  /* 0x00000008272b7224 */ /* 0x000fe200078e022b */
[----:B------:R-:W-:Y:S01]  /*0c00*/  STL [R1+0x8ec], R22 ;  /* 0x0008ec1601007387 */ /* 0x000fe20000100800 */
[----:B------:R-:W-:-:S02]  /*0c10*/  VIADD R18, R0, 0xb ;  /* 0x0000000b00127836 */ /* 0x000fc40000000000 */
[----:B------:R-:W-:Y:S01]  /*0c20*/  VIADD R103, R0, 0x30 ;  /* 0x0000003000677836 */ /* 0x000fe20000000000 */
[----:B------:R-:W-:Y:S01]  /*0c30*/  STL [R1+0x8f0], R13 ;  /* 0x0008f00d01007387 */ /* 0x000fe20000100800 */
[----:B------:R-:W-:Y:S01]  /*0c40*/  IMAD.HI.U32 R7, R40, R44, RZ ;  /* 0x0000002c28077227 */ /* 0x000fe200078e00ff */
[----:B------:R-:W-:Y:S02]  /*0c50*/  IABS R33, R18 ;  /* 0x0000001200217213 */ /* 0x000fe40000000000 */
[----:B------:R1:W-:Y:S01]  /*0c60*/  STL [R1+0x8f4], R14 ;  /* 0x0008f40e01007387 */ /* 0x0003e20000100800 */
[----:B------:R-:W-:Y:S01]  /*0c70*/  VIADD R165, R0, 0xa ;  /* 0x0000000a00a57836 */ /* 0x000fe20000000000 */
[----:B------:R-:W-:Y:S01]  /*0c80*/  IABS R84, R103 ;  /* 0x0000006700547213 */ /* 0x000fe20000000000 */
[----:B------:R-:W-:-:S03]  /*0c90*/  IMAD.HI.U32 R8, R40, R32, RZ ;  /* 0x0000002028087227 */ /* 0x000fc600078e00ff */
[----:B------:R-:W-:Y:S01]  /*0ca0*/  STL [R1+0x8f8], R165 ;  /* 0x0008f8a501007387 */ /* 0x000fe20000100800 */
[----:B------:R-:W-:Y:S01]  /*0cb0*/  IMAD.HI.U32 R4, R5, R9, R4 ;  /* 0x0000000905047227 */ /* 0x000fe200078e0004 */
[----:B------:R-:W-:Y:S02]  /*0cc0*/  IABS R34, R165 ;  /* 0x000000a500227213 */ /* 0x000fe40000000000 */
[----:B------:R-:W-:Y:S01]  /*0cd0*/  STL [R1+0x8fc], R18 ;  /* 0x0008fc1201007387 */ /* 0x000fe20000100800 */
[----:B------:R-:W-:Y:S02]  /*0ce0*/  VIADD R104, R0, 0x10 ;  /* 0x0000001000687836 */ /* 0x000fe40000000000 */
[----:B------:R-:W-:Y:S01]  /*0cf0*/  IMAD.IADD R5, R10, 0x1, R6 ;  /* 0x000000010a057824 */ /* 0x000fe200078e0206 */
[----:B------:R-:W-:Y:S01]  /*0d00*/  STL [R1+0x900], R16 ;  /* 0x0009001001007387 */ /* 0x000fe20000100800 */
[----:B------:R-:W-:Y:S01]  /*0d10*/  IMAD.HI.U32 R9, R40, R42, RZ ;  /* 0x0000002a28097227 */ /* 0x000fe200078e00ff */
[----:B------:R-:W-:-:S02]  /*0d20*/  IABS R100, R104 ;  /* 0x0000006800647213 */ /* 0x000fc40000000000 */
[----:B------:R-:W-:Y:S01]  /*0d30*/  STL [R1+0x904], R104 ;  /* 0x0009046801007387 */ /* 0x000fe20000100800 */
[----:B------:R-:W-:Y:S02]  /*0d40*/  IMAD.MOV R7, RZ, RZ, -R7 ;  /* 0x000000ffff077224 */ /* 0x000fe400078e0a07 */
[----:B------:R-:W-:Y:S02]  /*0d50*/  VIADD R24, R0, 0x18 ;  /* 0x0000001800187836 */ /* 0x000fe40000000000 */
[----:B------:R-:W-:Y:S02]  /*0d60*/  IMAD.MOV R8, RZ, RZ, -R8 ;  /* 0x000000ffff087224 */ /* 0x000fe400078e0a08 */
[----:B------:R-:W-:Y:S01]  /*0d70*/  IMAD.HI.U32 R10, R40, R41, RZ ;  /* 0x00000029280a7227 */ /* 0x000fe200078e00ff */
[----:B------:R-:W-:Y:S01]  /*0d80*/  STL [R1+0x914], R24 ;  /* 0x0009141801007387 */ /* 0x000fe20000100800 */
[----:B------:R-:W-:Y:S02]  /*0d90*/  IABS R96, R24 ;  /* 0x0000001800607213 */ /* 0x000fe40000000000 */
[----:B0-----:R-:W-:-:S02]  /*0da0*/  VIADD R15, R0, 0x20 ;  /* 0x00000020000f7836 */ /* 0x001fc40000000000 */
[C---:B-1----:R-:W-:Y:S02]  /*0db0*/  VIADD R14, R0.reuse, 0x28 ;  /* 0x00000028000e7836 */ /* 0x042fe40000000000 */
[----:B------:R-:W-:Y:S01]  /*0dc0*/  IMAD.MOV R9, RZ, RZ, -R9 ;  /* 0x000000ffff097224 */ /* 0x000fe200078e0a09 */
[----:B------:R-:W-:Y:S01]  /*0dd0*/  STL [R1+0x930], R15 ;  /* 0x0009300f01007387 */ /* 0x000fe20000100800 */
[C---:B------:R-:W-:Y:S01]  /*0de0*/  IMAD R44, R39.reuse, R7, R44 ;  /* 0x00000007272c7224 */ /* 0x040fe200078e022c */
[----:B------:R-:W-:Y:S01]  /*0df0*/  IABS R88, R14 ;  /* 0x0000000e00587213 */ /* 0x000fe20000000000 */
[----:B------:R-:W-:Y:S01]  /*0e00*/  IMAD R32, R39, R8, R32 ;  /* 0x0000000827207224 */ /* 0x000fe200078e0220 */
[----:B------:R-:W-:Y:S01]  /*0e10*/  STL [R1+0x934], R14 ;  /* 0x0009340e01007387 */ /* 0x000fe20000100800 */
[C---:B------:R-:W-:Y:S01]  /*0e20*/  VIADD R11, R0.reuse, 0x38 ;  /* 0x00000038000b7836 */ /* 0x040fe20000000000 */
[----:B------:R-:W-:Y:S01]  /*0e30*/  IABS R92, R15 ;  /* 0x0000000f005c7213 */ /* 0x000fe20000000000 */
[----:B------:R-:W-:Y:S01]  /*0e40*/  VIADD R157, R0, 0x58 ;  /* 0x00000058009d7836 */ /* 0x000fe20000000000 */
[----:B------:R-:W-:Y:S01]  /*0e50*/  STL [R1+0x944], R103 ;  /* 0x0009446701007387 */ /* 0x000fe20000100800 */
[----:B------:R-:W-:Y:S01]  /*0e60*/  IMAD.MOV R10, RZ, RZ, -R10 ;  /* 0x000000ffff0a7224 */ /* 0x000fe200078e0a0a */
[----:B------:R-:W-:Y:S01]  /*0e70*/  IABS R80, R11 ;  /* 0x0000000b00507213 */ /* 0x000fe20000000000 */
[----:B------:R-:W-:Y:S01]  /*0e80*/  IMAD.HI.U32 R7, R40, R33, RZ ;  /* 0x0000002128077227 */ /* 0x000fe200078e00ff */
[----:B------:R0:W-:Y:S01]  /*0e90*/  STL [R1+0x964], R11 ;  /* 0x0009640b01007387 */ /* 0x0001e20000100800 */
[----:B------:R-:W-:-:S02]  /*0ea0*/  IABS R64, R157 ;  /* 0x0000009d00407213 */ /* 0x000fc40000000000 */
[----:B------:R-:W-:-:S04]  /*0eb0*/  IMAD.HI.U32 R8, R40, R84, RZ ;  /* 0x0000005428087227 */ /* 0x000fc800078e00ff */
[C---:B------:R-:W-:Y:S02]  /*0ec0*/  VIADD R17, R0.reuse, 0x40 ;  /* 0x0000004000117836 */ /* 0x040fe40000000000 */
[C---:B------:R-:W-:Y:S02]  /*0ed0*/  IMAD R42, R39.reuse, R9, R42 ;  /* 0x00000009272a7224 */ /* 0x040fe400078e022a */
[----:B------:R-:W-:Y:S01]  /*0ee0*/  VIADD R20, R0, 0x48 ;  /* 0x0000004800147836 */ /* 0x000fe20000000000 */
[----:B------:R-:W-:Y:S01]  /*0ef0*/  STL [R1+0x994], R17 ;  /* 0x0009941101007387 */ /* 0x000fe20000100800 */
[----:B------:R-:W-:Y:S01]  /*0f00*/  IMAD R41, R39, R10, R41 ;  /* 0x0000000a27297224 */ /* 0x000fe200078e0229 */
[----:B------:R-:W-:Y:S01]  /*0f10*/  IABS R76, R17 ;  /* 0x00000011004c7213 */ /* 0x000fe20000000000 */
[----:B------:R-:W-:Y:S01]  /*0f20*/  IMAD.HI.U32 R9, R40, R100, RZ ;  /* 0x0000006428097227 */ /* 0x000fe200078e00ff */
[----:B------:R-:W-:Y:S01]  /*0f30*/  STL [R1+0x9c4], R20 ;  /* 0x0009c41401007387 */ /* 0x000fe20000100800 */
[----:B------:R-:W-:-:S02]  /*0f40*/  IABS R72, R20 ;  /* 0x0000001400487213 */ /* 0x000fc40000000000 */
[----:B------:R-:W-:Y:S02]  /*0f50*/  IMAD.MOV R12, RZ, RZ, -R7 ;  /* 0x000000ffff0c7224 */ /* 0x000fe400078e0a07 */
[----:B------:R-:W-:Y:S02]  /*0f60*/  IMAD.MOV R8, RZ, RZ, -R8 ;  /* 0x000000ffff087224 */ /* 0x000fe400078e0a08 */
[----:B------:R-:W-:Y:S02]  /*0f70*/  VIADD R150, R0, 0x50 ;  /* 0x0000005000967836 */ /* 0x000fe40000000000 */
[----:B------:R-:W-:-:S03]  /*0f80*/  IMAD.HI.U32 R10, R40, R96, RZ ;  /* 0x00000060280a7227 */ /* 0x000fc600078e00ff */
[----:B------:R-:W-:Y:S01]  /*0f90*/  STL [R1+0x9cc], R150 ;  /* 0x0009cc9601007387 */ /* 0x000fe20000100800 */
[C---:B0-----:R-:W-:Y:S01]  /*0fa0*/  VIADD R11, R0.reuse, 0x60 ;  /* 0x00000060000b7836 */ /* 0x041fe20000000000 */
[----:B------:R-:W-:Y:S01]  /*0fb0*/  IABS R68, R150 ;  /* 0x0000009600447213 */ /* 0x000fe20000000000 */
[C---:B------:R-:W-:Y:S02]  /*0fc0*/  VIADD R156, R0.reuse, 0x68 ;  /* 0x00000068009c7836 */ /* 0x040fe40000000000 */
[----:B------:R-:W-:Y:S01]  /*0fd0*/  IMAD.MOV R9, RZ, RZ, -R9 ;  /* 0x000000ffff097224 */ /* 0x000fe200078e0a09 */
[----:B------:R0:W-:Y:S01]  /*0fe0*/  STL [R1+0x99c], R11 ;  /* 0x00099c0b01007387 */ /* 0x0001e20000100800 */
        /* <DEDUP_REMOVED lines=11> */
[----:B------:R-:W-:Y:S01]  /*10a0*/  STL [R1+0x978], R14 ;  /* 0x0009780e01007387 */ /* 0x000fe20000100800 */
[----:B------:R-:W-:-:S02]  /*10b0*/  IABS R91, R21 ;  /* 0x00000015005b7213 */ /* 0x000fc40000000000 */
[C---:B------:R-:W-:Y:S02]  /*10c0*/  VIADD R12, R0.reuse, 0x78 ;  /* 0x00000078000c7836 */ /* 0x040fe40000000000 */
[C---:B------:R-:W-:Y:S02]  /*10d0*/  VIADD R102, R0.reuse, 0x11 ;  /* 0x0000001100667836 */ /* 0x040fe40000000000 */
[----:B0-----:R-:W-:Y:S01]  /*10e0*/  VIADD R11, R0, 0x19 ;  /* 0x00000019000b7836 */ /* 0x001fe20000000000 */
[----:B------:R-:W-:Y:S01]  /*10f0*/  STL [R1+0x95c], R12 ;  /* 0x00095c0c01007387 */ /* 0x000fe20000100800 */
[C---:B------:R-:W-:Y:S01]  /*1100*/  IMAD R100, R39.reuse, R9, R100 ;  /* 0x0000000927647224 */ /* 0x040fe200078e0264 */
[----:B------:R-:W-:Y:S01]  /*1110*/  IABS R50, R12 ;  /* 0x0000000c00327213 */ /* 0x000fe20000000000 */
[----:B------:R-:W-:Y:S01]  /*1120*/  IMAD R96, R39, R10, R96 ;  /* 0x0000000a27607224 */ /* 0x000fe200078e0260 */
[----:B------:R-:W-:Y:S01]  /*1130*/  STL [R1+0x908], R102 ;  /* 0x0009086601007387 */ /* 0x000fe20000100800 */
[----:B------:R-:W-:Y:S01]  /*1140*/  IMAD.HI.U32 R9, R40, R80, RZ ;  /* 0x0000005028097227 */ /* 0x000fe200078e00ff */
[----:B------:R-:W-:-:S02]  /*1150*/  IABS R95, R11 ;  /* 0x0000000b005f7213 */ /* 0x000fc40000000000 */
[----:B------:R0:W-:Y:S01]  /*1160*/  STL [R1+0x918], R11 ;  /* 0x0009180b01007387 */ /* 0x0001e20000100800 */
[----:B------:R-:W-:Y:S01]  /*1170*/  IMAD.MOV R8, RZ, RZ, -R8 ;  /* 0x000000ffff087224 */ /* 0x000fe200078e0a08 */
[----:B------:R-:W-:Y:S01]  /*1180*/  IABS R99, R102 ;  /* 0x0000006600637213 */ /* 0x000fe20000000000 */
[C---:B------:R-:W-:Y:S01]  /*1190*/  IMAD.HI.U32 R10, R40.reuse, R76, RZ ;  /* 0x0000004c280a7227 */ /* 0x040fe200078e00ff */
[----:B------:R-:W-:Y:S03]  /*11a0*/  STL [R1+0x92c], R21 ;  /* 0x00092c1501007387 */ /* 0x000fe60000100800 */
[----:B------:R-:W-:-:S04]  /*11b0*/  IMAD.HI.U32 R7, R40, R88, RZ ;  /* 0x0000005828077227 */ /* 0x000fc800078e00ff */
[----:B------:R-:W-:Y:S02]  /*11c0*/  IMAD.MOV R9, RZ, RZ, -R9 ;  /* 0x000000ffff097224 */ /* 0x000fe400078e0a09 */
[----:B------:R-:W-:Y:S02]  /*11d0*/  IMAD R64, R39, R8, R64 ;  /* 0x0000000827407224 */ /* 0x000fe400078e0240 */
[----:B0-----:R-:W-:Y:S02]  /*11e0*/  VIADD R11, R0, 0x39 ;  /* 0x00000039000b7836 */ /* 0x001fe40000000000 */
[----:B------:R-:W-:Y:S02]  /*11f0*/  IMAD.MOV R10, RZ, RZ, -R10 ;  /* 0x000000ffff0a7224 */ /* 0x000fe400078e0a0a */
[----:B------:R-:W-:Y:S01]  /*1200*/  IMAD.HI.U32 R8, R40, R91, RZ ;  /* 0x0000005b28087227 */ /* 0x000fe200078e00ff */
[----:B------:R-:W-:-:S03]  /*1210*/  IABS R79, R11 ;  /* 0x0000000b004f7213 */ /* 0x000fc60000000000 */
[----:B------:R-:W-:Y:S02]  /*1220*/  IMAD.MOV R7, RZ, RZ, -R7 ;  /* 0x000000ffff077224 */ /* 0x000fe400078e0a07 */
[----:B------:R-:W-:Y:S02]  /*1230*/  VIADD R15, R0, 0x29 ;  /* 0x00000029000f7836 */ /* 0x000fe40000000000 */
[C---:B------:R-:W-:Y:S02]  /*1240*/  IMAD R80, R39.reuse, R9, R80 ;  /* 0x0000000927507224 */ /* 0x040fe400078e0250 */
[----:B------:R-:W-:Y:S01]  /*1250*/  IMAD R76, R39, R10, R76 ;  /* 0x0000000a274c7224 */ /* 0x000fe200078e024c */
[----:B------:R0:W-:Y:S01]  /*1260*/  STL [R1+0x938], R15 ;  /* 0x0009380f01007387 */ /* 0x0001e20000100800 */
[----:B------:R-:W-:Y:S01]  /*1270*/  IMAD.HI.U32 R9, R40, R60, RZ ;  /* 0x0000003c28097227 */ /* 0x000fe200078e00ff */
[----:B------:R-:W-:-:S03]  /*1280*/  IABS R87, R15 ;  /* 0x0000000f00577213 */ /* 0x000fc60000000000 */
[----:B------:R-:W-:Y:S02]  /*1290*/  IMAD.MOV R8, RZ, RZ, -R8 ;  /* 0x000000ffff087224 */ /* 0x000fe400078e0a08 */
[----:B------:R-:W-:Y:S02]  /*12a0*/  VIADD R14, R0, 0x31 ;  /* 0x00000031000e7836 */ /* 0x000fe40000000000 */
[----:B------:R-:W-:-:S03]  /*12b0*/  IMAD.HI.U32 R6, R40, R45, RZ ;  /* 0x0000002d28067227 */ /* 0x000fc600078e00ff */
[----:B------:R-:W-:Y:S01]  /*12c0*/  STL [R1+0x948], R14 ;  /* 0x0009480e01007387 */ /* 0x000fe20000100800 */
[----:B------:R-:W-:Y:S01]  /*12d0*/  IMAD R88, R39, R7, R88 ;  /* 0x0000000727587224 */ /* 0x000fe200078e0258 */
[----:B------:R-:W-:Y:S01]  /*12e0*/  IABS R83, R14 ;  /* 0x0000000e00537213 */ /* 0x000fe20000000000 */
[C---:B------:R-:W-:Y:S01]  /*12f0*/  IMAD.HI.U32 R10, R40.reuse, R56, RZ ;  /* 0x00000038280a7227 */ /* 0x040fe200078e00ff */
[----:B------:R1:W-:Y:S03]  /*1300*/  STL [R1+0x968], R11 ;  /* 0x0009680b01007387 */ /* 0x0003e60000100800 */
[----:B------:R-:W-:-:S04]  /*1310*/  IMAD.HI.U32 R7, R40, R68, RZ ;  /* 0x0000004428077227 */ /* 0x000fc800078e00ff */
[C---:B------:R-:W-:Y:S02]  /*1320*/  VIADD R158, R0.reuse, 0x41 ;  /* 0x00000041009e7836 */ /* 0x040fe40000000000 */
[C---:B------:R-:W-:Y:S02]  /*1330*/  VIADD R118, R0.reuse, 0x49 ;  /* 0x0000004900767836 */ /* 0x040fe40000000000 */
[----:B------:R-:W-:Y:S01]  /*1340*/  IMAD.MOV R9, RZ, RZ, -R9 ;  /* 0x000000ffff097224 */ /* 0x000fe200078e0a09 */
[----:B------:R-:W-:Y:S01]  /*1350*/  STL [R1+0x998], R158 ;  /* 0x0009989e01007387 */ /* 0x000fe20000100800 */
[----:B------:R-:W-:Y:S01]  /*1360*/  IMAD R91, R39, R8, R91 ;  /* 0x00000008275b7224 */ /* 0x000fe200078e025b */
[----:B------:R-:W-:Y:S01]  /*1370*/  IABS R71, R118 ;  /* 0x0000007600477213 */ /* 0x000fe20000000000 */
[C---:B------:R-:W-:Y:S01]  /*1380*/  VIADD R105, R0.reuse, 0x51 ;  /* 0x0000005100697836 */ /* 0x040fe20000000000 */
[----:B------:R-:W-:Y:S01]  /*1390*/  STL [R1+0x9c8], R118 ;  /* 0x0009c87601007387 */ /* 0x000fe20000100800 */
[----:B0-----:R-:W-:Y:S01]  /*13a0*/  VIADD R15, R0, 0x61 ;  /* 0x00000061000f7836 */ /* 0x001fe20000000000 */
[----:B------:R-:W-:Y:S01]  /*13b0*/  IABS R75, R158 ;  /* 0x0000009e004b7213 */ /* 0x000fe20000000000 */
[----:B------:R-:W-:Y:S01]  /*13c0*/  IMAD.MOV R6, RZ, RZ, -R6 ;  /* 0x000000ffff067224 */ /* 0x000fe200078e0a06 */
[----:B------:R-:W-:Y:S01]  /*13d0*/  STL [R1+0x9c0], R105 ;  /* 0x0009c06901007387 */ /* 0x000fe20000100800 */
[----:B------:R-:W-:Y:S01]  /*13e0*/  IMAD.MOV R10, RZ, RZ, -R10 ;  /* 0x000000ffff0a7224 */ /* 0x000fe200078e0a0a */
[----:B------:R-:W-:Y:S01]  /*13f0*/  IABS R59, R15 ;  /* 0x0000000f003b7213 */ /* 0x000fe20000000000 */
[----:B------:R-:W-:Y:S01]  /*1400*/  IMAD.HI.U32 R8, R40, R79, RZ ;  /* 0x0000004f28087227 */ /* 0x000fe200078e00ff */
[----:B------:R-:W-:-:S03]  /*1410*/  IABS R67, R105 ;  /* 0x0000006900437213 */ /* 0x000fc60000000000 */
[C---:B------:R-:W-:Y:S02]  /*1420*/  VIADD R19, R0.reuse, 0x59 ;  /* 0x0000005900137836 */ /* 0x040fe40000000000 */
[----:B------:R-:W-:Y:S02]  /*1430*/  IMAD.MOV R7, RZ, RZ, -R7 ;  /* 0x000000ffff077224 */ /* 0x000fe400078e0a07 */
[----:B-1----:R-:W-:Y:S01]  /*1440*/  VIADD R11, R0, 0x69 ;  /* 0x00000069000b7836 */ /* 0x002fe20000000000 */
[----:B------:R-:W-:Y:S01]  /*1450*/  STL [R1+0x9b0], R19 ;  /* 0x0009b01301007387 */ /* 0x000fe20000100800 */
[C---:B------:R-:W-:Y:S01]  /*1460*/  IMAD R60, R39.reuse, R9, R60 ;  /* 0x00000009273c7224 */ /* 0x040fe200078e023c */
[----:B------:R-:W-:Y:S01]  /*1470*/  IABS R63, R19 ;  /* 0x00000013003f7213 */ /* 0x000fe20000000000 */
[C---:B------:R-:W-:Y:S01]  /*1480*/  IMAD R45, R39.reuse, R6, R45 ;  /* 0x00000006272d7224 */ /* 0x040fe200078e022d */
[----:B------:R0:W-:Y:S01]  /*1490*/  STL [R1+0x990], R15 ;  /* 0x0009900f01007387 */ /* 0x0001e20000100800 */
[----:B------:R-:W-:Y:S01]  /*14a0*/  IMAD R56, R39, R10, R56 ;  /* 0x0000000a27387224 */ /* 0x000fe200078e0238 */
[----:B------:R-:W-:Y:S01]  /*14b0*/  IABS R55, R11 ;  /* 0x0000000b00377213 */ /* 0x000fe20000000000 */
[----:B------:R-:W-:Y:S01]  /*14c0*/  IMAD.HI.U32 R9, R40, R53, RZ ;  /* 0x0000003528097227 */ /* 0x000fe200078e00ff */
[----:B------:R1:W-:Y:S03]  /*14d0*/  STL [R1+0x980], R11 ;  /* 0x0009800b01007387 */ /* 0x0003e60000100800 */
[----:B------:R-:W-:-:S02]  /*14e0*/  IMAD.MOV R8, RZ, RZ, -R8 ;  /* 0x000000ffff087224 */ /* 0x000fc400078e0a08 */
[----:B------:R-:W-:-:S04]  /*14f0*/  IMAD.HI.U32 R6, R40, R34, RZ ;  /* 0x0000002228067227 */ /* 0x000fc800078e00ff */
[----:B------:R-:W-:Y:S02]  /*1500*/  IMAD R68, R39, R7, R68 ;  /* 0x0000000727447224 */ /* 0x000fe400078e0244 */
[----:B------:R-:W-:-:S04]  /*1510*/  IMAD.HI.U32 R10, R40, R50, RZ ;  /* 0x00000032280a7227 */ /* 0x000fc800078e00ff */
[----:B------:R-:W-:-:S04]  /*1520*/  IMAD.HI.U32 R7, R40, R95, RZ ;  /* 0x0000005f28077227 */ /* 0x000fc800078e00ff */
[C---:B------:R-:W-:Y:S02]  /*1530*/  VIADD R164, R0.reuse, 0x71 ;  /* 0x0000007100a47836 */ /* 0x040fe40000000000 */
[----:B------:R-:W-:Y:S02]  /*1540*/  IMAD.MOV R12, RZ, RZ, -R9 ;  /* 0x000000ffff0c7224 */ /* 0x000fe400078e0a09 */
[----:B------:R-:W-:Y:S01]  /*1550*/  IMAD R79, R39, R8, R79 ;  /* 0x00000008274f7224 */ /* 0x000fe200078e024f */
[----:B------:R-:W-:Y:S01]  /*1560*/  STL [R1+0x96c], R164 ;  /* 0x00096ca401007387 */ /* 0x000fe20000100800 */
[C---:B0-----:R-:W-:Y:S01]  /*1570*/  VIADD R15, R0.reuse, 0x79 ;  /* 0x00000079000f7836 */ /* 0x041fe20000000000 */
[----:B------:R-:W-:Y:S01]  /*1580*/  IABS R52, R164 ;  /* 0x000000a400347213 */ /* 0x000fe20000000000 */
[----:B-1----:R-:W-:Y:S02]  /*1590*/  VIADD R11, R0, 0x22 ;  /* 0x00000022000b7836 */ /* 0x002fe40000000000 */
[----:B------:R-:W-:Y:S01]  /*15a0*/  IMAD.MOV R6, RZ, RZ, -R6 ;  /* 0x000000ffff067224 */ /* 0x000fe200078e0a06 */
[----:B------:R0:W-:Y:S01]  /*15b0*/  STL [R1+0x958], R15 ;  /* 0x0009580f01007387 */ /* 0x0001e20000100800 */
[----:B------:R-:W-:Y:S01]  /*15c0*/  IMAD.MOV R9, RZ, RZ, -R10 ;  /* 0x000000ffff097224 */ /* 0x000fe200078e0a0a */
[----:B------:R-:W-:Y:S01]  /*15d0*/  IABS R90, R11 ;  /* 0x0000000b005a7213 */ /* 0x000fe20000000000 */
[----:B------:R-:W-:Y:S01]  /*15e0*/  IMAD.HI.U32 R8, R40, R59, RZ ;  /* 0x0000003b28087227 */ /* 0x000fe200078e00ff */
[----:B------:R-:W-:-:S03]  /*15f0*/  IABS R49, R15 ;  /* 0x0000000f00317213 */ /* 0x000fc60000000000 */
[C---:B------:R-:W-:Y:S02]  /*1600*/  VIADD R27, R0.reuse, 0x12 ;  /* 0x00000012001b7836 */ /* 0x040fe40000000000 */
[----:B------:R-:W-:Y:S01]  /*1610*/  IMAD.MOV R10, RZ, RZ, -R7 ;  /* 0x000000ffff0a7224 */ /* 0x000fe200078e0a07 */
[----:B0-----:R-:W0:Y:S01]  /*1620*/  LDC R15, c[0x0][0x3a0] ;  /* 0x0000e800ff0f7b82 */ /* 0x001e220000000800 */
[----:B------:R-:W-:Y:S01]  /*1630*/  VIADD R146, R0, 0x1a ;  /* 0x0000001a00927836 */ /* 0x000fe20000000000 */
[----:B------:R-:W-:Y:S01]  /*1640*/  STL [R1+0x90c], R27 ;  /* 0x00090c1b01007387 */ /* 0x000fe20000100800 */
[C---:B------:R-:W-:Y:S01]  /*1650*/  IMAD.HI.U32 R7, R40.reuse, R83, RZ ;  /* 0x0000005328077227 */ /* 0x040fe200078e00ff */
[----:B------:R-:W-:Y:S02]  /*1660*/  IABS R98, R27 ;  /* 0x0000001b00627213 */ /* 0x000fe40000000000 */
[----:B------:R-:W-:Y:S01]  /*1670*/  STL [R1+0x91c], R146 ;  /* 0x00091c9201007387 */ /* 0x000fe20000100800 */
[----:B------:R-:W-:Y:S01]  /*1680*/  IMAD R34, R39, R6, R34 ;  /* 0x0000000627227224 */ /* 0x000fe200078e0222 */
[----:B------:R-:W-:Y:S01]  /*1690*/  IABS R94, R146 ;  /* 0x00000092005e7213 */ /* 0x000fe20000000000 */
[----:B------:R-:W-:Y:S01]  /*16a0*/  IMAD.MOV R8, RZ, RZ, -R8 ;  /* 0x000000ffff087224 */ /* 0x000fe200078e0a08 */
[----:B------:R1:W-:Y:S01]  /*16b0*/  STL [R1+0x928], R11 ;  /* 0x0009280b01007387 */ /* 0x0003e20000100800 */
[----:B------:R-:W-:-:S04]  /*16c0*/  IMAD.HI.U32 R6, R40, R92, RZ ;  /* 0x0000005c28067227 */ /* 0x000fc800078e00ff */
[----:B------:R-:W-:Y:S02]  /*16d0*/  IMAD R53, R39, R12, R53 ;  /* 0x0000000c27357224 */ /* 0x000fe400078e0235 */
[----:B------:R-:W-:Y:S02]  /*16e0*/  IMAD.MOV R12, RZ, RZ, -R7 ;  /* 0x000000ffff0c7224 */ /* 0x000fe400078e0a07 */
[----:B------:R-:W-:-:S04]  /*16f0*/  IMAD.HI.U32 R7, R40, R63, RZ ;  /* 0x0000003f28077227 */ /* 0x000fc800078e00ff */
[----:B------:R-:W-:Y:S02]  /*1700*/  IMAD R59, R39, R8, R59 ;  /* 0x00000008273b7224 */ /* 0x000fe400078e023b */
[----:B-1----:R-:W-:Y:S02]  /*1710*/  VIADD R11, R0, 0x42 ;  /* 0x00000042000b7836 */ /* 0x002fe40000000000 */
[----:B------:R-:W-:Y:S02]  /*1720*/  IMAD.MOV R6, RZ, RZ, -R6 ;  /* 0x000000ffff067224 */ /* 0x000fe400078e0a06 */
[----:B------:R-:W-:Y:S01]  /*1730*/  IMAD.HI.U32 R8, R40, R90, RZ ;  /* 0x0000005a28087227 */ /* 0x000fe200078e00ff */
[----:B------:R-:W-:-:S03]  /*1740*/  IABS R74, R11 ;  /* 0x0000000b004a7213 */ /* 0x000fc60000000000 */
[C---:B------:R-:W-:Y:S02]  /*1750*/  IMAD R83, R39.reuse, R12, R83 ;  /* 0x0000000c27537224 */ /* 0x040fe400078e0253 */
[----:B------:R-:W-:Y:S02]  /*1760*/  IMAD.MOV R12, RZ, RZ, -R7 ;  /* 0x000000ffff0c7224 */ /* 0x000fe400078e0a07 */
[----:B------:R-:W-:Y:S02]  /*1770*/  IMAD R92, R39, R6, R92 ;  /* 0x00000006275c7224 */ /* 0x000fe400078e025c */
[----:B------:R-:W-:Y:S02]  /*1780*/  IMAD.MOV R8, RZ, RZ, -R8 ;  /* 0x000000ffff087224 */ /* 0x000fe400078e0a08 */
[----:B------:R-:W-:-:S04]  /*1790*/  IMAD.HI.U32 R6, R40, R72, RZ ;  /* 0x0000004828067227 */ /* 0x000fc800078e00ff */
[C---:B------:R-:W-:Y:S02]  /*17a0*/  IMAD R63, R39.reuse, R12, R63 ;  /* 0x0000000c273f7224 */ /* 0x040fe400078e023f */
[C---:B------:R-:W-:Y:S02]  /*17b0*/  VIADD R35, R0.reuse, 0x2a ;  /* 0x0000002a00237836 */ /* 0x040fe40000000000 */
[C---:B------:R-:W-:Y:S02]  /*17c0*/  VIADD R12, R0.reuse, 0x32 ;  /* 0x00000032000c7836 */ /* 0x040fe40000000000 */
        /* <DEDUP_REMOVED lines=11> */
[C---:B------:R-:W-:Y:S01]  /*1880*/  VIADD R111, R0.reuse, 0x4a ;  /* 0x0000004a006f7836 */ /* 0x040fe20000000000 */
[----:B------:R1:W-:Y:S01]  /*1890*/  STL [R1+0x9a4], R11 ;  /* 0x0009a40b01007387 */ /* 0x0003e20000100800 */
[C---:B------:R-:W-:Y:S01]  /*18a0*/  VIADD R19, R0.reuse, 0x52 ;  /* 0x0000005200137836 */ /* 0x040fe20000000000 */
[----:B------:R-:W-:Y:S01]  /*18b0*/  IABS R78, R31 ;  /* 0x0000001f004e7213 */ /* 0x000fe20000000000 */
[C---:B------:R-:W-:Y:S01]  /*18c0*/  VIADD R38, R0.reuse, 0x5a ;  /* 0x0000005a00267836 */ /* 0x040fe20000000000 */
[----:B------:R-:W-:Y:S01]  /*18d0*/  STL [R1+0x9d4], R111 ;  /* 0x0009d46f01007387 */ /* 0x000fe20000100800 */
[----:B------:R-:W-:Y:S01]  /*18e0*/  IMAD R72, R39, R6, R72 ;  /* 0x0000000627487224 */ /* 0x000fe200078e0248 */
[----:B------:R-:W-:Y:S01]  /*18f0*/  IABS R66, R19 ;  /* 0x0000001300427213 */ /* 0x000fe20000000000 */
[----:B------:R-:W-:Y:S01]  /*1900*/  IMAD.MOV R8, RZ, RZ, -R8 ;  /* 0x000000ffff087224 */ /* 0x000fe200078e0a08 */
[----:B------:R-:W-:Y:S01]  /*1910*/  STL [R1+0x9bc], R19 ;  /* 0x0009bc1301007387 */ /* 0x000fe20000100800 */
[----:B------:R-:W-:Y:S01]  /*1920*/  VIADD R30, R0, 0x62 ;  /* 0x00000062001e7836 */ /* 0x000fe20000000000 */
[----:B------:R-:W-:Y:S01]  /*1930*/  IABS R62, R38 ;  /* 0x00000026003e7213 */ /* 0x000fe20000000000 */
[----:B------:R-:W-:Y:S01]  /*1940*/  IMAD.HI.U32 R6, R40, R99, RZ ;  /* 0x0000006328067227 */ /* 0x000fe200078e00ff */
[----:B------:R-:W-:Y:S01]  /*1950*/  STL [R1+0x9ac], R38 ;  /* 0x0009ac2601007387 */ /* 0x000fe20000100800 */
[----:B------:R-:W-:-:S02]  /*1960*/  IABS R70, R111 ;  /* 0x0000006f00467213 */ /* 0x000fc40000000000 */
[C---:B------:R-:W-:Y:S01]  /*1970*/  VIADD R163, R0.reuse, 0x72 ;  /* 0x0000007200a37836 */ /* 0x040fe20000000000 */
[----:B------:R-:W-:Y:S01]  /*1980*/  STL [R1+0x98c], R30 ;  /* 0x00098c1e01007387 */ /* 0x000fe20000100800 */
[----:B-1----:R-:W-:Y:S01]  /*1990*/  VIADD R11, R0, 0x7a ;  /* 0x0000007a000b7836 */ /* 0x002fe20000000000 */
[----:B------:R-:W-:Y:S01]  /*19a0*/  IABS R58, R30 ;  /* 0x0000001e003a7213 */ /* 0x000fe20000000000 */
[----:B------:R-:W-:Y:S01]  /*19b0*/  IMAD R74, R39, R8, R74 ;  /* 0x00000008274a7224 */ /* 0x000fe200078e024a */
[----:B------:R-:W-:Y:S01]  /*19c0*/  STL [R1+0x960], R163 ;  /* 0x000960a301007387 */ /* 0x000fe20000100800 */
[----:B------:R-:W-:Y:S01]  /*19d0*/  IMAD.MOV R6, RZ, RZ, -R6 ;  /* 0x000000ffff067224 */ /* 0x000fe200078e0a06 */
[----:B------:R-:W-:Y:S01]  /*19e0*/  IABS R48, R11 ;  /* 0x0000000b00307213 */ /* 0x000fe20000000000 */
[----:B------:R-:W-:Y:S01]  /*19f0*/  IMAD.HI.U32 R8, R40, R54, RZ ;  /* 0x0000003628087227 */ /* 0x000fe200078e00ff */
[----:B------:R-:W-:Y:S01]  /*1a00*/  STL [R1+0x97c], R123 ;  /* 0x00097c7b01007387 */ /* 0x000fe20000100800 */
[----:B------:R-:W-:-:S02]  /*1a10*/  IABS R51, R163 ;  /* 0x000000a300337213 */ /* 0x000fc40000000000 */
[----:B------:R-:W-:Y:S01]  /*1a20*/  VIADD R139, R0, 0x13 ;  /* 0x00000013008b7836 */ /* 0x000fe20000000000 */
[----:B------:R1:W-:Y:S01]  /*1a30*/  STL [R1+0x954], R11 ;  /* 0x0009540b01007387 */ /* 0x0003e20000100800 */
[C---:B------:R-:W-:Y:S02]  /*1a40*/  IMAD R99, R39.reuse, R6, R99 ;  /* 0x0000000627637224 */ /* 0x040fe400078e0263 */
[----:B------:R-:W-:Y:S01]  /*1a50*/  IMAD R95, R39, R10, R95 ;  /* 0x0000000a275f7224 */ /* 0x000fe200078e025f */
[----:B------:R-:W-:Y:S01]  /*1a60*/  IABS R97, R139 ;  /* 0x0000008b00617213 */ /* 0x000fe20000000000 */
[----:B------:R-:W-:Y:S01]  /*1a70*/  IMAD.MOV R8, RZ, RZ, -R8 ;  /* 0x000000ffff087224 */ /* 0x000fe200078e0a08 */
[----:B------:R2:W-:Y:S01]  /*1a80*/  STL [R1+0x910], R139 ;  /* 0x0009108b01007387 */ /* 0x0005e20000100800 */
[----:B------:R-:W-:-:S04]  /*1a90*/  IMAD.HI.U32 R6, R40, R87, RZ ;  /* 0x0000005728067227 */ /* 0x000fc800078e00ff */
[----:B-1----:R-:W-:Y:S02]  /*1aa0*/  IMAD R11, R5, 0x80, R107 ;  /* 0x00000080050b7824 */ /* 0x002fe400078e026b */
[----:B------:R-:W-:-:S03]  /*1ab0*/  IMAD.HI.U32 R10, R40, R71, RZ ;  /* 0x00000047280a7227 */ /* 0x000fc600078e00ff */
[----:B------:R-:W-:Y:S01]  /*1ac0*/  ISETP.GE.AND P6, PT, R11, RZ, PT ;  /* 0x000000ff0b00720c */ /* 0x000fe20003fc6270 */
[C---:B------:R-:W-:Y:S01]  /*1ad0*/  IMAD R54, R39.reuse, R8, R54 ;  /* 0x0000000827367224 */ /* 0x040fe200078e0236 */
[----:B------:R-:W-:Y:S01]  /*1ae0*/  IABS R8, R11 ;  /* 0x0000000b00087213 */ /* 0x000fe20000000000 */
[----:B------:R-:W-:Y:S02]  /*1af0*/  IMAD.MOV R6, RZ, RZ, -R6 ;  /* 0x000000ffff067224 */ /* 0x000fe400078e0a06 */
[----:B------:R-:W-:Y:S02]  /*1b00*/  IMAD.MOV R10, RZ, RZ, -R10 ;  /* 0x000000ffff0a7224 */ /* 0x000fe400078e0a0a */
[C---:B------:R-:W-:Y:S02]  /*1b10*/  IMAD R87, R39.reuse, R6, R87 ;  /* 0x0000000627577224 */ /* 0x040fe400078e0257 */
[----:B------:R-:W-:Y:S02]  /*1b20*/  IMAD R71, R39, R10, R71 ;  /* 0x0000000a27477224 */ /* 0x000fe400078e0247 */
[----:B------:R-:W-:-:S04]  /*1b30*/  IMAD.HI.U32 R2, R40, R97, RZ ;  /* 0x0000006128027227 */ /* 0x000fc800078e00ff */
[----:B------:R-:W-:-:S04]  /*1b40*/  IMAD.HI.U32 R6, R40, R67, RZ ;  /* 0x0000004328067227 */ /* 0x000fc800078e00ff */
[----:B------:R-:W-:-:S04]  /*1b50*/  IMAD.HI.U32 R10, R40, R52, RZ ;  /* 0x00000034280a7227 */ /* 0x000fc800078e00ff */
[----:B------:R-:W-:-:S04]  /*1b60*/  IMAD.HI.U32 R4, R4, R8, RZ ;  /* 0x0000000804047227 */ /* 0x000fc800078e00ff */
[----:B------:R-:W-:Y:S02]  /*1b70*/  IMAD.MOV R2, RZ, RZ, -R2 ;  /* 0x000000ffff027224 */ /* 0x000fe400078e0a02 */
[----:B------:R-:W-:Y:S02]  /*1b80*/  IMAD.MOV R6, RZ, RZ, -R6 ;  /* 0x000000ffff067224 */ /* 0x000fe400078e0a06 */
[----:B------:R-:W-:Y:S02]  /*1b90*/  IMAD.MOV R10, RZ, RZ, -R10 ;  /* 0x000000ffff0a7224 */ /* 0x000fe400078e0a0a */
[----:B------:R-:W-:Y:S02]  /*1ba0*/  IMAD.MOV R4, RZ, RZ, -R4 ;  /* 0x000000ffff047224 */ /* 0x000fe400078e0a04 */
[C---:B------:R-:W-:Y:S02]  /*1bb0*/  IMAD R97, R39.reuse, R2, R97 ;  /* 0x0000000227617224 */ /* 0x040fe400078e0261 */
[----:B------:R-:W-:-:S02]  /*1bc0*/  IMAD R67, R39, R6, R67 ;  /* 0x0000000627437224 */ /* 0x000fc400078e0243 */
[----:B------:R-:W-:Y:S02]  /*1bd0*/  IMAD R52, R39, R10, R52 ;  /* 0x0000000a27347224 */ /* 0x000fe400078e0234 */
[----:B------:R-:W-:Y:S02]  /*1be0*/  IMAD R2, R3, R4, R8 ;  /* 0x0000000403027224 */ /* 0x000fe400078e0208 */
[----:B------:R-:W-:-:S03]  /*1bf0*/  IMAD.HI.U32 R10, R40, R49, RZ ;  /* 0x00000031280a7227 */ /* 0x000fc600078e00ff */
[----:B------:R-:W-:Y:S01]  /*1c00*/  ISETP.GT.U32.AND P0, PT, R3, R2, PT ;  /* 0x000000020300720c */ /* 0x000fe20003f04070 */
[----:B------:R-:W-:-:S04]  /*1c10*/  IMAD.HI.U32 R6, R40, R98, RZ ;  /* 0x0000006228067227 */ /* 0x000fc800078e00ff */
[----:B------:R-:W-:Y:S02]  /*1c20*/  IMAD R50, R39, R9, R50 ;  /* 0x0000000927327224 */ /* 0x000fe400078e0232 */
[----:B------:R-:W-:-:S04]  /*1c30*/  IMAD.HI.U32 R9, R40, R75, RZ ;  /* 0x0000004b28097227 */ /* 0x000fc800078e00ff */
[----:B------:R-:W-:Y:S02]  /*1c40*/  IMAD.MOV R10, RZ, RZ, -R10 ;  /* 0x000000ffff0a7224 */ /* 0x000fe400078e0a0a */
        /* <DEDUP_REMOVED lines=8> */
[----:B------:R-:W-:Y:S02]  /*1cd0*/  IMAD R75, R39, R14, R75 ;  /* 0x0000000e274b7224 */ /* 0x000fe400078e024b */
[----:B------:R-:W-:Y:S02]  /*1ce0*/  IMAD.MOV R14, RZ, RZ, -R9 ;  /* 0x000000ffff0e7224 */ /* 0x000fe400078e0a09 */
[----:B------:R-:W-:Y:S02]  /*1cf0*/  IMAD.MOV R6, RZ, RZ, -R6 ;  /* 0x000000ffff067224 */ /* 0x000fe400078e0a06 */
[----:B------:R-:W-:Y:S02]  /*1d00*/  IMAD.MOV R10, RZ, RZ, -R10 ;  /* 0x000000ffff0a7224 */ /* 0x000fe400078e0a0a */
[----:B------:R-:W-:Y:S02]  /*1d10*/  VIADD R26, R0, 0x1b ;  /* 0x0000001b001a7836 */ /* 0x000fe40000000000 */
[----:B------:R-:W-:-:S03]  /*1d20*/  IMAD.HI.U32 R9, R40, R86, RZ ;  /* 0x0000005628097227 */ /* 0x000fc600078e00ff */
[----:B------:R-:W-:Y:S01]  /*1d30*/  IABS R93, R26 ;  /* 0x0000001a005d7213 */ /* 0x000fe20000000000 */
[----:B------:R-:W-:Y:S01]  /*1d40*/  IMAD.MOV R7, RZ, RZ, -R7 ;  /* 0x000000ffff077224 */ /* 0x000fe200078e0a07 */
[----:B------:R2:W-:Y:S01]  /*1d50*/  STL [R1+0x920], R26 ;  /* 0x0009201a01007387 */ /* 0x0005e20000100800 */
[C---:B------:R-:W-:Y:S02]  /*1d60*/  VIADD R119, R0.reuse, 0x23 ;  /* 0x0000002300777836 */ /* 0x040fe40000000000 */
[C---:B------:R-:W-:Y:S02]  /*1d70*/  IMAD R82, R39.reuse, R6, R82 ;  /* 0x0000000627527224 */ /* 0x040fe400078e0252 */
[----:B------:R-:W-:Y:S01]  /*1d80*/  IMAD R66, R39, R10, R66 ;  /* 0x0000000a27427224 */ /* 0x000fe200078e0242 */
[----:B------:R2:W-:Y:S01]  /*1d90*/  STL [R1+0x924], R119 ;  /* 0x0009247701007387 */ /* 0x0005e20000100800 */
[----:B------:R-:W-:Y:S01]  /*1da0*/  VIADD R106, R0, 0x2b ;  /* 0x0000002b006a7836 */ /* 0x000fe20000000000 */
[----:B------:R-:W-:Y:S01]  /*1db0*/  IABS R89, R119 ;  /* 0x0000007700597213 */ /* 0x000fe20000000000 */
[----:B------:R-:W-:-:S02]  /*1dc0*/  @!P0 IMAD.IADD R2, R2, 0x1, -R3 ;  /* 0x0000000102028824 */ /* 0x000fc400078e0a03 */
[----:B------:R-:W-:Y:S01]  /*1dd0*/  IMAD.MOV R9, RZ, RZ, -R9 ;  /* 0x000000ffff097224 */ /* 0x000fe200078e0a09 */
[----:B------:R2:W-:Y:S01]  /*1de0*/  STL [R1+0x93c], R106 ;  /* 0x00093c6a01007387 */ /* 0x0005e20000100800 */
[----:B------:R-:W-:Y:S01]  /*1df0*/  IMAD R94, R39, R7, R94 ;  /* 0x00000007275e7224 */ /* 0x000fe200078e025e */
[----:B------:R-:W-:Y:S01]  /*1e00*/  ISETP.GT.U32.AND P0, PT, R3, R2, PT ;  /* 0x000000020300720c */ /* 0x000fe20003f04070 */
[C---:B------:R-:W-:Y:S01]  /*1e10*/  IMAD.HI.U32 R6, R40.reuse, R62, RZ ;  /* 0x0000003e28067227 */ /* 0x040fe200078e00ff */
[----:B------:R2:W-:Y:S01]  /*1e20*/  STL [R1+0x8a4], R11 ;  /* 0x0008a40b01007387 */ /* 0x0005e20000100800 */
[----:B------:R-:W-:Y:S02]  /*1e30*/  IABS R85, R106 ;  /* 0x0000006a00557213 */ /* 0x000fe40000000000 */
[----:B------:R-:W-:-:S04]  /*1e40*/  IMAD.HI.U32 R10, R40, R48, RZ ;  /* 0x00000030280a7227 */ /* 0x000fc800078e00ff */
[C---:B------:R-:W-:Y:S02]  /*1e50*/  VIADD R117, R0.reuse, 0x33 ;  /* 0x0000003300757836 */ /* 0x040fe40000000000 */
[----:B------:R-:W-:Y:S02]  /*1e60*/  VIADD R116, R0, 0x3b ;  /* 0x0000003b00747836 */ /* 0x000fe40000000000 */
[----:B------:R-:W-:Y:S01]  /*1e70*/  IMAD.HI.U32 R7, R40, R78, RZ ;  /* 0x0000004e28077227 */ /* 0x000fe200078e00ff */
[----:B------:R-:W-:Y:S01]  /*1e80*/  IABS R81, R117 ;  /* 0x0000007500517213 */ /* 0x000fe20000000000 */
[----:B------:R2:W-:Y:S01]  /*1e90*/  STL [R1+0x94c], R117 ;  /* 0x00094c7501007387 */ /* 0x0005e20000100800 */
[----:B------:R-:W-:Y:S01]  /*1ea0*/  IABS R77, R116 ;  /* 0x00000074004d7213 */ /* 0x000fe20000000000 */
[C---:B------:R-:W-:Y:S02]  /*1eb0*/  VIADD R115, R0.reuse, 0x43 ;  /* 0x0000004300737836 */ /* 0x040fe40000000000 */
[----:B------:R-:W-:Y:S01]  /*1ec0*/  IMAD R86, R39, R9, R86 ;  /* 0x0000000927567224 */ /* 0x000fe200078e0256 */
[----:B------:R2:W-:Y:S01]  /*1ed0*/  STL [R1+0x970], R116 ;  /* 0x0009707401007387 */ /* 0x0005e20000100800 */
[----:B------:R-:W-:Y:S01]  /*1ee0*/  IMAD.MOV R6, RZ, RZ, -R6 ;  /* 0x000000ffff067224 */ /* 0x000fe200078e0a06 */
[----:B------:R-:W-:Y:S01]  /*1ef0*/  IABS R73, R115 ;  /* 0x0000007300497213 */ /* 0x000fe20000000000 */
[----:B------:R-:W-:Y:S01]  /*1f00*/  IMAD.MOV R10, RZ, RZ, -R10 ;  /* 0x000000ffff0a7224 */ /* 0x000fe200078e0a0a */
[----:B------:R2:W-:Y:S01]  /*1f10*/  STL [R1+0x9a0], R115 ;  /* 0x0009a07301007387 */ /* 0x0005e20000100800 */
[----:B------:R-:W-:-:S02]  /*1f20*/  VIADD R114, R0, 0x4b ;  /* 0x0000004b00727836 */ /* 0x000fc40000000000 */
[----:B------:R-:W-:-:S03]  /*1f30*/  IMAD.HI.U32 R9, R40, R70, RZ ;  /* 0x0000004628097227 */ /* 0x000fc600078e00ff */
[----:B------:R2:W-:Y:S01]  /*1f40*/  STL [R1+0x9d0], R114 ;  /* 0x0009d07201007387 */ /* 0x0005e20000100800 */
[----:B------:R-:W-:Y:S01]  /*1f50*/  IMAD.MOV R7, RZ, RZ, -R7 ;  /* 0x000000ffff077224 */ /* 0x000fe200078e0a07 */
[----:B------:R-:W-:Y:S01]  /*1f60*/  IABS R69, R114 ;  /* 0x0000007200457213 */ /* 0x000fe20000000000 */
[----:B------:R-:W-:-:S04]  /*1f70*/  IMAD.HI.U32 R5, R40, R93, RZ ;  /* 0x0000005d28057227 */ /* 0x000fc800078e00ff */
[C---:B------:R-:W-:Y:S02]  /*1f80*/  VIADD R113, R0.reuse, 0x53 ;  /* 0x0000005300717836 */ /* 0x040fe40000000000 */
[C---:B------:R-:W-:Y:S02]  /*1f90*/  VIADD R109, R0.reuse, 0x5b ;  /* 0x0000005b006d7836 */ /* 0x040fe40000000000 */
[----:B------:R-:W-:Y:S01]  /*1fa0*/  VIADD R108, R0, 0x63 ;  /* 0x00000063006c7836 */ /* 0x000fe20000000000 */
[----:B------:R2:W-:Y:S01]  /*1fb0*/  STL [R1+0x9b8], R113 ;  /* 0x0009b87101007387 */ /* 0x0005e20000100800 */
[C---:B------:R-:W-:Y:S01]  /*1fc0*/  IMAD R62, R39.reuse, R6, R62 ;  /* 0x00000006273e7224 */ /* 0x040fe200078e023e */
[----:B------:R-:W-:Y:S01]  /*1fd0*/  IABS R65, R113 ;  /* 0x0000007100417213 */ /* 0x000fe20000000000 */
[C---:B------:R-:W-:Y:S01]  /*1fe0*/  IMAD R48, R39.reuse, R10, R48 ;  /* 0x0000000a27307224 */ /* 0x040fe200078e0230 */
[----:B------:R2:W-:Y:S01]  /*1ff0*/  STL [R1+0x9a8], R109 ;  /* 0x0009a86d01007387 */ /* 0x0005e20000100800 */
[----:B------:R-:W-:Y:S01]  /*2000*/  IMAD.MOV R9, RZ, RZ, -R9 ;  /* 0x000000ffff097224 */ /* 0x000fe200078e0a09 */
[----:B------:R-:W-:Y:S01]  /*2010*/  IABS R61, R109 ;  /* 0x0000006d003d7213 */ /* 0x000fe20000000000 */
[----:B------:R-:W-:Y:S01]  /*2020*/  IMAD R78, R39, R7, R78 ;  /* 0x00000007274e7224 */ /* 0x000fe200078e024e */
[----:B------:R2:W-:Y:S01]  /*2030*/  STL [R1+0x988], R108 ;  /* 0x0009886c01007387 */ /* 0x0005e20000100800 */
[----:B------:R-:W-:Y:S01]  /*2040*/  IMAD.HI.U32 R6, R40, R89, RZ ;  /* 0x0000005928067227 */ /* 0x000fe200078e00ff */
[----:B------:R-:W-:-:S03]  /*2050*/  IABS R57, R108 ;  /* 0x0000006c00397213 */ /* 0x000fc60000000000 */
[----:B------:R-:W-:Y:S02]  /*2060*/  IMAD.MOV R10, RZ, RZ, -R5 ;  /* 0x000000ffff0a7224 */ /* 0x000fe400078e0a05 */
[----:B------:R-:W-:-:S04]  /*2070*/  IMAD.HI.U32 R7, R40, R58, RZ ;  /* 0x0000003a28077227 */ /* 0x000fc800078e00ff */
[----:B------:R-:W-:-:S04]  /*2080*/  IMAD.HI.U32 R4, R40, R81, RZ ;  /* 0x0000005128047227 */ /* 0x000fc800078e00ff */
[----:B------:R-:W-:-:S04]  /*2090*/  IMAD.HI.U32 R5, R40, R77, RZ ;  /* 0x0000004d28057227 */ /* 0x000fc800078e00ff */
[C---:B------:R-:W-:Y:S02]  /*20a0*/  IMAD R70, R39.reuse, R9, R70 ;  /* 0x0000000927467224 */ /* 0x040fe400078e0246 */
[----:B------:R-:W-:Y:S02]  /*20b0*/  IMAD.MOV R6, RZ, RZ, -R6 ;  /* 0x000000ffff067224 */ /* 0x000fe400078e0a06 */
[----:B------:R-:W-:Y:S02]  /*20c0*/  IMAD R93, R39, R10, R93 ;  /* 0x0000000a275d7224 */ /* 0x000fe400078e025d */
[----:B------:R-:W-:-:S04]  /*20d0*/  IMAD.HI.U32 R9, R40, R51, RZ ;  /* 0x0000003328097227 */ /* 0x000fc800078e00ff */
[----:B------:R-:W-:Y:S02]  /*20e0*/  IMAD.MOV R7, RZ, RZ, -R7 ;  /* 0x000000ffff077224 */ /* 0x000fe400078e0a07 */
[----:B------:R-:W-:Y:S02]  /*20f0*/  IMAD.MOV R8, RZ, RZ, -R4 ;  /* 0x000000ffff087224 */ /* 0x000fe400078e0a04 */
[----:B------:R-:W-:Y:S02]  /*2100*/  IMAD.MOV R10, RZ, RZ, -R5 ;  /* 0x000000ffff0a7224 */ /* 0x000fe400078e0a05 */
[----:B------:R-:W-:-:S04]  /*2110*/  IMAD.HI.U32 R4, R40, R65, RZ ;  /* 0x0000004128047227 */ /* 0x000fc800078e00ff */
[----:B0-----:R-:W-:Y:S02]  /*2120*/  VIADD R5, R15, 0xffffffff ;  /* 0xffffffff0f057836 */ /* 0x001fe40000000000 */
[----:B------:R-:W-:Y:S02]  /*2130*/  IMAD R89, R39, R6, R89 ;  /* 0x0000000627597224 */ /* 0x000fe400078e0259 */
[----:B------:R-:W-:Y:S01]  /*2140*/  @!P0 IMAD.IADD R2, R2, 0x1, -R3 ;  /* 0x0000000102028824 */ /* 0x000fe200078e0a03 */
[----:B------:R-:W-:Y:S01]  /*2150*/  ISETP.GE.U32.AND P2, PT, R5, 0x7fffff80, PT ;  /* 0x7fffff800500780c */ /* 0x000fe20003f46070 */
[----:B------:R-:W-:Y:S02]  /*2160*/  IMAD.MOV R12, RZ, RZ, -R9 ;  /* 0x000000ffff0c7224 */ /* 0x000fe400078e0a09 */
[----:B------:R-:W-:Y:S02]  /*2170*/  IMAD R58, R39, R7, R58 ;  /* 0x00000007273a7224 */ /* 0x000fe400078e023a */
[----:B------:R-:W-:-:S04]  /*2180*/  IMAD.HI.U32 R6, R40, R73, RZ ;  /* 0x0000004928067227 */ /* 0x000fc800078e00ff */
[----:B------:R-:W-:Y:S02]  /*2190*/  VIADD R3, R15, 0xffffffef ;  /* 0xffffffef0f037836 */ /* 0x000fe40000000000 */
[----:B------:R-:W-:-:S03]  /*21a0*/  IMAD.HI.U32 R7, R40, R85, RZ ;  /* 0x0000005528077227 */ /* 0x000fc600078e00ff */
[----:B------:R-:W-:Y:S01]  /*21b0*/  ISETP.GE.U32.AND P4, PT, R3, 0x7fffff70, PT ;  /* 0x7fffff700300780c */ /* 0x000fe20003f86070 */
[----:B------:R-:W-:Y:S02]  /*21c0*/  IMAD.MOV R4, RZ, RZ, -R4 ;  /* 0x000000ffff047224 */ /* 0x000fe400078e0a04 */
[----:B------:R-:W-:Y:S02]  /*21d0*/  VIADD R5, R15, 0xffffffe7 ;  /* 0xffffffe70f057836 */ /* 0x000fe40000000000 */
[----:B------:R-:W-:Y:S02]  /*21e0*/  IMAD R51, R39, R12, R51 ;  /* 0x0000000c27337224 */ /* 0x000fe400078e0233 */
[----:B------:R-:W-:Y:S01]  /*21f0*/  IMAD.MOV R6, RZ, RZ, -R6 ;  /* 0x000000ffff067224 */ /* 0x000fe200078e0a06 */
[----:B------:R-:W-:Y:S01]  /*2200*/  ISETP.GE.U32.AND P5, PT, R5, 0x7fffff68, PT ;  /* 0x7fffff680500780c */ /* 0x000fe20003fa6070 */
[----:B------:R-:W-:Y:S02]  /*2210*/  IMAD.MOV R12, RZ, RZ, -R7 ;  /* 0x000000ffff0c7224 */ /* 0x000fe400078e0a07 */
[----:B------:R-:W-:-:S02]  /*2220*/  IMAD R65, R39, R4, R65 ;  /* 0x0000000427417224 */ /* 0x000fc400078e0241 */
[----:B------:R-:W-:-:S04]  /*2230*/  IMAD.HI.U32 R7, R40, R69, RZ ;  /* 0x0000004528077227 */ /* 0x000fc800078e00ff */
[----:B------:R-:W-:-:S04]  /*2240*/  IMAD.HI.U32 R3, R40, R61, RZ ;  /* 0x0000003d28037227 */ /* 0x000fc800078e00ff */
[----:B------:R-:W-:-:S04]  /*2250*/  IMAD.HI.U32 R4, R40, R57, RZ ;  /* 0x0000003928047227 */ /* 0x000fc800078e00ff */
[C---:B------:R-:W-:Y:S02]  /*2260*/  IMAD R73, R39.reuse, R6, R73 ;  /* 0x0000000627497224 */ /* 0x040fe400078e0249 */
[----:B------:R-:W-:Y:S02]  /*2270*/  IMAD R85, R39, R12, R85 ;  /* 0x0000000c27557224 */ /* 0x000fe400078e0255 */
[----:B------:R-:W-:Y:S02]  /*2280*/  VIADD R6, R15, 0xfffffff7 ;  /* 0xfffffff70f067836 */ /* 0x000fe40000000000 */
[----:B------:R-:W-:Y:S02]  /*2290*/  IMAD.MOV.U32 R5, RZ, RZ, R2 ;  /* 0x000000ffff057224 */ /* 0x000fe400078e0002 */
[----:B------:R-:W-:Y:S01]  /*22a0*/  IMAD.MOV R12, RZ, RZ, -R7 ;  /* 0x000000ffff0c7224 */ /* 0x000fe200078e0a07 */
[----:B------:R-:W-:Y:S01]  /*22b0*/  ISETP.GE.U32.AND P0, PT, R6, 0x7fffff78, PT ;  /* 0x7fffff780600780c */ /* 0x000fe20003f06070 */
[----:B------:R-:W-:-:S02]  /*22c0*/  IMAD.MOV R2, RZ, RZ, -R3 ;  /* 0x000000ffff027224 */ /* 0x000fc400078e0a03 */
[----:B------:R-:W-:Y:S02]  /*22d0*/  IMAD.MOV R4, RZ, RZ, -R4 ;  /* 0x000000ffff047224 */ /* 0x000fe400078e0a04 */
[----:B------:R-:W-:Y:S01]  /*22e0*/  @!P6 IMAD.MOV R5, RZ, RZ, -R5 ;  /* 0x000000ffff05e224 */ /* 0x000fe200078e0a05 */
[----:B------:R-:W-:Y:S01]  /*22f0*/  @!P3 LOP3.LUT R5, RZ, R28, RZ, 0x33, !PT ;  /* 0x0000001cff05b212 */ /* 0x000fe200078e33ff */
[C---:B------:R-:W-:Y:S02]  /*2300*/  IMAD R55, R39.reuse, R14, R55 ;  /* 0x0000000e27377224 */ /* 0x040fe400078e0237 */
[C---:B------:R-:W-:Y:S02]  /*2310*/  IMAD R81, R39.reuse, R8, R81 ;  /* 0x0000000827517224 */ /* 0x040fe400078e0251 */
[C---:B------:R-:W-:Y:S02]  /*2320*/  IMAD R77, R39.reuse, R10, R77 ;  /* 0x0000000a274d7224 */ /* 0x040fe400078e024d */
[----:B------:R-:W-:-:S02]  /*2330*/  IMAD R69, R39, R12, R69 ;  /* 0x0000000c27457224 */ /* 0x000fc400078e0245 */
[C---:B------:R-:W-:Y:S02]  /*2340*/  IMAD R61, R39.reuse, R2, R61 ;  /* 0x00000002273d7224 */ /* 0x040fe400078e023d */
[----:B------:R-:W-:Y:S02]  /*2350*/  IMAD R57, R39, R4, R57 ;  /* 0x0000000427397224 */ /* 0x000fe400078e0239 */
[----:B------:R-:W-:Y:S01]  /*2360*/  VIADD R3, R15, 0xffffffdf ;  /* 0xffffffdf0f037836 */ /* 0x000fe20000000000 */
[----:B--23--:R-:W-:Y:S06]  /*2370*/  BRA.U UP0, `(.L_x_5) ;  /* 0x0000000100187547 */ /* 0x00cfec000b800000 */
[----:B------:R-:W-:Y:S01]  /*2380*/  ELECT P3, URZ, PT ;  /* 0x0000000000ff782f */ /* 0x000fe20003860000 */
[----:B------:R-:W-:Y:S01]  /*2390*/  IMAD.MOV.U32 R2, RZ, RZ, 0x1 ;  /* 0x00000001ff027424 */ /* 0x000fe200078e00ff */
[----:B------:R-:W-:Y:S01]  /*23a0*/  UMOV UR6, 0x40 ;  /* 0x0000004000067882 */ /* 0x000fe20000000000 */
[----:B------:R-:W-:Y:S01]  /*23b0*/  UVIRTCOUNT.DEALLOC.SMPOOL 0x80 ;  /* 0x000000800000784c */ /* 0x000fe20000000000 */
[----:B------:R-:W-:-:S09]  /*23c0*/  ULEA UR6, UR5, UR6, 0x18 ;  /* 0x0000000605067291 */ /* 0x000fd2000f8ec0ff */
[----:B------:R0:W-:Y:S03]  /*23d0*/  @P3 STS.U8 [UR6], R2 ;  /* 0x00000002ff003988 */ /* 0x0001e60008000006 */
.L_x_5:
[----:B------:R-:W-:Y:S01]  /*23e0*/  UIADD3 UR10, UPT, UPT, UR8, UR10, URZ ;  /* 0x0000000a080a7290 */ /* 0x000fe2000fffe0ff */
[----:B------:R-:W-:Y:S01]  /*23f0*/  ISETP.GE.U32.AND P3, PT, R3, 0x7fffff60, PT ;  /* 0x7fffff600300780c */ /* 0x000fe20003f66070 */
[----:B------:R-:W-:Y:S01]  /*2400*/  VOTEU.ALL UP1, P1 ;  /* 0x0000000000ff7886 */ /* 0x000fe20000820000 */
[----:B------:R-:W-:Y:S01]  /*2410*/  UIADD3 UR6, UPT, UPT, UR9, 0x10000, URZ ;  /* 0x0001000009067890 */ /* 0x000fe2000fffe0ff */
[----:B------:R-:W-:Y:S01]  /*2420*/  IMAD R3, R5, UR11, RZ ;  /* 0x0000000b05037c24 */ /* 0x000fe2000f8e02ff */
[----:B------:R-:W-:Y:S01]  /*2430*/  VOTEU.ALL UP2, P1 ;  /* 0x0000000000ff7886 */ /* 0x000fe20000840000 */
[----:B------:R-:W-:Y:S01]  /*2440*/  IMAD.SHL.U32 R5, R36, 0x8, RZ ;  /* 0x0000000824057824 */ /* 0x000fe200078e00ff */
[----:B------:R-:W-:-:S04]  /*2450*/  @!UP1 UIADD3 UR16, UPT, UPT, -UR4, 0x100000, URZ ;  /* 0x0010000004109890 */ /* 0x000fc8000fffe1ff */
[----:B------:R-:W-:Y:S02]  /*2460*/  @!UP1 USHF.L.U32 UR17, UR16, 0xb, URZ ;  /* 0x0000000b10119899 */ /* 0x000fe400080006ff */
[----:B------:R-:W-:Y:S01]  /*2470*/  @!UP1 USHF.L.U32 UR16, UR16, 0x1, URZ ;  /* 0x0000000110109899 */ /* 0x000fe200080006ff */
[----:B------:R-:W-:Y:S01]  /*2480*/  STL [R1+0xc58], R66 ;  /* 0x000c584201007387 */ /* 0x000fe20000100800 */
[C---:B0-----:R-:W-:Y:S01]  /*2490*/  IADD3 R2, P6, PT, R3.reuse, UR12, RZ ;  /* 0x0000000c03027c10 */ /* 0x041fe2000ffde0ff */
[----:B------:R-:W-:Y:S01]  /*24a0*/  IMAD.SHL.U32 R125, R36, 0x10, RZ ;  /* 0x00000010247d7824 */ /* 0x000fe200078e00ff */
[----:B------:R-:W-:Y:S01]  /*24b0*/  PRMT R8, RZ, 0x7610, R8 ;  /* 0x00007610ff087816 */ /* 0x000fe20000000008 */
[----:B------:R-:W-:Y:S01]  /*24c0*/  STTM.x128 tmem[UR10], RZ ;  /* 0x000000ff000079ed */ /* 0x000fe200083c000a */
[----:B------:R-:W0:Y:S02]  /*24d0*/  FENCE.VIEW.ASYNC.T ;  /* 0x00000000000073c6 */ /* 0x000e240000000200 */
[----:B0-----:R-:W-:Y:S01]  /*24e0*/  BAR.SYNC.DEFER_BLOCKING 0x0 ;  /* 0x0000000000007b1d */ /* 0x001fe20000010000 */
[----:B------:R-:W-:Y:S01]  /*24f0*/  LEA.HI.X.SX32 R3, R3, UR13, 0x1, P6 ;  /* 0x0000000d03037c11 */ /* 0x000fe2000b0f0eff */
[----:B------:R-:W-:Y:S01]  /*2500*/  VIADD R6, R15, 0xffffffd7 ;  /* 0xffffffd70f067836 */ /* 0x000fe20000000000 */
[----:B------:R-:W-:-:S02]  /*2510*/  IADD3 R4, P6, PT, R5, R2, RZ ;  /* 0x0000000205047210 */ /* 0x000fc40007fde0ff */
[----:B------:R-:W-:Y:S02]  /*2520*/  PRMT R7, RZ, 0x7610, R7 ;  /* 0x00007610ff077816 */ /* 0x000fe40000000007 */
[----:B------:R-:W-:Y:S01]  /*2530*/  PRMT R10, RZ, 0x7610, R10 ;  /* 0x00007610ff0a7816 */ /* 0x000fe2000000000a */
[----:B------:R-:W-:Y:S01]  /*2540*/  STL [R1+0xc54], R62 ;  /* 0x000c543e01007387 */ /* 0x000fe20000100800 */
[----:B------:R-:W-:Y:S01]  /*2550*/  LEA.HI.X.SX32 R5, R5, R3, 0x1, P6 ;  /* 0x0000000305057211 */ /* 0x000fe200030f0eff */
[----:B------:R-:W-:Y:S01]  /*2560*/  VIADD R9, R15, 0xffffffc7 ;  /* 0xffffffc70f097836 */ /* 0x000fe20000000000 */
[----:B------:R-:W-:Y:S01]  /*2570*/  PRMT R132, RZ, 0x7610, R132 ;  /* 0x00007610ff847816 */ /* 0x000fe20000000084 */
[----:B------:R0:W-:Y:S01]  /*2580*/  STL [R1+0xc50], R58 ;  /* 0x000c503a01007387 */ /* 0x0001e20000100800 */
[----:B------:R-:W-:Y:S01]  /*2590*/  PRMT R130, RZ, 0x7610, R130 ;  /* 0x00007610ff827816 */ /* 0x000fe20000000082 */
[----:B------:R-:W1:Y:S02]  /*25a0*/  LDCU UR11, c[0x0][0x3b0] ;  /* 0x00007600ff0b77ac */ /* 0x000e640008000800 */
[----:B------:R2:W-:Y:S01]  /*25b0*/  STL [R1+0xc4c], R54 ;  /* 0x000c4c3601007387 */ /* 0x0005e20000100800 */
[----:B------:R-:W-:Y:S01]  /*25c0*/  PRMT R11, RZ, 0x7610, R11 ;  /* 0x00007610ff0b7816 */ /* 0x000fe2000000000b */
[----:B------:R-:W3:Y:S02]  /*25d0*/  LDCU UR5, c[0x0][0x3b0] ;  /* 0x00007600ff0577ac */ /* 0x000ee40008000800 */
[----:B------:R-:W-:Y:S01]  /*25e0*/  STL [R1+0xc48], R51 ;  /* 0x000c483301007387 */ /* 0x000fe20000100800 */
[----:B------:R-:W-:Y:S01]  /*25f0*/  PRMT R12, RZ, 0x7610, R12 ;  /* 0x00007610ff0c7816 */ /* 0x000fe2000000000c */
[----:B------:R-:W4:Y:S02]  /*2600*/  LDCU UR21, c[0x0][0x3b0] ;  /* 0x00007600ff1577ac */ /* 0x000f240008000800 */
[----:B------:R-:W0:Y:S02]  /*2610*/  FENCE.VIEW.ASYNC.S ;  /* 0x00000000000073c6 */ /* 0x000e240000000000 */
[----:B0-----:R0:W0:Y:S02]  /*2620*/  @!UP2 SYNCS.EXCH.64 URZ, [UR6], UR16 ;  /* 0x0000001006ffa5b2 */ /* 0x0010240008000100 */
[----:B0-----:R-:W-:Y:S01]  /*2630*/  BAR.SYNC.DEFER_BLOCKING 0x0 ;  /* 0x0000000000007b1d */ /* 0x001fe20000010000 */
[----:B------:R-:W-:-:S02]  /*2640*/  PRMT R138, RZ, 0x7610, R138 ;  /* 0x00007610ff8a7816 */ /* 0x000fc4000000008a */
[----:B------:R-:W-:Y:S02]  /*2650*/  PRMT R135, RZ, 0x7610, R135 ;  /* 0x00007610ff877816 */ /* 0x000fe40000000087 */
[----:B------:R-:W-:Y:S01]  /*2660*/  PRMT R28, RZ, 0x7610, R28 ;  /* 0x00007610ff1c7816 */ /* 0x000fe2000000001c */
[----:B------:R-:W0:Y:S01]  /*2670*/  LDCU UR25, c[0x0][0x3b0] ;  /* 0x00007600ff1977ac */ /* 0x000e220008000800 */
[----:B------:R-:W-:Y:S01]  /*2680*/  STL [R1+0xc44], R48 ;  /* 0x000c443001007387 */ /* 0x000fe20000100800 */
[----:B------:R-:W-:Y:S01]  /*2690*/  IADD3 R126, P6, PT, R125, R2, RZ ;  /* 0x000000027d7e7210 */ /* 0x000fe20007fde0ff */
[----:B------:R-:W0:Y:S02]  /*26a0*/  LDCU UR29, c[0x0][0x3b0] ;  /* 0x00007600ff1d77ac */ /* 0x000e240008000800 */
[----:B------:R-:W-:Y:S01]  /*26b0*/  STL [R1+0xc40], R97 ;  /* 0x000c406101007387 */ /* 0x000fe20000100800 */
[----:B------:R-:W-:Y:S01]  /*26c0*/  PRMT R58, RZ, 0x7610, R58 ;  /* 0x00007610ff3a7816 */ /* 0x000fe2000000003a */
[----:B------:R-:W0:Y:S02]  /*26d0*/  LDCU UR16, c[0x0][0x3b0] ;  /* 0x00007600ff1077ac */ /* 0x000e240008000800 */
[----:B------:R-:W-:Y:S01]  /*26e0*/  STL [R1+0xc3c], R93 ;  /* 0x000c3c5d01007387 */ /* 0x000fe20000100800 */
[----:B--2---:R-:W-:Y:S01]  /*26f0*/  PRMT R54, RZ, 0x7610, R54 ;  /* 0x00007610ff367816 */ /* 0x004fe20000000036 */
[----:B------:R-:W2:Y:S02]  /*2700*/  LDCU UR17, c[0x0][0x3b0] ;  /* 0x00007600ff1177ac */ /* 0x000ea40008000800 */
[----:B------:R-:W-:Y:S01]  /*2710*/  STL [R1+0xc38], R89 ;  /* 0x000c385901007387 */ /* 0x000fe20000100800 */
[----:B------:R-:W-:Y:S01]  /*2720*/  PRMT R14, RZ, 0x7610, R14 ;  /* 0x00007610ff0e7816 */ /* 0x000fe2000000000e */
[----:B------:R-:W0:Y:S02]  /*2730*/  LDCU UR33, c[0x0][0x3b0] ;  /* 0x00007600ff2177ac */ /* 0x000e240008000800 */
[----:B------:R-:W2:Y:S01]  /*2740*/  @!P2 LDG.E.U8 R8, desc[UR18][R2.64] ;  /* 0x000000120208a981 */ /* 0x000ea2000c1e1100 */
[----:B------:R-:W-:Y:S01]  /*2750*/  PRMT R23, RZ, 0x7610, R23 ;  /* 0x00007610ff177816 */ /* 0x000fe20000000017 */
[----:B------:R-:W0:Y:S02]  /*2760*/  LDCU UR12, c[0x0][0x3b0] ;  /* 0x00007600ff0c77ac */ /* 0x000e240008000800 */
[----:B------:R-:W3:Y:S01]  /*2770*/  @!P0 LDG.E.U8 R7, desc[UR18][R4.64] ;  /* 0x0000001204078981 */ /* 0x000ee2000c1e1100 */
[----:B------:R-:W-:Y:S01]  /*2780*/  PRMT R110, RZ, 0x7610, R110 ;  /* 0x00007610ff6e7816 */ /* 0x000fe2000000006e */
[----:B------:R-:W0:Y:S02]  /*2790*/  LDCU UR37, c[0x0][0x3b0] ;  /* 0x00007600ff2577ac */ /* 0x000e240008000800 */
[----:B------:R-:W-:Y:S01]  /*27a0*/  STL [R1+0xc34], R85 ;  /* 0x000c345501007387 */ /* 0x000fe20000100800 */
[----:B------:R-:W-:Y:S01]  /*27b0*/  PRMT R112, RZ, 0x7610, R112 ;  /* 0x00007610ff707816 */ /* 0x000fe20000000070 */
[----:B------:R-:W0:Y:S02]  /*27c0*/  LDCU UR41, c[0x0][0x3b0] ;  /* 0x00007600ff2977ac */ /* 0x000e240008000800 */
[----:B------:R-:W-:Y:S01]  /*27d0*/  STL [R1+0xc30], R81 ;  /* 0x000c305101007387 */ /* 0x000fe20000100800 */
[----:B------:R-:W0:Y:S03]  /*27e0*/  LDCU UR45, c[0x0][0x3b0] ;  /* 0x00007600ff2d77ac */ /* 0x000e260008000800 */
        /* <DEDUP_REMOVED lines=77> */
[----:B------:R-:W-:Y:S01]  /*2cc0*/  ISETP.GE.U32.AND P2, PT, R6, 0x7fffff58, PT ;  /* 0x7fffff580600780c */ /* 0x000fe20003f46070 */
[----:B------:R-:W0:Y:S02]  /*2cd0*/  LDCU UR52, c[0x0][0x3b0] ;  /* 0x00007600ff3477ac */ /* 0x000e240008000800 */
[----:B------:R-:W-:Y:S01]  /*2ce0*/  STL [R1+0xb00], R128 ;  /* 0x000b008001007387 */ /* 0x000fe20000100800 */
[----:B------:R-:W-:Y:S01]  /*2cf0*/  VIADD R6, R15, 0xffffffcf ;  /* 0xffffffcf0f067836 */ /* 0x000fe20000000000 */
[----:B------:R-:W0:Y:S02]  /*2d00*/  LDCU UR56, c[0x0][0x3b0] ;  /* 0x00007600ff3877ac */ /* 0x000e240008000800 */
[----:B------:R-:W-:Y:S01]  /*2d10*/  STL [R1+0xafc], R127 ;  /* 0x000afc7f01007387 */ /* 0x000fe20000100800 */
[----:B------:R-:W-:Y:S01]  /*2d20*/  LEA.HI.X.SX32 R125, R125, R3, 0x1, P6 ;  /* 0x000000037d7d7211 */ /* 0x000fe200030f0eff */
[----:B------:R-:W0:Y:S02]  /*2d30*/  LDCU UR60, c[0x0][0x3b0] ;  /* 0x00007600ff3c77ac */ /* 0x000e240008000800 */
[----:B------:R-:W-:Y:S01]  /*2d40*/  STL [R1+0xaf8], R124 ;  /* 0x000af87c01007387 */ /* 0x000fe20000100800 */
[----:B------:R-:W0:Y:S03]  /*2d50*/  LDCU UR64, c[0x0][0x3b0] ;  /* 0x00007600ff4077ac */ /* 0x000e260008000800 */
[----:B------:R-:W-:Y:S01]  /*2d60*/  STL [R1+0xaf4], R122 ;  /* 0x000af47a01007387 */ /* 0x000fe20000100800 */
[----:B------:R-:W0:Y:S03]  /*2d70*/  LDCU UR68, c[0x0][0x3b0] ;  /* 0x00007600ff4477ac */ /* 0x000e260008000800 */
[----:B------:R-:W-:Y:S04]  /*2d80*/  STL [R1+0xaf0], R121 ;  /* 0x000af07901007387 */ /* 0x000fe80000100800 */
[----:B------:R-:W-:Y:S01]  /*2d90*/  STL [R1+0xaec], R120 ;  /* 0x000aec7801007387 */ /* 0x000fe20000100800 */
[----:B------:R-:W-:-:S03]  /*2da0*/  ISETP.GE.U32.AND P0, PT, R6, 0x7fffff50, PT ;  /* 0x7fffff500600780c */ /* 0x000fc60003f06070 */
[----:B------:R-:W-:Y:S01]  /*2db0*/  STL [R1+0x9dc], R4 ;  /* 0x0009dc0401007387 */ /* 0x000fe20000100800 */
[----:B------:R-:W-:-:S03]  /*2dc0*/  @!P4 IMAD.MOV.U32 R6, RZ, RZ, R126 ;  /* 0x000000ffff06c224 */ /* 0x000fc600078e007e */
[----:B------:R-:W-:Y:S04]  /*2dd0*/  STL [R1+0x9d8], R5 ;  /* 0x0009d80501007387 */ /* 0x000fe80000100800 */
[----:B--2---:R-:W-:Y:S04]  /*2de0*/  STL [R1+0x2f0], R8 ;  /* 0x0002f00801007387 */ /* 0x004fe80000100800 */
[----:B---3--:R2:W-:Y:S02]  /*2df0*/  STL [R1+0x2f4], R7 ;  /* 0x0002f40701007387 */ /* 0x0085e40000100800 */
[----:B--2---:R-:W-:-:S05]  /*2e00*/  @!P4 IMAD.MOV.U32 R7, RZ, RZ, R125 ;  /* 0x000000ffff07c224 */ /* 0x004fca00078e007d */
[----:B------:R2:W3:Y:S01]  /*2e10*/  @!P4 LDG.E.U8 R10, desc[UR18][R6.64] ;  /* 0x00000012060ac981 */ /* 0x0004e2000c1e1100 */
[----:B------:R-:W-:-:S05]  /*2e20*/  IMAD R8, R36, 0x18, RZ ;  /* 0x0000001824087824 */ /* 0x000fca00078e02ff */
[----:B------:R-:W-:-:S04]  /*2e30*/  IADD3 R66, P6, PT, R8, R2, RZ ;  /* 0x0000000208427210 */ /* 0x000fc80007fde0ff */
[----:B--2---:R-:W-:Y:S01]  /*2e40*/  LEA.HI.X.SX32 R7, R8, R3, 0x1, P6 ;  /* 0x0000000308077211 */ /* 0x004fe200030f0eff */
[----:B------:R-:W-:-:S05]  /*2e50*/  @!P5 IMAD.MOV.U32 R6, RZ, RZ, R66 ;  /* 0x000000ffff06d224 */ /* 0x000fca00078e0042 */
[----:B------:R2:W4:Y:S01]  /*2e60*/  @!P5 LDG.E.U8 R58, desc[UR18][R6.64] ;  /* 0x00000012063ad981 */ /* 0x000522000c1e1100 */
[----:B------:R-:W-:Y:S01]  /*2e70*/  ISETP.GE.U32.AND P4, PT, R9, 0x7fffff48, PT ;  /* 0x7fffff480900780c */ /* 0x000fe20003f86070 */
[----:B------:R-:W-:Y:S02]  /*2e80*/  IMAD.SHL.U32 R9, R36, 0x20, RZ ;  /* 0x0000002024097824 */ /* 0x000fe400078e00ff */
[----:B------:R-:W-:Y:S03]  /*2e90*/  STL [R1+0x9e4], R126 ;  /* 0x0009e47e01007387 */ /* 0x000fe60000100800 */
[----:B------:R-:W-:Y:S01]  /*2ea0*/  IADD3 R62, P6, PT, R9, R2, RZ ;  /* 0x00000002093e7210 */ /* 0x000fe20007fde0ff */
[----:B------:R-:W-:Y:S01]  /*2eb0*/  STL [R1+0x9e0], R125 ;  /* 0x0009e07d01007387 */ /* 0x000fe20000100800 */
[----:B------:R-:W-:-:S03]  /*2ec0*/  PRMT R97, RZ, 0x7610, R97 ;  /* 0x00007610ff617816 */ /* 0x000fc60000000061 */
[----:B------:R0:W-:Y:S01]  /*2ed0*/  STL [R1+0x18], R66 ;  /* 0x0000184201007387 */ /* 0x0001e20000100800 */
[----:B--2---:R-:W-:-:S03]  /*2ee0*/  @!P3 IMAD.MOV.U32 R6, RZ, RZ, R62 ;  /* 0x000000ffff06b224 */ /* 0x004fc600078e003e */
[----:B---3--:R-:W-:Y:S04]  /*2ef0*/  STL [R1+0x2fc], R10 ;  /* 0x0002fc0a01007387 */ /* 0x008fe80000100800 */
[----:B------:R2:W-:Y:S01]  /*2f00*/  STL [R1+0x14], R7 ;  /* 0x0000140701007387 */ /* 0x0005e20000100800 */
[----:B------:R-:W-:-:S03]  /*2f10*/  IMAD R8, R36, 0x28, RZ ;  /* 0x0000002824087824 */ /* 0x000fc600078e02ff */
[----:B0-----:R-:W3:Y:S01]  /*2f20*/  LDL.LU R66, [R1+0xc58] ;  /* 0x000c580001427983 */ /* 0x001ee20000300800 */
[----:B--2---:R-:W-:-:S05]  /*2f30*/  LEA.HI.X.SX32 R7, R9, R3, 0x1, P6 ;  /* 0x0000000309077211 */ /* 0x004fca00030f0eff */
[----:B------:R0:W2:Y:S04]  /*2f40*/  @!P3 LDG.E.U8 R97, desc[UR18][R6.64] ;  /* 0x000000120661b981 */ /* 0x0000a8000c1e1100 */
[----:B------:R-:W-:Y:S04]  /*2f50*/  STL [R1+0xcc], R62 ;  /* 0x0000cc3e01007387 */ /* 0x000fe80000100800 */
[----:B----4-:R4:W-:Y:S02]  /*2f60*/  STL [R1+0x328], R58 ;  /* 0x0003283a01007387 */ /* 0x0109e40000100800 */
[----:B----4-:R-:W-:-:S04]  /*2f70*/  IADD3 R58, P6, PT, R8, R2, RZ ;  /* 0x00000002083a7210 */ /* 0x010fc80007fde0ff */
[----:B------:R-:W-:Y:S01]  /*2f80*/  LEA.HI.X.SX32 R8, R8, R3, 0x1, P6 ;  /* 0x0000000308087211 */ /* 0x000fe200030f0eff */
[----:B------:R4:W-:Y:S01]  /*2f90*/  STL [R1+0xc8], R7 ;  /* 0x0000c80701007387 */ /* 0x0009e20000100800 */
[----:B0-----:R-:W-:-:S03]  /*2fa0*/  @!P2 IMAD.MOV.U32 R6, RZ, RZ, R58 ;  /* 0x000000ffff06a224 */ /* 0x001fc600078e003a */
[----:B----4-:R-:W-:-:S05]  /*2fb0*/  @!P2 IMAD.MOV.U32 R7, RZ, RZ, R8 ;  /* 0x000000ffff07a224 */ /* 0x010fca00078e0008 */
[----:B------:R0:W4:Y:S01]  /*2fc0*/  @!P2 LDG.E.U8 R54, desc[UR18][R6.64] ;  /* 0x000000120636a981 */ /* 0x000122000c1e1100 */
[----:B------:R-:W-:-:S03]  /*2fd0*/  IMAD R9, R36, 0x30, RZ ;  /* 0x0000003024097824 */ /* 0x000fc600078e02ff */
[----:B------:R-:W-:Y:S04]  /*2fe0*/  STL [R1+0x53c], R58 ;  /* 0x00053c3a01007387 */ /* 0x000fe80000100800 */
[----:B------:R-:W3:Y:S04]  /*2ff0*/  LDL.LU R62, [R1+0xc54] ;  /* 0x000c5400013e7983 */ /* 0x000ee80000300800 */
[----:B------:R0:W-:Y:S01]  /*3000*/  STL [R1+0x538], R8 ;  /* 0x0005380801007387 */ /* 0x0001e20000100800 */
[----:B------:R-:W-:-:S03]  /*3010*/  PRMT R48, RZ, 0x7610, R48 ;  /* 0x00007610ff307816 */ /* 0x000fc60000000030 */
[----:B--2---:R2:W-:Y:S01]  /*3020*/  STL [R1+0x330], R97 ;  /* 0x0003306101007387 */ /* 0x0045e20000100800 */
[----:B------:R-:W-:Y:S02]  /*3030*/  VIADD R10, R15, 0xffffffbf ;  /* 0xffffffbf0f0a7836 */ /* 0x000fe40000000000 */
[----:B0-----:R-:W-:Y:S01]  /*3040*/  IMAD R8, R36, 0x38, RZ ;  /* 0x0000003824087824 */ /* 0x001fe200078e02ff */
[----:B------:R-:W3:Y:S01]  /*3050*/  LDL.LU R58, [R1+0xc50] ;  /* 0x000c5000013a7983 */ /* 0x000ee20000300800 */
[----:B--2---:R-:W-:-:S04]  /*3060*/  IADD3 R97, P6, PT, R9, R2, RZ ;  /* 0x0000000209617210 */ /* 0x004fc80007fde0ff */
[----:B------:R-:W-:Y:S01]  /*3070*/  LEA.HI.X.SX32 R7, R9, R3, 0x1, P6 ;  /* 0x0000000309077211 */ /* 0x000fe200030f0eff */
[----:B------:R-:W-:-:S05]  /*3080*/  @!P0 IMAD.MOV.U32 R6, RZ, RZ, R97 ;  /* 0x000000ffff068224 */ /* 0x000fca00078e0061 */
[----:B------:R0:W2:Y:S01]  /*3090*/  @!P0 LDG.E.U8 R48, desc[UR18][R6.64] ;  /* 0x0000001206308981 */ /* 0x0000a2000c1e1100 */
[----:B------:R-:W-:Y:S01]  /*30a0*/  ISETP.GE.U32.AND P5, PT, R10, 0x7fffff40, PT ;  /* 0x7fffff400a00780c */ /* 0x000fe20003fa6070 */
[----:B------:R-:W-:-:S05]  /*30b0*/  VIADD R10, R15, 0xffffffb7 ;  /* 0xffffffb70f0a7836 */ /* 0x000fca0000000000 */
[----:B------:R-:W-:Y:S01]  /*30c0*/  ISETP.GE.U32.AND P3, PT, R10, 0x7fffff38, PT ;  /* 0x7fffff380a00780c */ /* 0x000fe20003f66070 */
[----:B------:R-:W-:Y:S01]  /*30d0*/  VIADD R10, R15, 0xffffffaf ;  /* 0xffffffaf0f0a7836 */ /* 0x000fe20000000000 */
[----:B----4-:R4:W-:Y:S04]  /*30e0*/  STL [R1+0x364], R54 ;  /* 0x0003643601007387 */ /* 0x0109e80000100800 */
[----:B------:R-:W-:Y:S01]  /*30f0*/  ISETP.GE.U32.AND P2, PT, R10, 0x7fffff30, PT ;  /* 0x7fffff300a00780c */ /* 0x000fe20003f46070 */
[----:B------:R-:W-:Y:S01]  /*3100*/  IMAD.SHL.U32 R10, R36, 0x40, RZ ;  /* 0x00000040240a7824 */ /* 0x000fe200078e00ff */
[----:B----4-:R-:W4:Y:S04]  /*3110*/  LDL.LU R54, [R1+0xc4c] ;  /* 0x000c4c0001367983 */ /* 0x010f280000300800 */
[----:B------:R-:W-:Y:S04]  /*3120*/  STL [R1+0x57c], R97 ;  /* 0x00057c6101007387 */ /* 0x000fe80000100800 */
[----:B------:R0:W-:Y:S02]  /*3130*/  STL [R1+0x578], R7 ;  /* 0x0005780701007387 */ /* 0x0001e40000100800 */
[----:B0-----:R-:W-:-:S04]  /*3140*/  IADD3 R7, P6, PT, R8, R2, RZ ;  /* 0x0000000208077210 */ /* 0x001fc80007fde0ff */
[----:B------:R-:W-:Y:S01]  /*3150*/  LEA.HI.X.SX32 R6, R8, R3, 0x1, P6 ;  /* 0x0000000308067211 */ /* 0x000fe200030f0eff */
[----:B------:R0:W-:Y:S01]  /*3160*/  STL [R1+0x5bc], R7 ;  /* 0x0005bc0701007387 */ /* 0x0001e20000100800 */
[----:B------:R-:W-:-:S03]  /*3170*/  IADD3 R97, P6, PT, R10, R2, RZ ;  /* 0x000000020a617210 */ /* 0x000fc60007fde0ff */
[----:B------:R1:W-:Y:S01]  /*3180*/  STL [R1+0x5b8], R6 ;  /* 0x0005b80601007387 */ /* 0x0003e20000100800 */
[----:B0-----:R-:W-:-:S03]  /*3190*/  @!P4 LOP3.LUT R7, R7, R6, RZ, 0x3c, !PT ;  /* 0x000000060707c212 */ /* 0x001fc600078e3cff */
[----:B------:R-:W-:Y:S01]  /*31a0*/  STL [R1+0x5fc], R97 ;  /* 0x0005fc6101007387 */ /* 0x000fe20000100800 */
[C---:B-1----:R-:W-:Y:S02]  /*31b0*/  @!P4 LOP3.LUT R6, R7.reuse, R6, RZ, 0x3c, !PT ;  /* 0x000000060706c212 */ /* 0x042fe400078e3cff */
[----:B------:R-:W-:Y:S02]  /*31c0*/  PRMT R51, RZ, 0x7610, R51 ;  /* 0x00007610ff337816 */ /* 0x000fe40000000033 */
[----:B------:R-:W-:Y:S02]  /*31d0*/  @!P4 LOP3.LUT R7, R7, R6, RZ, 0x3c, !PT ;  /* 0x000000060707c212 */ /* 0x000fe400078e3cff */
[----:B------:R-:W-:-:S03]  /*31e0*/  PRMT R93, RZ, 0x7610, R93 ;  /* 0x00007610ff5d7816 */ /* 0x000fc6000000005d */
[----:B------:R0:W3:Y:S02]  /*31f0*/  @!P4 LDG.E.U8 R51, desc[UR18][R6.64] ;  /* 0x000000120633c981 */ /* 0x0000e4000c1e1100 */
[----:B0-----:R-:W-:Y:S02]  /*3200*/  @!P5 IMAD.MOV.U32 R6, RZ, RZ, R97 ;  /* 0x000000ffff06d224 */ /* 0x001fe400078e0061 */
[----:B--2---:R0:W-:Y:S02]  /*3210*/  STL [R1+0x338], R48 ;  /* 0x0003383001007387 */ /* 0x0041e40000100800 */
[----:B0-----:R-:W-:-:S05]  /*3220*/  LEA.HI.X.SX32 R48, R10, R3, 0x1, P6 ;  /* 0x000000030a307211 */ /* 0x001fca00030f0eff */
[----:B------:R-:W-:-:S05]  /*3230*/  @!P5 IMAD.MOV.U32 R7, RZ, RZ, R48 ;  /* 0x000000ffff07d224 */ /* 0x000fca00078e0030 */
[----:B------:R0:W2:Y:S01]  /*3240*/  @!P5 LDG.E.U8 R93, desc[UR18][R6.64] ;  /* 0x00000012065dd981 */ /* 0x0000a2000c1e1100 */
[----:B------:R-:W-:-:S05]  /*3250*/  VIADD R9, R15, 0xffffffa7 ;  /* 0xffffffa70f097836 */ /* 0x000fca0000000000 */
[----:B------:R-:W-:Y:S01]  /*3260*/  ISETP.GE.U32.AND P0, PT, R9, 0x7fffff28, PT ;  /* 0x7fffff280900780c */ /* 0x000fe20003f06070 */
[----:B------:R-:W-:-:S05]  /*3270*/  IMAD R9, R36, 0x48, RZ ;  /* 0x0000004824097824 */ /* 0x000fca00078e02ff */
[----:B------:R-:W-:Y:S01]  /*3280*/  IADD3 R10, P6, PT, R9, R2, RZ ;  /* 0x00000002090a7210 */ /* 0x000fe20007fde0ff */
[----:B0-----:R-:W-:-:S03]  /*3290*/  VIADD R6, R15, 0xffffff97 ;  /* 0xffffff970f067836 */ /* 0x001fc60000000000 */
[----:B------:R-:W-:Y:S01]  /*32a0*/  LEA.HI.X.SX32 R9, R9, R3, 0x1, P6 ;  /* 0x0000000309097211 */ /* 0x000fe200030f0eff */
[----:B------:R-:W-:Y:S01]  /*32b0*/  IMAD.MOV.U32 R7, RZ, RZ, R10 ;  /* 0x000000ffff077224 */ /* 0x000fe200078e000a */
[----:B------:R-:W-:-:S03]  /*32c0*/  ISETP.GE.U32.AND P5, PT, R6, 0x7fffff18, PT ;  /* 0x7fffff180600780c */ /* 0x000fc60003fa6070 */
[----:B------:R-:W-:Y:S02]  /*32d0*/  IMAD.MOV.U32 R6, RZ, RZ, R9 ;  /* 0x000000ffff067224 */ /* 0x000fe400078e0009 */
[----:B------:R-:W-:-:S03]  /*32e0*/  VIADD R8, R15, 0xffffff9f ;  /* 0xffffff9f0f087836 */ /* 0x000fc60000000000 */
[-C--:B------:R-:W-:Y:S02]  /*32f0*/  @!P3 LOP3.LUT R7, R7, R6.reuse, RZ, 0x3c, !PT ;  /* 0x000000060707b212 */ /* 0x080fe400078e3cff */
[----:B------:R-:W-:Y:S01]  /*3300*/  ISETP.GE.U32.AND P4, PT, R8, 0x7fffff20, PT ;  /* 0x7fffff200800780c */ /* 0x000fe20003f86070 */
[----:B------:R-:W-:Y:S01]  /*3310*/  IMAD R8, R36, 0x50, RZ ;  /* 0x0000005024087824 */ /* 0x000fe200078e02ff */
[C---:B------:R-:W-:Y:S02]  /*3320*/  @!P3 LOP3.LUT R6, R7.reuse, R6, RZ, 0x3c, !PT ;  /* 0x000000060706b212 */ /* 0x040fe400078e3cff */
[----:B------:R-:W-:Y:S02]  /*3330*/  PRMT R89, RZ, 0x7610, R89 ;  /* 0x00007610ff597816 */ /* 0x000fe40000000059 */
[----:B------:R-:W-:-:S05]  /*3340*/  @!P3 LOP3.LUT R7, R7, R6, RZ, 0x3c, !PT ;  /* 0x000000060707b212 */ /* 0x000fca00078e3cff */
[----:B------:R0:W4:Y:S04]  /*3350*/  @!P3 LDG.E.U8 R89, desc[UR18][R6.64] ;  /* 0x000000120659b981 */ /* 0x000128000c1e1100 */
[----:B---3--:R1:W-:Y:S04]  /*3360*/  STL [R1+0x334], R51 ;  /* 0x0003343301007387 */ /* 0x0083e80000100800 */
[----:B-1----:R-:W3:Y:S04]  /*3370*/  LDL.LU R51, [R1+0xc48] ;  /* 0x000c480001337983 */ /* 0x002ee80000300800 */
[----:B------:R1:W-:Y:S04]  /*3380*/  STL [R1+0x5f8], R48 ;  /* 0x0005f83001007387 */ /* 0x0003e80000100800 */
[----:B-1----:R-:W3:Y:S04]  /*3390*/  LDL.LU R48, [R1+0xc44] ;  /* 0x000c440001307983 */ /* 0x002ee80000300800 */
[----:B------:R-:W3:Y:S01]  /*33a0*/  LDL.LU R97, [R1+0xc40] ;  /* 0x000c400001617983 */ /* 0x000ee20000300800 */
[----:B------:R-:W-:-:S03]  /*33b0*/  PRMT R85, RZ, 0x7610, R85 ;  /* 0x00007610ff557816 */ /* 0x000fc60000000055 */
[----:B--2---:R1:W-:Y:S04]  /*33c0*/  STL [R1+0x3a8], R93 ;  /* 0x0003a85d01007387 */ /* 0x0043e80000100800 */
[----:B-1----:R-:W2:Y:S04]  /*33d0*/  LDL.LU R93, [R1+0xc3c] ;  /* 0x000c3c00015d7983 */ /* 0x002ea80000300800 */
[----:B------:R1:W-:Y:S02]  /*33e0*/  STL [R1+0x63c], R10 ;  /* 0x00063c0a01007387 */ /* 0x0003e40000100800 */
[----:B-1----:R-:W-:-:S04]  /*33f0*/  IADD3 R10, P6, PT, R8, R2, RZ ;  /* 0x00000002080a7210 */ /* 0x002fc80007fde0ff */
[----:B0-----:R-:W-:Y:S01]  /*3400*/  LEA.HI.X.SX32 R6, R8, R3, 0x1, P6 ;  /* 0x0000000308067211 */ /* 0x001fe200030f0eff */
[----:B------:R-:W-:Y:S01]  /*3410*/  IMAD.MOV.U32 R7, RZ, RZ, R10 ;  /* 0x000000ffff077224 */ /* 0x000fe200078e000a */
[----:B------:R-:W-:Y:S04]  /*3420*/  STL [R1+0x638], R9 ;  /* 0x0006380901007387 */ /* 0x000fe80000100800 */
[-C--:B------:R-:W-:Y:S01]  /*3430*/  @!P2 LOP3.LUT R7, R7, R6.reuse, RZ, 0x3c, !PT ;  /* 0x000000060707a212 */ /* 0x080fe200078e3cff */
[----:B------:R-:W-:Y:S04]  /*3440*/  STL [R1+0x67c], R10 ;  /* 0x00067c0a01007387 */ /* 0x000fe80000100800 */
[----:B------:R0:W-:Y:S02]  /*3450*/  STL [R1+0x678], R6 ;  /* 0x0006780601007387 */ /* 0x0001e40000100800 */
[----:B0-----:R-:W-:-:S04]  /*3460*/  @!P2 LOP3.LUT R6, R7, R6, RZ, 0x3c, !PT ;  /* 0x000000060706a212 */ /* 0x001fc800078e3cff */
[----:B------:R-:W-:-:S05]  /*3470*/  @!P2 LOP3.LUT R7, R7, R6, RZ, 0x3c, !PT ;  /* 0x000000060707a212 */ /* 0x000fca00078e3cff */
[----:B------:R0:W2:Y:S01]  /*3480*/  @!P2 LDG.E.U8 R85, desc[UR18][R6.64] ;  /* 0x000000120655a981 */ /* 0x0000a2000c1e1100 */
[----:B------:R-:W-:-:S05]  /*3490*/  VIADD R9, R15, 0xffffff8f ;  /* 0xffffff8f0f097836 */ /* 0x000fca0000000000 */
[----:B------:R-:W-:Y:S01]  /*34a0*/  ISETP.GE.U32.AND P3, PT, R9, 0x7fffff10, PT ;  /* 0x7fffff100900780c */ /* 0x000fe20003f66070 */
[C---:B------:R-:W-:Y:S01]  /*34b0*/  IMAD R9, R36.reuse, 0x58, RZ ;  /* 0x0000005824097824 */ /* 0x040fe200078e02ff */
[----:B----4-:R1:W-:Y:S01]  /*34c0*/  STL [R1+0x340], R89 ;  /* 0x0003405901007387 */ /* 0x0103e20000100800 */
[----:B------:R-:W-:Y:S01]  /*34d0*/  IMAD R8, R36, 0x60, RZ ;  /* 0x0000006024087824 */ /* 0x000fe200078e02ff */
[----:B------:R-:W-:Y:S02]  /*34e0*/  PRMT R81, RZ, 0x7610, R81 ;  /* 0x00007610ff517816 */ /* 0x000fe40000000051 */
[----:B-1----:R-:W-:-:S04]  /*34f0*/  IADD3 R89, P6, PT, R9, R2, RZ ;  /* 0x0000000209597210 */ /* 0x002fc80007fde0ff */
[----:B0-----:R-:W-:Y:S01]  /*3500*/  LEA.HI.X.SX32 R7, R9, R3, 0x1, P6 ;  /* 0x0000000309077211 */ /* 0x001fe200030f0eff */
[----:B------:R-:W-:Y:S01]  /*3510*/  STL [R1+0x6b4], R89 ;  /* 0x0006b45901007387 */ /* 0x000fe20000100800 */
[----:B------:R-:W-:-:S05]  /*3520*/  @!P0 IMAD.MOV.U32 R6, RZ, RZ, R89 ;  /* 0x000000ffff068224 */ /* 0x000fca00078e0059 */
[----:B------:R0:W4:Y:S04]  /*3530*/  @!P0 LDG.E.U8 R81, desc[UR18][R6.64] ;  /* 0x0000001206518981 */ /* 0x000128000c1e1100 */
[----:B--2---:R1:W-:Y:S02]  /*3540*/  STL [R1+0x374], R85 ;  /* 0x0003745501007387 */ /* 0x0043e40000100800 */
[----:B-1----:R-:W-:-:S04]  /*3550*/  IADD3 R85, P6, PT, R8, R2, RZ ;  /* 0x0000000208557210 */ /* 0x002fc80007fde0ff */
[----:B------:R-:W-:Y:S01]  /*3560*/  LEA.HI.X.SX32 R8, R8, R3, 0x1, P6 ;  /* 0x0000000308087211 */ /* 0x000fe200030f0eff */
[----:B------:R1:W-:Y:S01]  /*3570*/  STL [R1+0x6b0], R7 ;  /* 0x0006b00701007387 */ /* 0x0003e20000100800 */
[----:B0-----:R-:W-:-:S03]  /*3580*/  @!P4 IMAD.MOV.U32 R6, RZ, RZ, R85 ;  /* 0x000000ffff06c224 */ /* 0x001fc600078e0055 */
[----:B-1----:R-:W-:-:S05]  /*3590*/  @!P4 IMAD.MOV.U32 R7, RZ, RZ, R8 ;  /* 0x000000ffff07c224 */ /* 0x002fca00078e0008 */
[----:B------:R0:W2:Y:S01]  /*35a0*/  @!P4 LDG.E.U8 R132, desc[UR18][R6.64] ;  /* 0x000000120684c981 */ /* 0x0000a2000c1e1100 */
[----:B------:R-:W-:Y:S02]  /*35b0*/  IMAD R9, R36, 0x68, RZ ;  /* 0x0000006824097824 */ /* 0x000fe400078e02ff */
[----:B------:R-:W-:Y:S01]  /*35c0*/  VIADD R10, R15, 0xffffff87 ;  /* 0xffffff870f0a7836 */ /* 0x000fe20000000000 */
[----:B------:R1:W-:Y:S04]  /*35d0*/  STL [R1+0x6ec], R85 ;  /* 0x0006ec5501007387 */ /* 0x0003e80000100800 */
[----:B------:R-:W3:Y:S04]  /*35e0*/  LDL.LU R89, [R1+0xc38] ;  /* 0x000c380001597983 */ /* 0x000ee80000300800 */
[----:B------:R-:W-:Y:S01]  /*35f0*/  STL [R1+0x6e8], R8 ;  /* 0x0006e80801007387 */ /* 0x000fe20000100800 */
[----:B------:R-:W-:-:S03]  /*3600*/  ISETP.GE.U32.AND P2, PT, R10, 0x7fffff08, PT ;  /* 0x7fffff080a00780c */ /* 0x000fc60003f46070 */
[----:B----4-:R4:W-:Y:S01]  /*3610*/  STL [R1+0x36c], R81 ;  /* 0x00036c5101007387 */ /* 0x0109e20000100800 */
[C---:B------:R-:W-:Y:S02]  /*3620*/  VIADD R10, R15.reuse, 0xfffffff6 ;  /* 0xfffffff60f0a7836 */ /* 0x040fe40000000000 */
[----:B0-----:R-:W-:Y:S01]  /*3630*/  VIADD R6, R15, 0xffffffee ;  /* 0xffffffee0f067836 */ /* 0x001fe20000000000 */
[----:B-1----:R-:W3:Y:S01]  /*3640*/  LDL.LU R85, [R1+0xc34] ;  /* 0x000c340001557983 */ /* 0x002ee20000300800 */
[----:B----4-:R-:W-:Y:S01]  /*3650*/  IADD3 R81, P6, PT, R9, R2, RZ ;  /* 0x0000000209517210 */ /* 0x010fe20007fde0ff */
[----:B------:R-:W-:-:S03]  /*3660*/  IMAD R8, R36, 0x70, RZ ;  /* 0x0000007024087824 */ /* 0x000fc600078e02ff */
[----:B------:R-:W-:Y:S01]  /*3670*/  LEA.HI.X.SX32 R7, R9, R3, 0x1, P6 ;  /* 0x0000000309077211 */ /* 0x000fe200030f0eff */
[----:B------:R-:W-:Y:S01]  /*3680*/  STL [R1+0x724], R81 ;  /* 0x0007245101007387 */ /* 0x000fe20000100800 */
[----:B------:R-:W-:Y:S02]  /*3690*/  ISETP.GE.U32.AND P0, PT, R10, 0x7fffff77, PT ;  /* 0x7fffff770a00780c */ /* 0x000fe40003f06070 */
[----:B------:R-:W-:Y:S01]  /*36a0*/  PRMT R10, RZ, 0x7610, R10 ;  /* 0x00007610ff0a7816 */ /* 0x000fe2000000000a */
[----:B------:R-:W-:Y:S01]  /*36b0*/  STL [R1+0x720], R7 ;  /* 0x0007200701007387 */ /* 0x000fe20000100800 */
[----:B------:R-:W-:Y:S01]  /*36c0*/  ISETP.GE.U32.AND P4, PT, R6, 0x7fffff6f, PT ;  /* 0x7fffff6f0600780c */ /* 0x000fe20003f86070 */
[----:B------:R-:W-:-:S05]  /*36d0*/  @!P5 IMAD.MOV.U32 R6, RZ, RZ, R81 ;  /* 0x000000ffff06d224 */ /* 0x000fca00078e0051 */
[----:B------:R0:W4:Y:S04]  /*36e0*/  @!P5 LDG.E.U8 R10, desc[UR18][R6.64] ;  /* 0x00000012060ad981 */ /* 0x000128000c1e1100 */
[----:B--2---:R1:W-:Y:S02]  /*36f0*/  STL [R1+0x3f4], R132 ;  /* 0x0003f48401007387 */ /* 0x0043e40000100800 */
[----:B-1----:R-:W-:-:S04]  /*3700*/  IADD3 R132, P6, PT, R8, R2, RZ ;  /* 0x0000000208847210 */ /* 0x002fc80007fde0ff */
[----:B0-----:R-:W-:Y:S01]  /*3710*/  LEA.HI.X.SX32 R7, R8, R3, 0x1, P6 ;  /* 0x0000000308077211 */ /* 0x001fe200030f0eff */
[----:B------:R-:W-:-:S05]  /*3720*/  @!P3 IMAD.MOV.U32 R6, RZ, RZ, R132 ;  /* 0x000000ffff06b224 */ /* 0x000fca00078e0084 */
[----:B------:R0:W2:Y:S01]  /*3730*/  @!P3 LDG.E.U8 R130, desc[UR18][R6.64] ;  /* 0x000000120682b981 */ /* 0x0000a2000c1e1100 */
[----:B------:R-:W-:-:S05]  /*3740*/  VIADD R9, R15, 0xffffffe6 ;  /* 0xffffffe60f097836 */ /* 0x000fca0000000000 */
[----:B------:R-:W-:Y:S01]  /*3750*/  ISETP.GE.U32.AND P5, PT, R9, 0x7fffff67, PT ;  /* 0x7fffff670900780c */ /* 0x000fe20003fa6070 */
[C---:B------:R-:W-:Y:S02]  /*3760*/  IMAD R9, R36.reuse, 0x78, RZ ;  /* 0x0000007824097824 */ /* 0x040fe400078e02ff */
[----:B------:R-:W-:-:S03]  /*3770*/  IMAD R8, R36, 0x9, RZ ;  /* 0x0000000924087824 */ /* 0x000fc600078e02ff */
[CC--:B------:R-:W-:Y:S01]  /*3780*/  IADD3 R81, P6, PT, R9.reuse, R2.reuse, RZ ;  /* 0x0000000209517210 */ /* 0x0c0fe20007fde0ff */
[----:B------:R-:W-:Y:S03]  /*3790*/  STL [R1+0x75c], R132 ;  /* 0x00075c8401007387 */ /* 0x000fe60000100800 */
[----:B------:R-:W-:Y:S02]  /*37a0*/  LEA.HI.X.SX32 R9, R9, R3, 0x1, P6 ;  /* 0x0000000309097211 */ /* 0x000fe400030f0eff */
[----:B0-----:R-:W-:Y:S01]  /*37b0*/  IADD3 R6, P6, PT, R8, R2, RZ ;  /* 0x0000000208067210 */ /* 0x001fe20007fde0ff */
[----:B----4-:R-:W-:Y:S04]  /*37c0*/  STL [R1+0x380], R10 ;  /* 0x0003800a01007387 */ /* 0x010fe80000100800 */
[----:B------:R0:W-:Y:S04]  /*37d0*/  STL [R1+0x758], R7 ;  /* 0x0007580701007387 */ /* 0x0001e80000100800 */
[----:B------:R-:W-:Y:S01]  /*37e0*/  STL [R1+0x794], R81 ;  /* 0x0007945101007387 */ /* 0x000fe20000100800 */
[----:B------:R-:W-:-:S03]  /*37f0*/  PRMT R69, RZ, 0x7610, R69 ;  /* 0x00007610ff457816 */ /* 0x000fc60000000045 */
[----:B------:R-:W-:Y:S01]  /*3800*/  STL [R1+0x790], R9 ;  /* 0x0007900901007387 */ /* 0x000fe20000100800 */
[----:B0-----:R-:W-:Y:S01]  /*3810*/  LEA.HI.X.SX32 R7, R8, R3, 0x1, P6 ;  /* 0x0000000308077211 */ /* 0x001fe200030f0eff */
[----:B------:R-:W-:-:S04]  /*3820*/  @!P2 IMAD.MOV.U32 R8, RZ, RZ, R81 ;  /* 0x000000ffff08a224 */ /* 0x000fc800078e0051 */
[----:B------:R-:W4:Y:S04]  /*3830*/  @!P0 LDG.E.U8 R11, desc[UR18][R6.64] ;  /* 0x00000012060b8981 */ /* 0x000f28000c1e1100 */
[----:B------:R0:W3:Y:S01]  /*3840*/  @!P2 LDG.E.U8 R69, desc[UR18][R8.64] ;  /* 0x000000120845a981 */ /* 0x0000e2000c1e1100 */
[C---:B------:R-:W-:Y:S02]  /*3850*/  VIADD R10, R15.reuse, 0xffffffde ;  /* 0xffffffde0f0a7836 */ /* 0x040fe40000000000 */
[----:B0-----:R-:W-:-:S05]  /*3860*/  VIADD R8, R15, 0xffffffce ;  /* 0xffffffce0f087836 */ /* 0x001fca0000000000 */
[----:B------:R-:W-:Y:S02]  /*3870*/  ISETP.GE.U32.AND P0, PT, R8, 0x7fffff4f, PT ;  /* 0x7fffff4f0800780c */ /* 0x000fe40003f06070 */
[----:B------:R-:W-:Y:S01]  /*3880*/  ISETP.GE.U32.AND P3, PT, R10, 0x7fffff5f, PT ;  /* 0x7fffff5f0a00780c */ /* 0x000fe20003f66070 */
[----:B------:R-:W-:-:S05]  /*3890*/  VIADD R10, R15, 0xffffffd6 ;  /* 0xffffffd60f0a7836 */ /* 0x000fca0000000000 */
[----:B------:R-:W-:Y:S01]  /*38a0*/  ISETP.GE.U32.AND P2, PT, R10, 0x7fffff57, PT ;  /* 0x7fffff570a00780c */ /* 0x000fe20003f46070 */
[C---:B------:R-:W-:Y:S01]  /*38b0*/  IMAD R10, R36.reuse, 0x19, RZ ;  /* 0x00000019240a7824 */ /* 0x040fe200078e02ff */
[----:B------:R-:W-:Y:S01]  /*38c0*/  PRMT R73, RZ, 0x7610, R73 ;  /* 0x00007610ff497816 */ /* 0x000fe20000000049 */
[----:B--2---:R0:W-:Y:S02]  /*38d0*/  STL [R1+0x3b8], R130 ;  /* 0x0003b88201007387 */ /* 0x0041e40000100800 */
[----:B0-----:R-:W-:-:S05]  /*38e0*/  IMAD R130, R36, 0x11, RZ ;  /* 0x0000001124827824 */ /* 0x001fca00078e02ff */
[----:B------:R-:W-:-:S04]  /*38f0*/  IADD3 R132, P6, PT, R130, R2, RZ ;  /* 0x0000000282847210 */ /* 0x000fc80007fde0ff */
[----:B------:R-:W-:Y:S01]  /*3900*/  LEA.HI.X.SX32 R130, R130, R3, 0x1, P6 ;  /* 0x0000000382827211 */ /* 0x000fe200030f0eff */
[----:B------:R-:W-:-:S04]  /*3910*/  @!P4 IMAD.MOV.U32 R8, RZ, RZ, R132 ;  /* 0x000000ffff08c224 */ /* 0x000fc800078e0084 */
[----:B------:R-:W-:-:S05]  /*3920*/  @!P4 IMAD.MOV.U32 R9, RZ, RZ, R130 ;  /* 0x000000ffff09c224 */ /* 0x000fca00078e0082 */
[----:B------:R0:W2:Y:S01]  /*3930*/  @!P4 LDG.E.U8 R12, desc[UR18][R8.64] ;  /* 0x00000012080cc981 */ /* 0x0000a2000c1e1100 */
[----:B------:R-:W-:-:S04]  /*3940*/  IADD3 R81, P6, PT, R10, R2, RZ ;  /* 0x000000020a517210 */ /* 0x000fc80007fde0ff */
[----:B0-----:R-:W-:Y:S01]  /*3950*/  LEA.HI.X.SX32 R9, R10, R3, 0x1, P6 ;  /* 0x000000030a097211 */ /* 0x001fe200030f0eff */
[----:B------:R-:W-:-:S05]  /*3960*/  @!P5 IMAD.MOV.U32 R8, RZ, RZ, R81 ;  /* 0x000000ffff08d224 */ /* 0x000fca00078e0051 */
[----:B------:R0:W3:Y:S04]  /*3970*/  @!P5 LDG.E.U8 R73, desc[UR18][R8.64] ;  /* 0x000000120849d981 */ /* 0x0000e8000c1e1100 */
[----:B------:R-:W-:Y:S04]  /*3980*/  STL [R1+0x9ec], R6 ;  /* 0x0009ec0601007387 */ /* 0x000fe80000100800 */
[----:B------:R-:W-:Y:S04]  /*3990*/  STL [R1+0x9e8], R7 ;  /* 0x0009e80701007387 */ /* 0x000fe80000100800 */
[----:B----4-:R1:W-:Y:S04]  /*39a0*/  STL [R1+0x428], R11 ;  /* 0x0004280b01007387 */ /* 0x0103e80000100800 */
[----:B------:R-:W-:Y:S01]  /*39b0*/  STL [R1+0x9f4], R132 ;  /* 0x0009f48401007387 */ /* 0x000fe20000100800 */
[----:B-1----:R-:W-:-:S03]  /*39c0*/  VIADD R11, R15, 0xffffffc6 ;  /* 0xffffffc60f0b7836 */ /* 0x002fc60000000000 */
[----:B------:R-:W-:Y:S02]  /*39d0*/  STL [R1+0x9f0], R130 ;  /* 0x0009f08201007387 */ /* 0x000fe40000100800 */
[----:B------:R-:W-:Y:S01]  /*39e0*/  ISETP.GE.U32.AND P4, PT, R11, 0x7fffff47, PT ;  /* 0x7fffff470b00780c */ /* 0x000fe20003f86070 */
[C---:B------:R-:W-:Y:S01]  /*39f0*/  IMAD R11, R36.reuse, 0x21, RZ ;  /* 0x00000021240b7824 */ /* 0x040fe200078e02ff */
[----:B------:R1:W-:Y:S01]  /*3a00*/  STL [R1+0x94], R81 ;  /* 0x0000945101007387 */ /* 0x0003e20000100800 */
[----:B------:R-:W-:Y:S01]  /*3a10*/  IMAD R10, R36, 0x29, RZ ;  /* 0x00000029240a7824 */ /* 0x000fe200078e02ff */
[----:B------:R-:W-:Y:S02]  /*3a20*/  PRMT R77, RZ, 0x7610, R77 ;  /* 0x00007610ff4d7816 */ /* 0x000fe4000000004d */
[----:B------:R-:W-:Y:S02]  /*3a30*/  PRMT R106, RZ, 0x7610, R106 ;  /* 0x00007610ff6a7816 */ /* 0x000fe4000000006a */
[----:B------:R-:W-:Y:S01]  /*3a40*/  PRMT R65, RZ, 0x7610, R65 ;  /* 0x00007610ff417816 */ /* 0x000fe20000000041 */
[----:B--2---:R-:W-:Y:S04]  /*3a50*/  STL [R1+0x3f0], R12 ;  /* 0x0003f00c01007387 */ /* 0x004fe80000100800 */
[----:B------:R-:W-:Y:S04]  /*3a60*/  STL [R1+0x2c], R9 ;  /* 0x00002c0901007387 */ /* 0x000fe80000100800 */
[----:B---3--:R2:W-:Y:S04]  /*3a70*/  STL [R1+0x368], R69 ;  /* 0x0003684501007387 */ /* 0x0085e80000100800 */
[----:B-1----:R-:W3:Y:S01]  /*3a80*/  LDL.LU R81, [R1+0xc30] ;  /* 0x000c300001517983 */ /* 0x002ee20000300800 */
[----:B--2---:R-:W-:-:S04]  /*3a90*/  IADD3 R69, P6, PT, R11, R2, RZ ;  /* 0x000000020b457210 */ /* 0x004fc80007fde0ff */
[----:B0-----:R-:W-:Y:S01]  /*3aa0*/  LEA.HI.X.SX32 R8, R11, R3, 0x1, P6 ;  /* 0x000000030b087211 */ /* 0x001fe200030f0eff */
[----:B------:R-:W-:Y:S01]  /*3ab0*/  IMAD.MOV.U32 R9, RZ, RZ, R69 ;  /* 0x000000ffff097224 */ /* 0x000fe200078e0045 */
[----:B------:R0:W-:Y:S04]  /*3ac0*/  STL [R1+0xd4], R69 ;  /* 0x0000d44501007387 */ /* 0x0001e80000100800 */
[----:B------:R-:W-:Y:S01]  /*3ad0*/  @!P3 LOP3.LUT R9, R9, R8, RZ, 0x3c, !PT ;  /* 0x000000080909b212 */ /* 0x000fe200078e3cff */
[----:B------:R1:W-:Y:S01]  /*3ae0*/  STL [R1+0xd0], R8 ;  /* 0x0000d00801007387 */ /* 0x0003e20000100800 */
[----:B0-----:R-:W-:Y:S02]  /*3af0*/  IADD3 R69, P6, PT, R10, R2, RZ ;  /* 0x000000020a457210 */ /* 0x001fe40007fde0ff */
[----:B-1----:R-:W-:-:S03]  /*3b00*/  @!P3 LOP3.LUT R8, R9, R8, RZ, 0x3c, !PT ;  /* 0x000000080908b212 */ /* 0x002fc600078e3cff */
[----:B------:R-:W-:Y:S01]  /*3b10*/  STL [R1+0x544], R69 ;  /* 0x0005444501007387 */ /* 0x000fe20000100800 */
[----:B------:R-:W-:-:S03]  /*3b20*/  @!P3 LOP3.LUT R9, R9, R8, RZ, 0x3c, !PT ;  /* 0x000000080909b212 */ /* 0x000fc600078e3cff */
[----:B------:R0:W-:Y:S04]  /*3b30*/  STL [R1+0x3ec], R73 ;  /* 0x0003ec4901007387 */ /* 0x0001e80000100800 */
[----:B------:R1:W2:Y:S01]  /*3b40*/  @!P3 LDG.E.U8 R77, desc[UR18][R8.64] ;  /* 0x00000012084db981 */ /* 0x0002a2000c1e1100 */
[----:B0-----:R-:W-:Y:S01]  /*3b50*/  LEA.HI.X.SX32 R73, R10, R3, 0x1, P6 ;  /* 0x000000030a497211 */ /* 0x001fe200030f0eff */
[----:B-1----:R-:W-:-:S04]  /*3b60*/  @!P2 IMAD.MOV.U32 R8, RZ, RZ, R69 ;  /* 0x000000ffff08a224 */ /* 0x002fc800078e0045 */
[----:B------:R-:W-:-:S05]  /*3b70*/  @!P2 IMAD.MOV.U32 R9, RZ, RZ, R73 ;  /* 0x000000ffff09a224 */ /* 0x000fca00078e0049 */
[----:B------:R0:W4:Y:S01]  /*3b80*/  @!P2 LDG.E.U8 R106, desc[UR18][R8.64] ;  /* 0x00000012086aa981 */ /* 0x000122000c1e1100 */
[----:B------:R-:W-:-:S05]  /*3b90*/  IMAD R11, R36, 0x31, RZ ;  /* 0x00000031240b7824 */ /* 0x000fca00078e02ff */
[----:B------:R-:W-:Y:S01]  /*3ba0*/  IADD3 R10, P6, PT, R11, R2, RZ ;  /* 0x000000020b0a7210 */ /* 0x000fe20007fde0ff */
[----:B0-----:R-:W-:-:S03]  /*3bb0*/  VIADD R8, R15, 0xffffffae ;  /* 0xffffffae0f087836 */ /* 0x001fc60000000000 */
[----:B------:R-:W-:Y:S01]  /*3bc0*/  LEA.HI.X.SX32 R11, R11, R3, 0x1, P6 ;  /* 0x000000030b0b7211 */ /* 0x000fe200030f0eff */
[----:B------:R-:W-:Y:S01]  /*3bd0*/  IMAD.MOV.U32 R9, RZ, RZ, R10 ;  /* 0x000000ffff097224 */ /* 0x000fe200078e000a */
[----:B------:R-:W-:-:S03]  /*3be0*/  ISETP.GE.U32.AND P2, PT, R8, 0x7fffff2f, PT ;  /* 0x7fffff2f0800780c */ /* 0x000fc60003f46070 */
[----:B------:R-:W-:-:S05]  /*3bf0*/  IMAD.MOV.U32 R8, RZ, RZ, R11 ;  /* 0x000000ffff087224 */ /* 0x000fca00078e000b */
[----:B------:R-:W-:-:S04]  /*3c00*/  @!P0 LOP3.LUT R9, R9, R8, RZ, 0x3c, !PT ;  /* 0x0000000809098212 */ /* 0x000fc800078e3cff */
[----:B------:R-:W-:-:S04]  /*3c10*/  @!P0 LOP3.LUT R8, R9, R8, RZ, 0x3c, !PT ;  /* 0x0000000809088212 */ /* 0x000fc800078e3cff */
[----:B------:R-:W-:-:S05]  /*3c20*/  @!P0 LOP3.LUT R9, R9, R8, RZ, 0x3c, !PT ;  /* 0x0000000809098212 */ /* 0x000fca00078e3cff */
[----:B------:R0:W3:Y:S01]  /*3c30*/  @!P0 LDG.E.U8 R65, desc[UR18][R8.64] ;  /* 0x0000001208418981 */ /* 0x0000e2000c1e1100 */
[----:B------:R-:W-:-:S05]  /*3c40*/  VIADD R12, R15, 0xffffffbe ;  /* 0xffffffbe0f0c7836 */ /* 0x000fca0000000000 */
[----:B------:R-:W-:Y:S01]  /*3c50*/  ISETP.GE.U32.AND P5, PT, R12, 0x7fffff3f, PT ;  /* 0x7fffff3f0c00780c */ /* 0x000fe20003fa6070 */
[----:B------:R-:W-:-:S05]  /*3c60*/  VIADD R12, R15, 0xffffffb6 ;  /* 0xffffffb60f0c7836 */ /* 0x000fca0000000000 */
[----:B------:R-:W-:Y:S02]  /*3c70*/  ISETP.GE.U32.AND P3, PT, R12, 0x7fffff37, PT ;  /* 0x7fffff370c00780c */ /* 0x000fe40003f66070 */
[----:B------:R-:W-:Y:S02]  /*3c80*/  PRMT R61, RZ, 0x7610, R61 ;  /* 0x00007610ff3d7816 */ /* 0x000fe4000000003d */
[----:B------:R-:W-:Y:S01]  /*3c90*/  PRMT R160, RZ, 0x7610, R160 ;  /* 0x00007610ffa07816 */ /* 0x000fe200000000a0 */
[----:B--2---:R1:W-:Y:S04]  /*3ca0*/  STL [R1+0x3f8], R77 ;  /* 0x0003f84d01007387 */ /* 0x0043e80000100800 */
[----:B-1----:R-:W2:Y:S04]  /*3cb0*/  LDL.LU R77, [R1+0xc2c] ;  /* 0x000c2c00014d7983 */ /* 0x002ea80000300800 */
[----:B------:R1:W-:Y:S04]  /*3cc0*/  STL [R1+0x540], R73 ;  /* 0x0005404901007387 */ /* 0x0003e80000100800 */
[----:B-1----:R-:W2:Y:S04]  /*3cd0*/  LDL.LU R73, [R1+0xc28] ;  /* 0x000c280001497983 */ /* 0x002ea80000300800 */
[----:B------:R-:W2:Y:S04]  /*3ce0*/  LDL.LU R69, [R1+0xc24] ;  /* 0x000c240001457983 */ /* 0x000ea80000300800 */
[----:B----4-:R1:W-:Y:S04]  /*3cf0*/  STL [R1+0x478], R106 ;  /* 0x0004786a01007387 */ /* 0x0103e80000100800 */
[----:B-1----:R-:W4:Y:S04]  /*3d00*/  LDL.LU R106, [R1+0xc20] ;  /* 0x000c2000016a7983 */ /* 0x002f280000300800 */
[----:B------:R1:W-:Y:S02]  /*3d10*/  STL [R1+0x584], R10 ;  /* 0x0005840a01007387 */ /* 0x0003e40000100800 */
[----:B-1----:R-:W-:-:S05]  /*3d20*/  IMAD R10, R36, 0x39, RZ ;  /* 0x00000039240a7824 */ /* 0x002fca00078e02ff */
[----:B------:R-:W-:-:S04]  /*3d30*/  IADD3 R12, P6, PT, R10, R2, RZ ;  /* 0x000000020a0c7210 */ /* 0x000fc80007fde0ff */
        /* <DEDUP_REMOVED lines=11> */
[----:B------:R-:W-:Y:S01]  /*3df0*/  IMAD R11, R36, 0x41, RZ ;  /* 0x00000041240b7824 */ /* 0x000fe200078e02ff */
[----:B---3--:R1:W-:Y:S04]  /*3e00*/  STL [R1+0x43c], R65 ;  /* 0x00043c4101007387 */ /* 0x0083e80000100800 */
[----:B-1----:R-:W-:-:S04]  /*3e10*/  IADD3 R65, P6, PT, R11, R2, RZ ;  /* 0x000000020b417210 */ /* 0x002fc80007fde0ff */
[----:B0-----:R-:W-:Y:S01]  /*3e20*/  LEA.HI.X.SX32 R9, R11, R3, 0x1, P6 ;  /* 0x000000030b097211 */ /* 0x001fe200030f0eff */
[----:B------:R-:W-:-:S05]  /*3e30*/  @!P5 IMAD.MOV.U32 R8, RZ, RZ, R65 ;  /* 0x000000ffff08d224 */ /* 0x000fca00078e0041 */
[----:B------:R0:W3:Y:S01]  /*3e40*/  @!P5 LDG.E.U8 R160, desc[UR18][R8.64] ;  /* 0x0000001208a0d981 */ /* 0x0000e2000c1e1100 */
[----:B------:R-:W-:-:S03]  /*3e50*/  IMAD R10, R36, 0x49, RZ ;  /* 0x00000049240a7824 */ /* 0x000fc600078e02ff */
[----:B------:R-:W-:Y:S01]  /*3e60*/  STL [R1+0x604], R65 ;  /* 0x0006044101007387 */ /* 0x000fe20000100800 */
[----:B------:R-:W-:Y:S02]  /*3e70*/  VIADD R12, R15, 0xffffff9e ;  /* 0xffffff9e0f0c7836 */ /* 0x000fe40000000000 */
[----:B------:R-:W-:-:S03]  /*3e80*/  IMAD R11, R36, 0x51, RZ ;  /* 0x00000051240b7824 */ /* 0x000fc600078e02ff */
[----:B------:R-:W-:Y:S01]  /*3e90*/  ISETP.GE.U32.AND P4, PT, R12, 0x7fffff1f, PT ;  /* 0x7fffff1f0c00780c */ /* 0x000fe20003f86070 */
[----:B------:R-:W-:-:S05]  /*3ea0*/  VIADD R12, R15, 0xffffff96 ;  /* 0xffffff960f0c7836 */ /* 0x000fca0000000000 */
[----:B------:R-:W-:Y:S02]  /*3eb0*/  ISETP.GE.U32.AND P5, PT, R12, 0x7fffff17, PT ;  /* 0x7fffff170c00780c */ /* 0x000fe40003fa6070 */
[----:B------:R-:W-:Y:S01]  /*3ec0*/  PRMT R12, RZ, 0x7610, R12 ;  /* 0x00007610ff0c7816 */ /* 0x000fe2000000000c */
[----:B--2---:R1:W-:Y:S02]  /*3ed0*/  STL [R1+0x434], R61 ;  /* 0x0004343d01007387 */ /* 0x0043e40000100800 */
[----:B-1----:R-:W-:-:S04]  /*3ee0*/  IADD3 R61, P6, PT, R10, R2, RZ ;  /* 0x000000020a3d7210 */ /* 0x002fc80007fde0ff */
[----:B------:R-:W-:Y:S01]  /*3ef0*/  LEA.HI.X.SX32 R10, R10, R3, 0x1, P6 ;  /* 0x000000030a0a7211 */ /* 0x000fe200030f0eff */
[----:B------:R1:W-:Y:S01]  /*3f00*/  STL [R1+0x600], R9 ;  /* 0x0006000901007387 */ /* 0x0003e20000100800 */
[----:B0-----:R-:W-:-:S03]  /*3f10*/  @!P3 IMAD.MOV.U32 R8, RZ, RZ, R61 ;  /* 0x000000ffff08b224 */ /* 0x001fc600078e003d */
[----:B-1----:R-:W-:-:S05]  /*3f20*/  @!P3 IMAD.MOV.U32 R9, RZ, RZ, R10 ;  /* 0x000000ffff09b224 */ /* 0x002fca00078e000a */
[----:B------:R0:W2:Y:S04]  /*3f30*/  @!P3 LDG.E.U8 R138, desc[UR18][R8.64] ;  /* 0x00000012088ab981 */ /* 0x0000a8000c1e1100 */
[----:B------:R1:W-:Y:S04]  /*3f40*/  STL [R1+0x644], R61 ;  /* 0x0006443d01007387 */ /* 0x0003e80000100800 */
[----:B------:R-:W4:Y:S01]  /*3f50*/  LDL.LU R65, [R1+0xc1c] ;  /* 0x000c1c0001417983 */ /* 0x000f220000300800 */
[----:B0-----:R-:W-:-:S03]  /*3f60*/  VIADD R8, R15, 0xffffff8e ;  /* 0xffffff8e0f087836 */ /* 0x001fc60000000000 */
[----:B------:R-:W-:Y:S04]  /*3f70*/  STL [R1+0x640], R10 ;  /* 0x0006400a01007387 */ /* 0x000fe80000100800 */
[----:B---3--:R0:W-:Y:S01]  /*3f80*/  STL [R1+0x468], R160 ;  /* 0x000468a001007387 */ /* 0x0081e20000100800 */
[----:B------:R-:W-:-:S03]  /*3f90*/  ISETP.GE.U32.AND P3, PT, R8, 0x7fffff0f, PT ;  /* 0x7fffff0f0800780c */ /* 0x000fc60003f66070 */
[----:B-1----:R-:W3:Y:S01]  /*3fa0*/  LDL.LU R61, [R1+0xc18] ;  /* 0x000c1800013d7983 */ /* 0x002ee20000300800 */
[----:B0-----:R-:W-:-:S04]  /*3fb0*/  IADD3 R160, P6, PT, R11, R2, RZ ;  /* 0x000000020ba07210 */ /* 0x001fc80007fde0ff */
[----:B------:R-:W-:Y:S01]  /*3fc0*/  LEA.HI.X.SX32 R9, R11, R3, 0x1, P6 ;  /* 0x000000030b097211 */ /* 0x000fe200030f0eff */
[----:B------:R-:W-:-:S05]  /*3fd0*/  @!P2 IMAD.MOV.U32 R8, RZ, RZ, R160 ;  /* 0x000000ffff08a224 */ /* 0x000fca00078e00a0 */
[----:B------:R0:W3:Y:S01]  /*3fe0*/  @!P2 LDG.E.U8 R12, desc[UR18][R8.64] ;  /* 0x00000012080ca981 */ /* 0x0000e2000c1e1100 */
[----:B------:R-:W-:-:S03]  /*3ff0*/  IMAD R10, R36, 0x59, RZ ;  /* 0x00000059240a7824 */ /* 0x000fc600078e02ff */
[----:B------:R-:W-:Y:S04]  /*4000*/  STL [R1+0x684], R160 ;  /* 0x000684a001007387 */ /* 0x000fe80000100800 */
[----:B------:R-:W-:Y:S01]  /*4010*/  STL [R1+0x680], R9 ;  /* 0x0006800901007387 */ /* 0x000fe20000100800 */
[----:B------:R-:W-:-:S05]  /*4020*/  VIADD R11, R15, 0xffffff86 ;  /* 0xffffff860f0b7836 */ /* 0x000fca0000000000 */
[----:B------:R-:W-:Y:S01]  /*4030*/  ISETP.GE.U32.AND P2, PT, R11, 0x7fffff07, PT ;  /* 0x7fffff070b00780c */ /* 0x000fe20003f46070 */
[----:B------:R-:W-:Y:S01]  /*4040*/  IMAD R11, R36, 0x61, RZ ;  /* 0x00000061240b7824 */ /* 0x000fe200078e02ff */
[----:B--2---:R1:W-:Y:S02]  /*4050*/  STL [R1+0x4b4], R138 ;  /* 0x0004b48a01007387 */ /* 0x0043e40000100800 */
[----:B-1----:R-:W-:-:S04]  /*4060*/  IADD3 R138, P6, PT, R10, R2, RZ ;  /* 0x000000020a8a7210 */ /* 0x002fc80007fde0ff */
[----:B0-----:R-:W-:Y:S01]  /*4070*/  LEA.HI.X.SX32 R9, R10, R3, 0x1, P6 ;  /* 0x000000030a097211 */ /* 0x001fe200030f0eff */
[----:B------:R-:W-:-:S05]  /*4080*/  @!P0 IMAD.MOV.U32 R8, RZ, RZ, R138 ;  /* 0x000000ffff088224 */ /* 0x000fca00078e008a */
[----:B------:R0:W2:Y:S01]  /*4090*/  @!P0 LDG.E.U8 R135, desc[UR18][R8.64] ;  /* 0x0000001208878981 */ /* 0x0000a2000c1e1100 */
[----:B------:R-:W-:-:S03]  /*40a0*/  IADD3 R160, P6, PT, R11, R2, RZ ;  /* 0x000000020ba07210 */ /* 0x000fc60007fde0ff */
[----:B------:R-:W-:Y:S02]  /*40b0*/  STL [R1+0x6bc], R138 ;  /* 0x0006bc8a01007387 */ /* 0x000fe40000100800 */
[----:B0-----:R-:W-:Y:S02]  /*40c0*/  @!P4 IMAD.MOV.U32 R8, RZ, RZ, R160 ;  /* 0x000000ffff08c224 */ /* 0x001fe400078e00a0 */
[----:B---3--:R-:W-:Y:S04]  /*40d0*/  STL [R1+0x4a4], R12 ;  /* 0x0004a40c01007387 */ /* 0x008fe80000100800 */
[----:B------:R0:W-:Y:S02]  /*40e0*/  STL [R1+0x6b8], R9 ;  /* 0x0006b80901007387 */ /* 0x0001e40000100800 */
[----:B0-----:R-:W-:-:S05]  /*40f0*/  LEA.HI.X.SX32 R9, R11, R3, 0x1, P6 ;  /* 0x000000030b097211 */ /* 0x001fca00030f0eff */
[----:B------:R0:W3:Y:S01]  /*4100*/  @!P4 LDG.E.U8 R28, desc[UR18][R8.64] ;  /* 0x00000012081cc981 */ /* 0x0000e2000c1e1100 */
[----:B------:R-:W-:-:S03]  /*4110*/  IMAD R10, R36, 0x69, RZ ;  /* 0x00000069240a7824 */ /* 0x000fc600078e02ff */
[----:B------:R-:W-:Y:S01]  /*4120*/  STL [R1+0x6f4], R160 ;  /* 0x0006f4a001007387 */ /* 0x000fe20000100800 */
[----:B------:R-:W-:Y:S01]  /*4130*/  PRMT R115, RZ, 0x7610, R115 ;  /* 0x00007610ff737816 */ /* 0x000fe20000000073 */
[----:B------:R-:W-:Y:S02]  /*4140*/  IMAD R11, R36, 0x71, RZ ;  /* 0x00000071240b7824 */ /* 0x000fe400078e02ff */
[----:B------:R-:W-:-:S05]  /*4150*/  VIADD R12, R15, 0xfffffffe ;  /* 0xfffffffe0f0c7836 */ /* 0x000fca0000000000 */
        /* <DEDUP_REMOVED lines=9> */
[----:B-1----:R-:W-:Y:S01]  /*41f0*/  @!P5 IMAD.MOV.U32 R9, RZ, RZ, R138 ;  /* 0x000000ffff09d224 */ /* 0x002fe200078e008a */
[----:B------:R-:W-:Y:S04]  /*4200*/  STL [R1+0x72c], R135 ;  /* 0x00072c8701007387 */ /* 0x000fe80000100800 */
[----:B------:R0:W2:Y:S04]  /*4210*/  @!P5 LDG.E.U8 R115, desc[UR18][R8.64] ;  /* 0x000000120873d981 */ /* 0x0000a8000c1e1100 */
[----:B------:R-:W-:Y:S04]  /*4220*/  STL [R1+0x728], R138 ;  /* 0x0007288a01007387 */ /* 0x000fe80000100800 */
[----:B---3--:R1:W-:Y:S01]  /*4230*/  STL [R1+0x4b0], R28 ;  /* 0x0004b01c01007387 */ /* 0x0083e20000100800 */
[----:B0-----:R-:W-:Y:S01]  /*4240*/  VIADD R8, R15, 0xfffffff5 ;  /* 0xfffffff50f087836 */ /* 0x001fe20000000000 */
[----:B-1----:R-:W-:-:S04]  /*4250*/  IADD3 R28, P6, PT, R11, R2, RZ ;  /* 0x000000020b1c7210 */ /* 0x002fc80007fde0ff */
[----:B------:R-:W-:Y:S02]  /*4260*/  LEA.HI.X.SX32 R135, R11, R3, 0x1, P6 ;  /* 0x000000030b877211 */ /* 0x000fe400030f0eff */
[----:B------:R-:W-:Y:S01]  /*4270*/  ISETP.GE.U32.AND P5, PT, R8, 0x7fffff76, PT ;  /* 0x7fffff760800780c */ /* 0x000fe20003fa6070 */
[----:B------:R-:W-:Y:S02]  /*4280*/  @!P3 IMAD.MOV.U32 R8, RZ, RZ, R28 ;  /* 0x000000ffff08b224 */ /* 0x000fe400078e001c */
[----:B------:R-:W-:-:S05]  /*4290*/  @!P3 IMAD.MOV.U32 R9, RZ, RZ, R135 ;  /* 0x000000ffff09b224 */ /* 0x000fca00078e0087 */
[----:B------:R0:W3:Y:S01]  /*42a0*/  @!P3 LDG.E.U8 R12, desc[UR18][R8.64] ;  /* 0x00000012080cb981 */ /* 0x0000e2000c1e1100 */
[----:B------:R-:W-:-:S03]  /*42b0*/  IMAD R10, R36, 0x79, RZ ;  /* 0x00000079240a7824 */ /* 0x000fc600078e02ff */
[----:B------:R1:W-:Y:S04]  /*42c0*/  STL [R1+0x764], R28 ;  /* 0x0007641c01007387 */ /* 0x0003e80000100800 */
[----:B------:R-:W-:Y:S01]  /*42d0*/  STL [R1+0x760], R135 ;  /* 0x0007608701007387 */ /* 0x000fe20000100800 */
[----:B------:R-:W-:Y:S01]  /*42e0*/  VIADD R11, R15, 0xffffffed ;  /* 0xffffffed0f0b7836 */ /* 0x000fe20000000000 */
[----:B------:R-:W-:-:S04]  /*42f0*/  PRMT R114, RZ, 0x7610, R114 ;  /* 0x00007610ff727816 */ /* 0x000fc80000000072 */
[----:B------:R-:W-:Y:S01]  /*4300*/  ISETP.GE.U32.AND P3, PT, R11, 0x7fffff6e, PT ;  /* 0x7fffff6e0b00780c */ /* 0x000fe20003f66070 */
[----:B-1----:R-:W-:Y:S02]  /*4310*/  IMAD.MOV.U32 R28, RZ, RZ, R13 ;  /* 0x000000ffff1c7224 */ /* 0x002fe400078e000d */
[----:B------:R-:W-:Y:S01]  /*4320*/  VIADD R13, R15, 0xffffffe5 ;  /* 0xffffffe50f0d7836 */ /* 0x000fe20000000000 */
[----:B------:R-:W-:Y:S01]  /*4330*/  PRMT R57, RZ, 0x7610, R57 ;  /* 0x00007610ff397816 */ /* 0x000fe20000000039 */
[----:B--2---:R1:W-:Y:S02]  /*4340*/  STL [R1+0x4ec], R115 ;  /* 0x0004ec7301007387 */ /* 0x0043e40000100800 */
[----:B-1----:R-:W-:-:S04]  /*4350*/  IADD3 R115, P6, PT, R10, R2, RZ ;  /* 0x000000020a737210 */ /* 0x002fc80007fde0ff */
[----:B------:R-:W-:Y:S02]  /*4360*/  LEA.HI.X.SX32 R10, R10, R3, 0x1, P6 ;  /* 0x000000030a0a7211 */ /* 0x000fe400030f0eff */
[----:B0-----:R-:W-:-:S04]  /*4370*/  IADD3 R8, P6, PT, R2, R36, RZ ;  /* 0x0000002402087210 */ /* 0x001fc80007fde0ff */
[----:B------:R-:W-:Y:S01]  /*4380*/  LEA.HI.X.SX32 R9, R36, R3, 0x1, P6 ;  /* 0x0000000324097211 */ /* 0x000fe200030f0eff */
[----:B------:R-:W-:Y:S01]  /*4390*/  STL [R1+0x79c], R115 ;  /* 0x00079c7301007387 */ /* 0x000fe20000100800 */
[----:B------:R-:W-:-:S03]  /*43a0*/  @!P2 IMAD.MOV.U32 R11, RZ, RZ, R10 ;  /* 0x000000ffff0ba224 */ /* 0x000fc600078e000a */
[----:B------:R-:W2:Y:S04]  /*43b0*/  @!P0 LDG.E.U8 R14, desc[UR18][R8.64] ;  /* 0x00000012080e8981 */ /* 0x000ea8000c1e1100 */
[----:B------:R0:W-:Y:S04]  /*43c0*/  STL [R1+0x798], R10 ;  /* 0x0007980a01007387 */ /* 0x0001e80000100800 */
[----:B---3--:R1:W-:Y:S01]  /*43d0*/  STL [R1+0x4e4], R12 ;  /* 0x0004e40c01007387 */ /* 0x0083e20000100800 */
[----:B0-----:R-:W-:Y:S02]  /*43e0*/  @!P2 IMAD.MOV.U32 R10, RZ, RZ, R115 ;  /* 0x000000ffff0aa224 */ /* 0x001fe400078e0073 */
[----:B-1----:R-:W-:-:S03]  /*43f0*/  IMAD.SHL.U32 R12, R36, 0x2, RZ ;  /* 0x00000002240c7824 */ /* 0x002fc600078e00ff */
[----:B------:R0:W3:Y:S01]  /*4400*/  @!P2 LDG.E.U8 R114, desc[UR18][R10.64] ;  /* 0x000000120a72a981 */ /* 0x0000e2000c1e1100 */
[----:B------:R-:W-:Y:S01]  /*4410*/  ISETP.GE.U32.AND P2, PT, R13, 0x7fffff66, PT ;  /* 0x7fffff660d00780c */ /* 0x000fe20003f46070 */
[----:B------:R-:W-:Y:S01]  /*4420*/  IMAD R13, R36, 0xa, RZ ;  /* 0x0000000a240d7824 */ /* 0x000fe200078e02ff */
[----:B0-----:R-:W-:-:S04]  /*4430*/  IADD3 R10, P6, PT, R12, R2, RZ ;  /* 0x000000020c0a7210 */ /* 0x001fc80007fde0ff */
[----:B------:R-:W-:Y:S02]  /*4440*/  LEA.HI.X.SX32 R11, R12, R3, 0x1, P6 ;  /* 0x000000030c0b7211 */ /* 0x000fe400030f0eff */
[----:B------:R-:W-:-:S04]  /*4450*/  IADD3 R12, P6, PT, R13, R2, RZ ;  /* 0x000000020d0c7210 */ /* 0x000fc80007fde0ff */
[----:B------:R-:W-:-:S05]  /*4460*/  LEA.HI.X.SX32 R13, R13, R3, 0x1, P6 ;  /* 0x000000030d0d7211 */ /* 0x000fca00030f0eff */
[----:B------:R0:W4:Y:S04]  /*4470*/  @!P5 LDG.E.U8 R57, desc[UR18][R12.64] ;  /* 0x000000120c39d981 */ /* 0x000128000c1e1100 */
[----:B------:R-:W-:Y:S04]  /*4480*/  STL [R1+0x9fc], R8 ;  /* 0x0009fc0801007387 */ /* 0x000fe80000100800 */
[----:B------:R-:W-:Y:S01]  /*4490*/  STL [R1+0x9f8], R9 ;  /* 0x0009f80901007387 */ /* 0x000fe20000100800 */
[----:B------:R-:W-:Y:S01]  /*44a0*/  PRMT R113, RZ, 0x7610, R113 ;  /* 0x00007610ff717816 */ /* 0x000fe20000000071 */
[----:B------:R-:W-:-:S05]  /*44b0*/  IMAD R135, R36, 0x12, RZ ;  /* 0x0000001224877824 */ /* 0x000fca00078e02ff */
[----:B------:R-:W4:Y:S01]  /*44c0*/  @!P4 LDG.E.U8 R113, desc[UR18][R10.64] ;  /* 0x000000120a71c981 */ /* 0x000f22000c1e1100 */
[----:B------:R-:W-:-:S04]  /*44d0*/  IADD3 R138, P6, PT, R135, R2, RZ ;  /* 0x00000002878a7210 */ /* 0x000fc80007fde0ff */
[----:B------:R-:W-:Y:S02]  /*44e0*/  LEA.HI.X.SX32 R135, R135, R3, 0x1, P6 ;  /* 0x0000000387877211 */ /* 0x000fe400030f0eff */
[----:B------:R-:W-:Y:S01]  /*44f0*/  PRMT R117, RZ, 0x7610, R117 ;  /* 0x00007610ff757816 */ /* 0x000fe20000000075 */
[----:B--2---:R1:W-:Y:S02]  /*4500*/  STL [R1+0x4f0], R14 ;  /* 0x0004f00e01007387 */ /* 0x0043e40000100800 */
[----:B-1----:R-:W-:-:S05]  /*4510*/  VIADD R14, R15, 0xffffffdd ;  /* 0xffffffdd0f0e7836 */ /* 0x002fca0000000000 */
[----:B------:R-:W-:Y:S01]  /*4520*/  ISETP.GE.U32.AND P0, PT, R14, 0x7fffff5e, PT ;  /* 0x7fffff5e0e00780c */ /* 0x000fe20003f06070 */
[----:B------:R-:W-:-:S05]  /*4530*/  VIADD R14, R15, 0xffffffd5 ;  /* 0xffffffd50f0e7836 */ /* 0x000fca0000000000 */
[----:B------:R-:W-:Y:S01]  /*4540*/  ISETP.GE.U32.AND P4, PT, R14, 0x7fffff56, PT ;  /* 0x7fffff560e00780c */ /* 0x000fe20003f86070 */
[----:B------:R-:W-:Y:S01]  /*4550*/  IMAD R14, R36, 0x1a, RZ ;  /* 0x0000001a240e7824 */ /* 0x000fe200078e02ff */
[----:B------:R-:W-:Y:S01]  /*4560*/  STL [R1+0xa04], R10 ;  /* 0x000a040a01007387 */ /* 0x000fe20000100800 */
[----:B------:R-:W-:-:S03]  /*4570*/  VIADD R15, R15, 0xffffffcd ;  /* 0xffffffcd0f0f7836 */ /* 0x000fc60000000000 */
[----:B------:R-:W-:Y:S01]  /*4580*/  IADD3 R160, P6, PT, R14, R2, RZ ;  /* 0x000000020ea07210 */ /* 0x000fe20007fde0ff */
[----:B------:R-:W-:Y:S04]  /*4590*/  STL [R1+0xa00], R11 ;  /* 0x000a000b01007387 */ /* 0x000fe80000100800 */
[----:B---3--:R-:W-:Y:S04]  /*45a0*/  STL [R1+0x4c0], R114 ;  /* 0x0004c07201007387 */ /* 0x008fe80000100800 */
[----:B------:R0:W-:Y:S01]  /*45b0*/  STL [R1+0xa0c], R12 ;  /* 0x000a0c0c01007387 */ /* 0x0001e20000100800 */
[----:B------:R-:W-:-:S03]  /*45c0*/  ISETP.GE.U32.AND P5, PT, R15, 0x7fffff4e, PT ;  /* 0x7fffff4e0f00780c */ /* 0x000fc60003fa6070 */
[----:B------:R1:W-:Y:S01]  /*45d0*/  STL [R1+0xa08], R13 ;  /* 0x000a080d01007387 */ /* 0x0003e20000100800 */
[----:B------:R-:W-:-:S03]  /*45e0*/  @!P3 IMAD.MOV.U32 R15, RZ, RZ, R135 ;  /* 0x000000ffff0fb224 */ /* 0x000fc600078e0087 */
[----:B------:R-:W-:Y:S01]  /*45f0*/  STL [R1+0x9c], R160 ;  /* 0x00009ca001007387 */ /* 0x000fe20000100800 */
[----:B0-----:R-:W0:Y:S03]  /*4600*/  LDC R12, c[0x0][0x3a0] ;  /* 0x0000e800ff0c7b82 */ /* 0x001e260000000800 */
[----:B----4-:R2:W-:Y:S01]  /*4610*/  STL [R1+0x4ac], R57 ;  /* 0x0004ac3901007387 */ /* 0x0105e20000100800 */
[----:B-1----:R-:W-:Y:S02]  /*4620*/  PRMT R13, RZ, 0x7610, R13 ;  /* 0x00007610ff0d7816 */ /* 0x002fe4000000000d */
[----:B--2---:R-:W-:Y:S01]  /*4630*/  LEA.HI.X.SX32 R57, R14, R3, 0x1, P6 ;  /* 0x000000030e397211 */ /* 0x004fe200030f0eff */
[----:B------:R-:W-:-:S05]  /*4640*/  @!P3 IMAD.MOV.U32 R14, RZ, RZ, R138 ;  /* 0x000000ffff0eb224 */ /* 0x000fca00078e008a */
[----:B------:R1:W2:Y:S02]  /*4650*/  @!P3 LDG.E.U8 R13, desc[UR18][R14.64] ;  /* 0x000000120e0db981 */ /* 0x0002a4000c1e1100 */
[----:B-1----:R-:W-:Y:S02]  /*4660*/  @!P2 IMAD.MOV.U32 R14, RZ, RZ, R160 ;  /* 0x000000ffff0ea224 */ /* 0x002fe400078e00a0 */
[----:B------:R-:W-:-:S05]  /*4670*/  @!P2 IMAD.MOV.U32 R15, RZ, RZ, R57 ;  /* 0x000000ffff0fa224 */ /* 0x000fca00078e0039 */
[----:B------:R1:W3:Y:S01]  /*4680*/  @!P2 LDG.E.U8 R117, desc[UR18][R14.64] ;  /* 0x000000120e75a981 */ /* 0x0002e2000c1e1100 */
[----:B------:R-:W-:Y:S02]  /*4690*/  IMAD.MOV.U32 R114, RZ, RZ, R16 ;  /* 0x000000ffff727224 */ /* 0x000fe400078e0010 */
[----:B------:R-:W-:Y:S01]  /*46a0*/  IMAD R16, R36, 0x22, RZ ;  /* 0x0000002224107824 */ /* 0x000fe200078e02ff */
[----:B------:R-:W-:Y:S01]  /*46b0*/  STL [R1+0xa14], R138 ;  /* 0x000a148a01007387 */ /* 0x000fe20000100800 */
[----:B------:R-:W-:-:S03]  /*46c0*/  IMAD.MOV.U32 R115, RZ, RZ, R17 ;  /* 0x000000ffff737224 */ /* 0x000fc600078e0011 */
[----:B------:R-:W-:Y:S01]  /*46d0*/  STL [R1+0xa10], R135 ;  /* 0x000a108701007387 */ /* 0x000fe20000100800 */
[----:B0-----:R-:W-:-:S03]  /*46e0*/  VIADD R17, R12, 0xffffffc5 ;  /* 0xffffffc50c117836 */ /* 0x001fc60000000000 */
[----:B------:R-:W-:Y:S04]  /*46f0*/  STL [R1+0x98], R57 ;  /* 0x0000983901007387 */ /* 0x000fe80000100800 */
[----:B------:R0:W-:Y:S01]  /*4700*/  STL [R1+0x4bc], R113 ;  /* 0x0004bc7101007387 */ /* 0x0001e20000100800 */
[----:B-1----:R-:W-:Y:S01]  /*4710*/  VIADD R14, R12, 0xffffffbd ;  /* 0xffffffbd0c0e7836 */ /* 0x002fe20000000000 */
[----:B------:R-:W-:Y:S01]  /*4720*/  ISETP.GE.U32.AND P3, PT, R17, 0x7fffff46, PT ;  /* 0x7fffff461100780c */ /* 0x000fe20003f66070 */
[----:B------:R-:W-:Y:S01]  /*4730*/  IMAD R17, R36, 0x2a, RZ ;  /* 0x0000002a24117824 */ /* 0x000fe200078e02ff */
[----:B0-----:R-:W-:-:S04]  /*4740*/  IADD3 R113, P6, PT, R16, R2, RZ ;  /* 0x0000000210717210 */ /* 0x001fc80007fde0ff */
[----:B------:R-:W-:Y:S02]  /*4750*/  LEA.HI.X.SX32 R160, R16, R3, 0x1, P6 ;  /* 0x0000000310a07211 */ /* 0x000fe400030f0eff */
[----:B------:R-:W-:Y:S02]  /*4760*/  PRMT R10, RZ, 0x7610, R10 ;  /* 0x00007610ff0a7816 */ /* 0x000fe4000000000a */
[----:B------:R-:W-:Y:S01]  /*4770*/  ISETP.GE.U32.AND P2, PT, R14, 0x7fffff3e, PT ;  /* 0x7fffff3e0e00780c */ /* 0x000fe20003f46070 */
[----:B------:R-:W-:Y:S02]  /*4780*/  @!P0 IMAD.MOV.U32 R14, RZ, RZ, R113 ;  /* 0x000000ffff0e8224 */ /* 0x000fe400078e0071 */
[----:B------:R-:W-:Y:S01]  /*4790*/  @!P0 IMAD.MOV.U32 R15, RZ, RZ, R160 ;  /* 0x000000ffff0f8224 */ /* 0x000fe200078e00a0 */
[----:B------:R-:W-:-:S04]  /*47a0*/  PRMT R116, RZ, 0x7610, R116 ;  /* 0x00007610ff747816 */ /* 0x000fc80000000074 */
[----:B------:R0:W4:Y:S04]  /*47b0*/  @!P0 LDG.E.U8 R10, desc[UR18][R14.64] ;  /* 0x000000120e0a8981 */ /* 0x000128000c1e1100 */
[----:B--2---:R-:W-:Y:S04]  /*47c0*/  STL [R1+0xae8], R13 ;  /* 0x000ae80d01007387 */ /* 0x004fe80000100800 */
[----:B------:R-:W2:Y:S04]  /*47d0*/  LDL.LU R57, [R1+0xc14] ;  /* 0x000c140001397983 */ /* 0x000ea80000300800 */
[----:B------:R-:W-:Y:S04]  /*47e0*/  STL [R1+0xdc], R113 ;  /* 0x0000dc7101007387 */ /* 0x000fe80000100800 */
[----:B------:R-:W-:Y:S04]  /*47f0*/  STL [R1+0xd8], R160 ;  /* 0x0000d8a001007387 */ /* 0x000fe80000100800 */
[----:B---3--:R1:W-:Y:S02]  /*4800*/  STL [R1+0x4e8], R117 ;  /* 0x0004e87501007387 */ /* 0x0083e40000100800 */
[----:B-1----:R-:W-:-:S04]  /*4810*/  IADD3 R117, P6, PT, R17, R2, RZ ;  /* 0x0000000211757210 */ /* 0x002fc80007fde0ff */
[----:B0-----:R-:W-:Y:S01]  /*4820*/  LEA.HI.X.SX32 R15, R17, R3, 0x1, P6 ;  /* 0x00000003110f7211 */ /* 0x001fe200030f0eff */
[----:B------:R-:W-:-:S05]  /*4830*/  @!P4 IMAD.MOV.U32 R14, RZ, RZ, R117 ;  /* 0x000000ffff0ec224 */ /* 0x000fca00078e0075 */
[----:B------:R0:W3:Y:S01]  /*4840*/  @!P4 LDG.E.U8 R116, desc[UR18][R14.64] ;  /* 0x000000120e74c981 */ /* 0x0000e2000c1e1100 */
[----:B------:R-:W-:-:S05]  /*4850*/  VIADD R16, R12, 0xffffffb5 ;  /* 0xffffffb50c107836 */ /* 0x000fca0000000000 */
[----:B------:R-:W-:Y:S01]  /*4860*/  ISETP.GE.U32.AND P0, PT, R16, 0x7fffff36, PT ;  /* 0x7fffff361000780c */ /* 0x000fe20003f06070 */
[C---:B------:R-:W-:Y:S01]  /*4870*/  IMAD R16, R36.reuse, 0x32, RZ ;  /* 0x0000003224107824 */ /* 0x040fe200078e02ff */
[----:B------:R1:W-:Y:S01]  /*4880*/  STL [R1+0x54c], R117 ;  /* 0x00054c7501007387 */ /* 0x0003e20000100800 */
[----:B------:R-:W-:-:S03]  /*4890*/  IMAD R17, R36, 0x3a, RZ ;  /* 0x0000003a24117824 */ /* 0x000fc600078e02ff */
[C---:B------:R-:W-:Y:S02]  /*48a0*/  IADD3 R160, P6, PT, R16.reuse, R2, RZ ;  /* 0x0000000210a07210 */ /* 0x040fe40007fde0ff */
[----:B------:R-:W-:Y:S01]  /*48b0*/  PRMT R11, RZ, 0x7610, R11 ;  /* 0x00007610ff0b7816 */ /* 0x000fe2000000000b */
[----:B----4-:R-:W-:Y:S04]  /*48c0*/  STL [R1+0xb24], R10 ;  /* 0x000b240a01007387 */ /* 0x010fe80000100800 */
[----:B------:R0:W-:Y:S04]  /*48d0*/  STL [R1+0x548], R15 ;  /* 0x0005480f01007387 */ /* 0x0001e80000100800 */
[----:B-1----:R-:W4:Y:S04]  /*48e0*/  LDL.LU R117, [R1+0xc10] ;  /* 0x000c100001757983 */ /* 0x002f280000300800 */
[----:B------:R-:W-:Y:S01]  /*48f0*/  STL [R1+0x58c], R160 ;  /* 0x00058ca001007387 */ /* 0x000fe20000100800 */
[----:B0-----:R-:W-:Y:S01]  /*4900*/  LEA.HI.X.SX32 R15, R16, R3, 0x1, P6 ;  /* 0x00000003100f7211 */ /* 0x001fe200030f0eff */
[----:B------:R-:W-:Y:S01]  /*4910*/  @!P5 IMAD.MOV.U32 R14, RZ, RZ, R160 ;  /* 0x000000ffff0ed224 */ /* 0x000fe200078e00a0 */
[----:B------:R-:W-:-:S04]  /*4920*/  PRMT R162, RZ, 0x7610, R162 ;  /* 0x00007610ffa27816 */ /* 0x000fc800000000a2 */
[----:B------:R0:W2:Y:S04]  /*4930*/  @!P5 LDG.E.U8 R11, desc[UR18][R14.64] ;  /* 0x000000120e0bd981 */ /* 0x0000a8000c1e1100 */
[----:B---3--:R1:W-:Y:S02]  /*4940*/  STL [R1+0x470], R116 ;  /* 0x0004707401007387 */ /* 0x0083e40000100800 */
[----:B-1----:R-:W-:-:S04]  /*4950*/  IADD3 R116, P6, PT, R17, R2, RZ ;  /* 0x0000000211747210 */ /* 0x002fc80007fde0ff */
[----:B------:R-:W-:Y:S01]  /*4960*/  LEA.HI.X.SX32 R17, R17, R3, 0x1, P6 ;  /* 0x0000000311117211 */ /* 0x000fe200030f0eff */
[----:B------:R1:W-:Y:S01]  /*4970*/  STL [R1+0x588], R15 ;  /* 0x0005880f01007387 */ /* 0x0003e20000100800 */
[----:B0-----:R-:W-:-:S03]  /*4980*/  @!P3 IMAD.MOV.U32 R14, RZ, RZ, R116 ;  /* 0x000000ffff0eb224 */ /* 0x001fc600078e0074 */
[----:B-1----:R-:W-:-:S05]  /*4990*/  @!P3 IMAD.MOV.U32 R15, RZ, RZ, R17 ;  /* 0x000000ffff0fb224 */ /* 0x002fca00078e0011 */
[----:B------:R0:W3:Y:S01]  /*49a0*/  @!P3 LDG.E.U8 R162, desc[UR18][R14.64] ;  /* 0x000000120ea2b981 */ /* 0x0000e2000c1e1100 */
[----:B------:R-:W-:Y:S02]  /*49b0*/  IMAD.MOV.U32 R113, RZ, RZ, R114 ;  /* 0x000000ffff717224 */ /* 0x000fe400078e0072 */
[----:B------:R-:W-:Y:S02]  /*49c0*/  IMAD.MOV.U32 R114, RZ, RZ, R18 ;  /* 0x000000ffff727224 */ /* 0x000fe400078e0012 */
[----:B------:R-:W-:Y:S02]  /*49d0*/  VIADD R18, R12, 0xffffffad ;  /* 0xffffffad0c127836 */ /* 0x000fe40000000000 */
[----:B------:R-:W-:-:S03]  /*49e0*/  IMAD R16, R36, 0x42, RZ ;  /* 0x0000004224107824 */ /* 0x000fc600078e02ff */
[----:B------:R-:W-:Y:S01]  /*49f0*/  ISETP.GE.U32.AND P4, PT, R18, 0x7fffff2e, PT ;  /* 0x7fffff2e1200780c */ /* 0x000fe20003f86070 */
[----:B------:R-:W-:Y:S01]  /*4a00*/  VIADD R18, R12, 0xffffffa5 ;  /* 0xffffffa50c127836 */ /* 0x000fe20000000000 */
[----:B------:R-:W-:Y:S01]  /*4a10*/  IADD3 R160, P6, PT, R16, R2, RZ ;  /* 0x0000000210a07210 */ /* 0x000fe20007fde0ff */
[----:B------:R1:W-:Y:S01]  /*4a20*/  STL [R1+0x5cc], R116 ;  /* 0x0005cc7401007387 */ /* 0x0003e20000100800 */
[----:B0-----:R-:W-:Y:S02]  /*4a30*/  VIADD R14, R12, 0xffffff9d ;  /* 0xffffff9d0c0e7836 */ /* 0x001fe40000000000 */
[----:B------:R-:W-:Y:S01]  /*4a40*/  ISETP.GE.U32.AND P5, PT, R18, 0x7fffff26, PT ;  /* 0x7fffff261200780c */ /* 0x000fe20003fa6070 */
[----:B--2---:R-:W-:Y:S01]  /*4a50*/  STL [R1+0xb4c], R11 ;  /* 0x000b4c0b01007387 */ /* 0x004fe20000100800 */
[----:B------:R-:W-:-:S03]  /*4a60*/  LEA.HI.X.SX32 R18, R16, R3, 0x1, P6 ;  /* 0x0000000310127211 */ /* 0x000fc600030f0eff */
[----:B------:R0:W-:Y:S01]  /*4a70*/  STL [R1+0x5c8], R17 ;  /* 0x0005c81101007387 */ /* 0x0001e20000100800 */
[----:B------:R-:W-:-:S03]  /*4a80*/  PRMT R8, RZ, 0x7610, R8 ;  /* 0x00007610ff087816 */ /* 0x000fc60000000008 */
[----:B-1----:R-:W2:Y:S01]  /*4a90*/  LDL.LU R116, [R1+0xc0c] ;  /* 0x000c0c0001747983 */ /* 0x002ea20000300800 */
[----:B------:R-:W-:Y:S01]  /*4aa0*/  ISETP.GE.U32.AND P3, PT, R14, 0x7fffff1e, PT ;  /* 0x7fffff1e0e00780c */ /* 0x000fe20003f66070 */
[----:B------:R-:W-:Y:S02]  /*4ab0*/  @!P2 IMAD.MOV.U32 R14, RZ, RZ, R160 ;  /* 0x000000ffff0ea224 */ /* 0x000fe400078e00a0 */
[----:B------:R-:W-:Y:S01]  /*4ac0*/  STL [R1+0x60c], R160 ;  /* 0x00060ca001007387 */ /* 0x000fe20000100800 */
[----:B0-----:R-:W-:-:S03]  /*4ad0*/  IMAD R17, R36, 0x4a, RZ ;  /* 0x0000004a24117824 */ /* 0x001fc600078e02ff */
[----:B------:R-:W-:Y:S01]  /*4ae0*/  STL [R1+0x608], R18 ;  /* 0x0006081201007387 */ /* 0x000fe20000100800 */
[----:B------:R-:W-:Y:S01]  /*4af0*/  @!P2 IMAD.MOV.U32 R15, RZ, RZ, R18 ;  /* 0x000000ffff0fa224 */ /* 0x000fe200078e0012 */
[----:B------:R-:W-:-:S04]  /*4b00*/  PRMT R161, RZ, 0x7610, R161 ;  /* 0x00007610ffa17816 */ /* 0x000fc800000000a1 */
[----:B------:R0:W2:Y:S04]  /*4b10*/  @!P2 LDG.E.U8 R8, desc[UR18][R14.64] ;  /* 0x000000120e08a981 */ /* 0x0000a8000c1e1100 */
        /* <DEDUP_REMOVED lines=8> */
[----:B------:R-:W-:Y:S01]  /*4ba0*/  STL [R1+0x64c], R162 ;  /* 0x00064ca201007387 */ /* 0x000fe20000100800 */
[----:B------:R-:W-:-:S03]  /*4bb0*/  IMAD R17, R36, 0x5a, RZ ;  /* 0x0000005a24117824 */ /* 0x000fc600078e02ff */
[C---:B------:R-:W-:Y:S01]  /*4bc0*/  IADD3 R160, P6, PT, R16.reuse, R2, RZ ;  /* 0x0000000210a07210 */ /* 0x040fe20007fde0ff */
[----:B--2---:R-:W-:Y:S04]  /*4bd0*/  STL [R1+0xb58], R8 ;  /* 0x000b580801007387 */ /* 0x004fe80000100800 */
[----:B------:R1:W-:Y:S04]  /*4be0*/  STL [R1+0x648], R15 ;  /* 0x0006480f01007387 */ /* 0x0003e80000100800 */
[----:B------:R-:W-:Y:S01]  /*4bf0*/  STL [R1+0x68c], R160 ;  /* 0x00068ca001007387 */ /* 0x000fe20000100800 */
[----:B------:R-:W-:Y:S01]  /*4c00*/  PRMT R9, RZ, 0x7610, R9 ;  /* 0x00007610ff097816 */ /* 0x000fe20000000009 */
[----:B0-----:R-:W-:Y:S01]  /*4c10*/  @!P4 IMAD.MOV.U32 R14, RZ, RZ, R160 ;  /* 0x000000ffff0ec224 */ /* 0x001fe200078e00a0 */
[----:B-1----:R-:W-:-:S02]  /*4c20*/  LEA.HI.X.SX32 R15, R16, R3, 0x1, P6 ;  /* 0x00000003100f7211 */ /* 0x002fc400030f0eff */
[----:B------:R-:W-:-:S03]  /*4c30*/  PRMT R152, RZ, 0x7610, R152 ;  /* 0x00007610ff987816 */ /* 0x000fc60000000098 */
        /* <DEDUP_REMOVED lines=8> */
[----:B------:R-:W-:Y:S02]  /*4cc0*/  VIADD R18, R12, 0xffffff8d ;  /* 0xffffff8d0c127836 */ /* 0x000fe40000000000 */
[----:B------:R-:W-:-:S03]  /*4cd0*/  IMAD R16, R36, 0x62, RZ ;  /* 0x0000006224107824 */ /* 0x000fc600078e02ff */
[----:B------:R-:W-:Y:S01]  /*4ce0*/  ISETP.GE.U32.AND P0, PT, R18, 0x7fffff0e, PT ;  /* 0x7fffff0e1200780c */ /* 0x000fe20003f06070 */
[----:B------:R-:W-:Y:S01]  /*4cf0*/  VIADD R18, R12, 0xffffff85 ;  /* 0xffffff850c127836 */ /* 0x000fe20000000000 */
[----:B------:R-:W-:Y:S01]  /*4d00*/  IADD3 R160, P6, PT, R16, R2, RZ ;  /* 0x0000000210a07210 */ /* 0x000fe20007fde0ff */
[----:B------:R-:W-:Y:S03]  /*4d10*/  STL [R1+0x6c4], R161 ;  /* 0x0006c4a101007387 */ /* 0x000fe60000100800 */
[----:B------:R-:W-:Y:S02]  /*4d20*/  ISETP.GE.U32.AND P4, PT, R18, 0x7fffff06, PT ;  /* 0x7fffff061200780c */ /* 0x000fe40003f86070 */
[----:B------:R-:W-:Y:S01]  /*4d30*/  LEA.HI.X.SX32 R18, R16, R3, 0x1, P6 ;  /* 0x0000000310127211 */ /* 0x000fe200030f0eff */
[----:B--2---:R-:W-:Y:S01]  /*4d40*/  STL [R1+0xb5c], R9 ;  /* 0x000b5c0901007387 */ /* 0x004fe20000100800 */
[----:B------:R-:W-:-:S02]  /*4d50*/  IMAD R17, R36, 0x6a, RZ ;  /* 0x0000006a24117824 */ /* 0x000fc400078e02ff */
[----:B0-----:R-:W-:Y:S01]  /*4d60*/  VIADD R14, R12, 0xfffffffc ;  /* 0xfffffffc0c0e7836 */ /* 0x001fe20000000000 */
[----:B------:R-:W-:Y:S04]  /*4d70*/  STL [R1+0x6c0], R162 ;  /* 0x0006c0a201007387 */ /* 0x000fe80000100800 */
[----:B------:R-:W-:Y:S04]  /*4d80*/  STL [R1+0x6fc], R160 ;  /* 0x0006fca001007387 */ /* 0x000fe80000100800 */
[----:B------:R-:W-:Y:S01]  /*4d90*/  STL [R1+0x6f8], R18 ;  /* 0x0006f81201007387 */ /* 0x000fe20000100800 */
[----:B------:R-:W-:Y:S01]  /*4da0*/  PRMT R132, RZ, 0x7610, R132 ;  /* 0x00007610ff847816 */ /* 0x000fe20000000084 */
[----:B------:R-:W-:Y:S01]  /*4db0*/  @!P3 IMAD.MOV.U32 R15, RZ, RZ, R18 ;  /* 0x000000ffff0fb224 */ /* 0x000fe200078e0012 */
[----:B------:R-:W-:Y:S01]  /*4dc0*/  ISETP.GE.U32.AND P5, PT, R14, 0x7fffff7d, PT ;  /* 0x7fffff7d0e00780c */ /* 0x000fe20003fa6070 */
[----:B------:R-:W-:Y:S01]  /*4dd0*/  @!P3 IMAD.MOV.U32 R14, RZ, RZ, R160 ;  /* 0x000000ffff0eb224 */ /* 0x000fe200078e00a0 */
[----:B------:R-:W-:-:S04]  /*4de0*/  PRMT R109, RZ, 0x7610, R109 ;  /* 0x00007610ff6d7816 */ /* 0x000fc8000000006d */
[----:B------:R0:W2:Y:S04]  /*4df0*/  @!P3 LDG.E.U8 R132, desc[UR18][R14.64] ;  /* 0x000000120e84b981 */ /* 0x0000a8000c1e1100 */
[----:B---3--:R1:W-:Y:S02]  /*4e00*/  STL [R1+0x46c], R152 ;  /* 0x00046c9801007387 */ /* 0x0083e40000100800 */
[----:B-1----:R-:W-:-:S04]  /*4e10*/  IADD3 R152, P6, PT, R17, R2, RZ ;  /* 0x0000000211987210 */ /* 0x002fc80007fde0ff */
[----:B------:R-:W-:Y:S01]  /*4e20*/  LEA.HI.X.SX32 R161, R17, R3, 0x1, P6 ;  /* 0x0000000311a17211 */ /* 0x000fe200030f0eff */
[----:B0-----:R-:W-:-:S04]  /*4e30*/  @!P2 IMAD.MOV.U32 R14, RZ, RZ, R152 ;  /* 0x000000ffff0ea224 */ /* 0x001fc800078e0098 */
[----:B------:R-:W-:-:S05]  /*4e40*/  @!P2 IMAD.MOV.U32 R15, RZ, RZ, R161 ;  /* 0x000000ffff0fa224 */ /* 0x000fca00078e00a1 */
[----:B------:R0:W3:Y:S01]  /*4e50*/  @!P2 LDG.E.U8 R109, desc[UR18][R14.64] ;  /* 0x000000120e6da981 */ /* 0x0000e2000c1e1100 */
[----:B------:R-:W-:-:S05]  /*4e60*/  VIADD R16, R12, 0xfffffff4 ;  /* 0xfffffff40c107836 */ /* 0x000fca0000000000 */
[----:B------:R-:W-:Y:S01]  /*4e70*/  ISETP.GE.U32.AND P3, PT, R16, 0x7fffff75, PT ;  /* 0x7fffff751000780c */ /* 0x000fe20003f66070 */
[C---:B------:R-:W-:Y:S01]  /*4e80*/  IMAD R16, R36.reuse, 0x72, RZ ;  /* 0x0000007224107824 */ /* 0x040fe200078e02ff */
[----:B------:R-:W-:Y:S01]  /*4e90*/  STL [R1+0x734], R152 ;  /* 0x0007349801007387 */ /* 0x000fe20000100800 */
[----:B------:R-:W-:-:S03]  /*4ea0*/  IMAD R17, R36, 0x7a, RZ ;  /* 0x0000007a24117824 */ /* 0x000fc600078e02ff */
[----:B------:R-:W-:Y:S01]  /*4eb0*/  IADD3 R160, P6, PT, R16, R2, RZ ;  /* 0x0000000210a07210 */ /* 0x000fe20007fde0ff */
[----:B--2---:R-:W-:Y:S04]  /*4ec0*/  STL [R1+0xb60], R132 ;  /* 0x000b608401007387 */ /* 0x004fe80000100800 */
[----:B------:R1:W-:Y:S01]  /*4ed0*/  STL [R1+0x730], R161 ;  /* 0x000730a101007387 */ /* 0x0003e20000100800 */
[----:B------:R-:W-:-:S03]  /*4ee0*/  PRMT R159, RZ, 0x7610, R159 ;  /* 0x00007610ff9f7816 */ /* 0x000fc6000000009f */
[----:B------:R2:W-:Y:S01]  /*4ef0*/  STL [R1+0x76c], R160 ;  /* 0x00076ca001007387 */ /* 0x0005e20000100800 */
[----:B0-----:R-:W-:Y:S01]  /*4f00*/  @!P0 IMAD.MOV.U32 R14, RZ, RZ, R160 ;  /* 0x000000ffff0e8224 */ /* 0x001fe200078e00a0 */
[----:B-1----:R-:W-:Y:S01]  /*4f10*/  LEA.HI.X.SX32 R161, R16, R3, 0x1, P6 ;  /* 0x0000000310a17211 */ /* 0x002fe200030f0eff */
[C---:B------:R-:W-:Y:S02]  /*4f20*/  VIADD R16, R12.reuse, 0xffffffe4 ;  /* 0xffffffe40c107836 */ /* 0x040fe40000000000 */
[----:B------:R-:W-:Y:S02]  /*4f30*/  VIADD R18, R12, 0xffffffec ;  /* 0xffffffec0c127836 */ /* 0x000fe40000000000 */
[----:B------:R-:W-:Y:S01]  /*4f40*/  @!P0 IMAD.MOV.U32 R15, RZ, RZ, R161 ;  /* 0x000000ffff0f8224 */ /* 0x000fe200078e00a1 */
[----:B------:R-:W-:Y:S02]  /*4f50*/  PRMT R130, RZ, 0x7610, R130 ;  /* 0x00007610ff827816 */ /* 0x000fe40000000082 */
[----:B------:R-:W-:-:S02]  /*4f60*/  ISETP.GE.U32.AND P2, PT, R18, 0x7fffff6d, PT ;  /* 0x7fffff6d1200780c */ /* 0x000fc40003f46070 */
[----:B------:R0:W4:Y:S01]  /*4f70*/  @!P0 LDG.E.U8 R159, desc[UR18][R14.64] ;  /* 0x000000120e9f8981 */ /* 0x000122000c1e1100 */
[----:B------:R-:W-:Y:S01]  /*4f80*/  ISETP.GE.U32.AND P0, PT, R16, 0x7fffff65, PT ;  /* 0x7fffff651000780c */ /* 0x000fe20003f06070 */
[C---:B------:R-:W-:Y:S01]  /*4f90*/  IMAD R18, R36.reuse, 0x3, RZ ;  /* 0x0000000324127824 */ /* 0x040fe200078e02ff */
[----:B------:R-:W-:Y:S01]  /*4fa0*/  PRMT R108, RZ, 0x7610, R108 ;  /* 0x00007610ff6c7816 */ /* 0x000fe2000000006c */
[----:B--2---:R-:W-:Y:S02]  /*4fb0*/  IMAD.MOV.U32 R160, RZ, RZ, R139 ;  /* 0x000000ffffa07224 */ /* 0x004fe400078e008b */
[----:B------:R-:W-:Y:S02]  /*4fc0*/  IMAD R139, R36, 0x13, RZ ;  /* 0x00000013248b7824 */ /* 0x000fe400078e02ff */
[----:B------:R-:W-:Y:S02]  /*4fd0*/  IMAD.MOV.U32 R162, RZ, RZ, R28 ;  /* 0x000000ffffa27224 */ /* 0x000fe400078e001c */
[----:B------:R-:W-:Y:S01]  /*4fe0*/  IMAD.MOV.U32 R28, RZ, RZ, R146 ;  /* 0x000000ffff1c7224 */ /* 0x000fe200078e0092 */
[----:B------:R-:W-:-:S02]  /*4ff0*/  PRMT R6, RZ, 0x7610, R6 ;  /* 0x00007610ff067816 */ /* 0x000fc40000000006 */
[----:B------:R-:W-:Y:S01]  /*5000*/  PRMT R155, RZ, 0x7610, R155 ;  /* 0x00007610ff9b7816 */ /* 0x000fe2000000009b */
[----:B---3--:R1:W-:Y:S02]  /*5010*/  STL [R1+0x424], R109 ;  /* 0x0004246d01007387 */ /* 0x0083e40000100800 */
[----:B-1----:R-:W-:-:S04]  /*5020*/  IADD3 R109, P6, PT, R17, R2, RZ ;  /* 0x00000002116d7210 */ /* 0x002fc80007fde0ff */
[----:B------:R-:W-:Y:S01]  /*5030*/  LEA.HI.X.SX32 R152, R17, R3, 0x1, P6 ;  /* 0x0000000311987211 */ /* 0x000fe200030f0eff */
[----:B------:R-:W-:-:S04]  /*5040*/  @!P4 IMAD.MOV.U32 R16, RZ, RZ, R109 ;  /* 0x000000ffff10c224 */ /* 0x000fc800078e006d */
[----:B------:R-:W-:Y:S01]  /*5050*/  @!P4 IMAD.MOV.U32 R17, RZ, RZ, R152 ;  /* 0x000000ffff11c224 */ /* 0x000fe200078e0098 */
[----:B0-----:R-:W-:-:S04]  /*5060*/  IADD3 R14, P6, PT, R18, R2, RZ ;  /* 0x00000002120e7210 */ /* 0x001fc80007fde0ff */
[----:B------:R0:W2:Y:S01]  /*5070*/  @!P4 LDG.E.U8 R130, desc[UR18][R16.64] ;  /* 0x000000121082c981 */ /* 0x0000a2000c1e1100 */
[----:B------:R-:W-:Y:S01]  /*5080*/  LEA.HI.X.SX32 R15, R18, R3, 0x1, P6 ;  /* 0x00000003120f7211 */ /* 0x000fe200030f0eff */
[----:B------:R-:W-:-:S04]  /*5090*/  VIADD R18, R12, 0xffffffd4 ;  /* 0xffffffd40c127836 */ /* 0x000fc80000000000 */
[----:B------:R-:W3:Y:S01]  /*50a0*/  @!P5 LDG.E.U8 R108, desc[UR18][R14.64] ;  /* 0x000000120e6cd981 */ /* 0x000ee2000c1e1100 */
[----:B0-----:R-:W-:Y:S02]  /*50b0*/  VIADD R16, R12, 0xffffffdc ;  /* 0xffffffdc0c107836 */ /* 0x001fe40000000000 */
[----:B------:R-:W-:-:S03]  /*50c0*/  IMAD R17, R36, 0xb, RZ ;  /* 0x0000000b24117824 */ /* 0x000fc600078e02ff */
[----:B------:R-:W-:Y:S02]  /*50d0*/  ISETP.GE.U32.AND P4, PT, R16, 0x7fffff5d, PT ;  /* 0x7fffff5d1000780c */ /* 0x000fe40003f86070 */
[CC--:B------:R-:W-:Y:S02]  /*50e0*/  IADD3 R16, P6, PT, R17.reuse, R2.reuse, RZ ;  /* 0x0000000211107210 */ /* 0x0c0fe40007fde0ff */
[----:B------:R-:W-:Y:S01]  /*50f0*/  ISETP.GE.U32.AND P5, PT, R18, 0x7fffff55, PT ;  /* 0x7fffff551200780c */ /* 0x000fe20003fa6070 */
[----:B------:R-:W-:Y:S01]  /*5100*/  IMAD R18, R36, 0x1b, RZ ;  /* 0x0000001b24127824 */ /* 0x000fe200078e02ff */
[----:B------:R-:W-:Y:S01]  /*5110*/  LEA.HI.X.SX32 R17, R17, R3, 0x1, P6 ;  /* 0x0000000311117211 */ /* 0x000fe200030f0eff */
[----:B------:R-:W-:Y:S01]  /*5120*/  STL [R1+0x768], R161 ;  /* 0x000768a101007387 */ /* 0x000fe20000100800 */
[----:B------:R-:W-:-:S03]  /*5130*/  IADD3 R146, P6, PT, R139, R2, RZ ;  /* 0x000000028b927210 */ /* 0x000fc60007fde0ff */
[----:B------:R0:W-:Y:S01]  /*5140*/  STL [R1+0x7a4], R109 ;  /* 0x0007a46d01007387 */ /* 0x0001e20000100800 */
[----:B------:R-:W-:-:S03]  /*5150*/  LEA.HI.X.SX32 R139, R139, R3, 0x1, P6 ;  /* 0x000000038b8b7211 */ /* 0x000fc600030f0eff */
[----:B------:R1:W-:Y:S04]  /*5160*/  STL [R1+0x7a0], R152 ;  /* 0x0007a09801007387 */ /* 0x0003e80000100800 */
[----:B------:R-:W4:Y:S01]  /*5170*/  @!P3 LDG.E.U8 R6, desc[UR18][R16.64] ;  /* 0x000000121006b981 */ /* 0x000f22000c1e1100 */
[----:B0-----:R-:W-:Y:S02]  /*5180*/  IMAD.MOV.U32 R109, RZ, RZ, R19 ;  /* 0x000000ffff6d7224 */ /* 0x001fe400078e0013 */
[----:B------:R-:W-:Y:S01]  /*5190*/  VIADD R19, R12, 0xffffffcc ;  /* 0xffffffcc0c137836 */ /* 0x000fe20000000000 */
[----:B-1----:R-:W-:Y:S01]  /*51a0*/  IADD3 R152, P6, PT, R18, R2, RZ ;  /* 0x0000000212987210 */ /* 0x002fe20007fde0ff */
[----:B------:R-:W-:-:S03]  /*51b0*/  IMAD.MOV.U32 R161, RZ, RZ, R115 ;  /* 0x000000ffffa17224 */ /* 0x000fc600078e0073 */
[----:B------:R-:W-:Y:S01]  /*51c0*/  ISETP.GE.U32.AND P3, PT, R19, 0x7fffff4d, PT ;  /* 0x7fffff4d1300780c */ /* 0x000fe20003f66070 */
[----:B------:R-:W-:Y:S01]  /*51d0*/  @!P2 IMAD.MOV.U32 R19, RZ, RZ, R139 ;  /* 0x000000ffff13a224 */ /* 0x000fe200078e008b */
[----:B------:R-:W-:Y:S01]  /*51e0*/  LEA.HI.X.SX32 R115, R18, R3, 0x1, P6 ;  /* 0x0000000312737211 */ /* 0x000fe200030f0eff */
[----:B------:R-:W-:-:S05]  /*51f0*/  @!P2 IMAD.MOV.U32 R18, RZ, RZ, R146 ;  /* 0x000000ffff12a224 */ /* 0x000fca00078e0092 */
[----:B------:R0:W4:Y:S01]  /*5200*/  @!P2 LDG.E.U8 R155, desc[UR18][R18.64] ;  /* 0x00000012129ba981 */ /* 0x000122000c1e1100 */
[----:B------:R-:W-:Y:S01]  /*5210*/  PRMT R7, RZ, 0x7610, R7 ;  /* 0x00007610ff077816 */ /* 0x000fe20000000007 */
[----:B0-----:R-:W-:Y:S02]  /*5220*/  @!P0 IMAD.MOV.U32 R18, RZ, RZ, R152 ;  /* 0x000000ffff128224 */ /* 0x001fe400078e0098 */
[----:B------:R-:W-:-:S05]  /*5230*/  @!P0 IMAD.MOV.U32 R19, RZ, RZ, R115 ;  /* 0x000000ffff138224 */ /* 0x000fca00078e0073 */
[----:B------:R0:W4:Y:S01]  /*5240*/  @!P0 LDG.E.U8 R7, desc[UR18][R18.64] ;  /* 0x0000001212078981 */ /* 0x000122000c1e1100 */
[----:B------:R-:W-:Y:S01]  /*5250*/  PRMT R154, RZ, 0x7610, R154 ;  /* 0x00007610ff9a7816 */ /* 0x000fe2000000009a */
[----:B0-----:R-:W-:-:S05]  /*5260*/  VIADD R18, R12, 0xffffffbc ;  /* 0xffffffbc0c127836 */ /* 0x001fca0000000000 */
[----:B------:R-:W-:Y:S01]  /*5270*/  ISETP.GE.U32.AND P0, PT, R18, 0x7fffff3d, PT ;  /* 0x7fffff3d1200780c */ /* 0x000fe20003f06070 */
[----:B--2---:R-:W-:Y:S04]  /*5280*/  STL [R1+0xb6c], R130 ;  /* 0x000b6c8201007387 */ /* 0x004fe80000100800 */
[----:B---3--:R-:W-:Y:S04]  /*5290*/  STL [R1+0x3e8], R108 ;  /* 0x0003e86c01007387 */ /* 0x008fe80000100800 */
[----:B----4-:R0:W-:Y:S04]  /*52a0*/  STL [R1+0x42c], R159 ;  /* 0x00042c9f01007387 */ /* 0x0101e80000100800 */
[----:B------:R-:W-:Y:S04]  /*52b0*/  STL [R1+0xa1c], R14 ;  /* 0x000a1c0e01007387 */ /* 0x000fe80000100800 */
[----:B------:R-:W-:Y:S01]  /*52c0*/  STL [R1+0xa18], R15 ;  /* 0x000a180f01007387 */ /* 0x000fe20000100800 */
[----:B0-----:R-:W-:-:S02]  /*52d0*/  IMAD.MOV.U32 R159, RZ, RZ, R21 ;  /* 0x000000ffff9f7224 */ /* 0x001fc400078e0015 */
[----:B------:R-:W-:Y:S01]  /*52e0*/  IMAD R21, R36, 0x23, RZ ;  /* 0x0000002324157824 */ /* 0x000fe200078e02ff */
[----:B------:R-:W-:Y:S04]  /*52f0*/  STL [R1+0xb70], R6 ;  /* 0x000b700601007387 */ /* 0x000fe80000100800 */
[----:B------:R-:W-:Y:S04]  /*5300*/  STL [R1+0xa24], R16 ;  /* 0x000a241001007387 */ /* 0x000fe80000100800 */
[----:B------:R-:W-:Y:S04]  /*5310*/  STL [R1+0xa20], R17 ;  /* 0x000a201101007387 */ /* 0x000fe80000100800 */
[----:B------:R-:W-:Y:S04]  /*5320*/  STL [R1+0xa4], R152 ;  /* 0x0000a49801007387 */ /* 0x000fe80000100800 */
[----:B------:R-:W-:Y:S04]  /*5330*/  STL [R1+0xa2c], R146 ;  /* 0x000a2c9201007387 */ /* 0x000fe80000100800 */
[----:B------:R-:W-:Y:S04]  /*5340*/  STL [R1+0xa28], R139 ;  /* 0x000a288b01007387 */ /* 0x000fe80000100800 */
[----:B------:R-:W-:Y:S04]  /*5350*/  STL [R1+0xa0], R115 ;  /* 0x0000a07301007387 */ /* 0x000fe80000100800 */
[----:B------:R0:W-:Y:S01]  /*5360*/  STL [R1+0x3c0], R155 ;  /* 0x0003c09b01007387 */ /* 0x0001e20000100800 */
[----:B------:R-:W-:Y:S01]  /*5370*/  IMAD.MOV.U32 R108, RZ, RZ, R113 ;  /* 0x000000ffff6c7224 */ /* 0x000fe200078e0071 */
[----:B0-----:R-:W-:-:S02]  /*5380*/  IADD3 R155, P6, PT, R21, R2, RZ ;  /* 0x00000002159b7210 */ /* 0x001fc40007fde0ff */
[----:B------:R-:W2:Y:S02]  /*5390*/  LDL.LU R115, [R1+0xc08] ;  /* 0x000c080001737983 */ /* 0x000ea40000300800 */
[----:B------:R-:W-:Y:S01]  /*53a0*/  LEA.HI.X.SX32 R19, R21, R3, 0x1, P6 ;  /* 0x0000000315137211 */ /* 0x000fe200030f0eff */
[----:B------:R-:W-:-:S05]  /*53b0*/  @!P4 IMAD.MOV.U32 R18, RZ, RZ, R155 ;  /* 0x000000ffff12c224 */ /* 0x000fca00078e009b */
[----:B------:R0:W3:Y:S01]  /*53c0*/  @!P4 LDG.E.U8 R154, desc[UR18][R18.64] ;  /* 0x00000012129ac981 */ /* 0x0000e2000c1e1100 */
[----:B------:R-:W-:Y:S02]  /*53d0*/  IMAD.MOV.U32 R113, RZ, RZ, R20 ;  /* 0x000000ffff717224 */ /* 0x000fe400078e0014 */
[----:B------:R-:W-:-:S05]  /*53e0*/  VIADD R20, R12, 0xffffffc4 ;  /* 0xffffffc40c147836 */ /* 0x000fca0000000000 */
[----:B------:R-:W-:Y:S01]  /*53f0*/  ISETP.GE.U32.AND P2, PT, R20, 0x7fffff45, PT ;  /* 0x7fffff451400780c */ /* 0x000fe20003f46070 */
[----:B------:R-:W-:Y:S02]  /*5400*/  IMAD R20, R36, 0x2b, RZ ;  /* 0x0000002b24147824 */ /* 0x000fe400078e02ff */
[----:B------:R-:W-:-:S03]  /*5410*/  VIADD R21, R12, 0xffffffb4 ;  /* 0xffffffb40c157836 */ /* 0x000fc60000000000 */
[C---:B------:R-:W-:Y:S01]  /*5420*/  IADD3 R152, P6, PT, R20.reuse, R2, RZ ;  /* 0x0000000214987210 */ /* 0x040fe20007fde0ff */
[----:B------:R-:W-:Y:S01]  /*5430*/  STL [R1+0xb78], R7 ;  /* 0x000b780701007387 */ /* 0x000fe20000100800 */
[----:B------:R-:W-:Y:S02]  /*5440*/  ISETP.GE.U32.AND P4, PT, R21, 0x7fffff35, PT ;  /* 0x7fffff351500780c */ /* 0x000fe40003f86070 */
[----:B0-----:R-:W-:Y:S01]  /*5450*/  LEA.HI.X.SX32 R18, R20, R3, 0x1, P6 ;  /* 0x0000000314127211 */ /* 0x001fe200030f0eff */
[----:B------:R-:W-:Y:S01]  /*5460*/  STL [R1+0xe4], R155 ;  /* 0x0000e49b01007387 */ /* 0x000fe20000100800 */
[----:B------:R-:W-:-:S03]  /*5470*/  IMAD R21, R36, 0x33, RZ ;  /* 0x0000003324157824 */ /* 0x000fc600078e02ff */
[----:B------:R0:W-:Y:S01]  /*5480*/  STL [R1+0xe0], R19 ;  /* 0x0000e01301007387 */ /* 0x0001e20000100800 */
[----:B------:R-:W-:-:S03]  /*5490*/  PRMT R126, RZ, 0x7610, R126 ;  /* 0x00007610ff7e7816 */ /* 0x000fc6000000007e */
[----:B------:R-:W-:Y:S01]  /*54a0*/  STL [R1+0x554], R152 ;  /* 0x0005549801007387 */ /* 0x000fe20000100800 */
[----:B0-----:R-:W-:Y:S01]  /*54b0*/  @!P5 IMAD.MOV.U32 R19, RZ, RZ, R18 ;  /* 0x000000ffff13d224 */ /* 0x001fe200078e0012 */
[----:B------:R-:W-:Y:S02]  /*54c0*/  PRMT R153, RZ, 0x7610, R153 ;  /* 0x00007610ff997816 */ /* 0x000fe40000000099 */
[----:B---3--:R0:W-:Y:S04]  /*54d0*/  STL [R1+0x3b4], R154 ;  /* 0x0003b49a01007387 */ /* 0x0081e80000100800 */
[----:B------:R1:W-:Y:S01]  /*54e0*/  STL [R1+0x550], R18 ;  /* 0x0005501201007387 */ /* 0x0003e20000100800 */
[----:B0-----:R-:W-:Y:S02]  /*54f0*/  IMAD.MOV.U32 R154, RZ, RZ, R161 ;  /* 0x000000ffff9a7224 */ /* 0x001fe400078e00a1 */
[----:B------:R-:W-:Y:S01]  /*5500*/  IMAD.MOV.U32 R161, RZ, RZ, R114 ;  /* 0x000000ffffa17224 */ /* 0x000fe200078e0072 */
[----:B------:R-:W-:Y:S01]  /*5510*/  IADD3 R114, P6, PT, R21, R2, RZ ;  /* 0x0000000215727210 */ /* 0x000fe20007fde0ff */
[----:B-1----:R-:W-:-:S05]  /*5520*/  @!P5 IMAD.MOV.U32 R18, RZ, RZ, R152 ;  /* 0x000000ffff12d224 */ /* 0x002fca00078e0098 */
[----:B------:R0:W3:Y:S02]  /*5530*/  @!P5 LDG.E.U8 R126, desc[UR18][R18.64] ;  /* 0x00000012127ed981 */ /* 0x0000e4000c1e1100 */
[----:B0-----:R-:W-:Y:S01]  /*5540*/  LEA.HI.X.SX32 R19, R21, R3, 0x1, P6 ;  /* 0x0000000315137211 */ /* 0x001fe200030f0eff */
[----:B------:R-:W-:-:S05]  /*5550*/  @!P3 IMAD.MOV.U32 R18, RZ, RZ, R114 ;  /* 0x000000ffff12b224 */ /* 0x000fca00078e0072 */
[----:B------:R0:W4:Y:S01]  /*5560*/  @!P3 LDG.E.U8 R153, desc[UR18][R18.64] ;  /* 0x000000121299b981 */ /* 0x000122000c1e1100 */
[----:B------:R-:W-:-:S05]  /*5570*/  IMAD R20, R36, 0x3b, RZ ;  /* 0x0000003b24147824 */ /* 0x000fca00078e02ff */
[----:B------:R-:W-:Y:S01]  /*5580*/  IADD3 R152, P6, PT, R20, R2, RZ ;  /* 0x0000000214987210 */ /* 0x000fe20007fde0ff */
[----:B------:R-:W-:-:S03]  /*5590*/  IMAD.MOV.U32 R155, RZ, RZ, R159 ;  /* 0x000000ffff9b7224 */ /* 0x000fc600078e009f */
[----:B------:R-:W-:Y:S01]  /*55a0*/  LEA.HI.X.SX32 R20, R20, R3, 0x1, P6 ;  /* 0x0000000314147211 */ /* 0x000fe200030f0eff */
[----:B------:R-:W-:Y:S01]  /*55b0*/  IMAD.MOV.U32 R159, RZ, RZ, R108 ;  /* 0x000000ffff9f7224 */ /* 0x000fe200078e006c */
[----:B------:R-:W-:Y:S01]  /*55c0*/  PRMT R125, RZ, 0x7610, R125 ;  /* 0x00007610ff7d7816 */ /* 0x000fe2000000007d */
[----:B------:R-:W-:Y:S02]  /*55d0*/  IMAD.MOV.U32 R108, RZ, RZ, R22 ;  /* 0x000000ffff6c7224 */ /* 0x000fe400078e0016 */
[----:B------:R-:W-:Y:S02]  /*55e0*/  VIADD R22, R12, 0xffffffac ;  /* 0xffffffac0c167836 */ /* 0x000fe40000000000 */
[----:B0-----:R-:W-:Y:S02]  /*55f0*/  @!P2 IMAD.MOV.U32 R18, RZ, RZ, R152 ;  /* 0x000000ffff12a224 */ /* 0x001fe400078e0098 */
[----:B------:R-:W-:Y:S01]  /*5600*/  IMAD R21, R36, 0x43, RZ ;  /* 0x0000004324157824 */ /* 0x000fe200078e02ff */
[----:B------:R-:W-:Y:S01]  /*5610*/  ISETP.GE.U32.AND P5, PT, R22, 0x7fffff2d, PT ;  /* 0x7fffff2d1600780c */ /* 0x000fe20003fa6070 */
[----:B------:R-:W-:-:S05]  /*5620*/  VIADD R22, R12, 0xffffffa4 ;  /* 0xffffffa40c167836 */ /* 0x000fca0000000000 */
[----:B------:R-:W-:Y:S02]  /*5630*/  ISETP.GE.U32.AND P3, PT, R22, 0x7fffff25, PT ;  /* 0x7fffff251600780c */ /* 0x000fe40003f66070 */
[----:B------:R-:W-:Y:S01]  /*5640*/  PRMT R22, RZ, 0x7610, R22 ;  /* 0x00007610ff167816 */ /* 0x000fe20000000016 */
[----:B---3--:R-:W-:Y:S04]  /*5650*/  STL [R1+0xb80], R126 ;  /* 0x000b807e01007387 */ /* 0x008fe80000100800 */
[----:B------:R0:W-:Y:S04]  /*5660*/  STL [R1+0x594], R114 ;  /* 0x0005947201007387 */ /* 0x0001e80000100800 */
[----:B------:R1:W-:Y:S04]  /*5670*/  STL [R1+0x590], R19 ;  /* 0x0005901301007387 */ /* 0x0003e80000100800 */
[----:B------:R-:W-:Y:S04]  /*5680*/  STL [R1+0x5d4], R152 ;  /* 0x0005d49801007387 */ /* 0x000fe80000100800 */
[----:B0-----:R-:W3:Y:S01]  /*5690*/  LDL.LU R114, [R1+0xc04] ;  /* 0x000c040001727983 */ /* 0x001ee20000300800 */
[----:B-1----:R-:W-:-:S03]  /*56a0*/  @!P2 IMAD.MOV.U32 R19, RZ, RZ, R20 ;  /* 0x000000ffff13a224 */ /* 0x002fc600078e0014 */
[----:B------:R-:W-:Y:S04]  /*56b0*/  STL [R1+0x5d0], R20 ;  /* 0x0005d01401007387 */ /* 0x000fe80000100800 */
[----:B----4-:R0:W-:Y:S04]  /*56c0*/  STL [R1+0x3ac], R153 ;  /* 0x0003ac9901007387 */ /* 0x0101e80000100800 */
[----:B------:R1:W4:Y:S01]  /*56d0*/  @!P2 LDG.E.U8 R125, desc[UR18][R18.64] ;  /* 0x00000012127da981 */ /* 0x000322000c1e1100 */
[----:B0-----:R-:W-:Y:S02]  /*56e0*/  IMAD.MOV.U32 R153, RZ, RZ, R159 ;  /* 0x000000ffff997224 */ /* 0x001fe400078e009f */
[----:B------:R-:W-:-:S02]  /*56f0*/  IMAD.MOV.U32 R159, RZ, RZ, R108 ;  /* 0x000000ffff9f7224 */ /* 0x000fc400078e006c */
[----:B------:R-:W-:Y:S01]  /*5700*/  IMAD.MOV.U32 R108, RZ, RZ, R113 ;  /* 0x000000ffff6c7224 */ /* 0x000fe200078e0071 */
[----:B------:R-:W-:Y:S01]  /*5710*/  IADD3 R113, P6, PT, R21, R2, RZ ;  /* 0x0000000215717210 */ /* 0x000fe20007fde0ff */
[----:B-1----:R-:W-:-:S03]  /*5720*/  VIADD R18, R12, 0xffffff9c ;  /* 0xffffff9c0c127836 */ /* 0x002fc60000000000 */
[----:B------:R-:W-:Y:S02]  /*5730*/  LEA.HI.X.SX32 R19, R21, R3, 0x1, P6 ;  /* 0x0000000315137211 */ /* 0x000fe400030f0eff */
[----:B------:R-:W-:Y:S01]  /*5740*/  ISETP.GE.U32.AND P2, PT, R18, 0x7fffff1d, PT ;  /* 0x7fffff1d1200780c */ /* 0x000fe20003f46070 */
[----:B------:R-:W-:-:S05]  /*5750*/  @!P0 IMAD.MOV.U32 R18, RZ, RZ, R113 ;  /* 0x000000ffff128224 */ /* 0x000fca00078e0071 */
[----:B------:R0:W2:Y:S01]  /*5760*/  @!P0 LDG.E.U8 R22, desc[UR18][R18.64] ;  /* 0x0000001212168981 */ /* 0x0000a2000c1e1100 */
[----:B------:R-:W-:Y:S02]  /*5770*/  IMAD R20, R36, 0x4b, RZ ;  /* 0x0000004b24147824 */ /* 0x000fe400078e02ff */
[----:B------:R-:W-:-:S03]  /*5780*/  VIADD R21, R12, 0xffffff94 ;  /* 0xffffff940c157836 */ /* 0x000fc60000000000 */
[----:B------:R-:W-:Y:S02]  /*5790*/  IADD3 R152, P6, PT, R20, R2, RZ ;  /* 0x0000000214987210 */ /* 0x000fe40007fde0ff */
[----:B------:R-:W-:Y:S01]  /*57a0*/  ISETP.GE.U32.AND P0, PT, R21, 0x7fffff15, PT ;  /* 0x7fffff151500780c */ /* 0x000fe20003f06070 */
[----:B------:R-:W-:Y:S01]  /*57b0*/  IMAD R21, R36, 0x53, RZ ;  /* 0x0000005324157824 */ /* 0x000fe200078e02ff */
[----:B------:R-:W-:Y:S01]  /*57c0*/  PRMT R4, RZ, 0x7610, R4 ;  /* 0x00007610ff047816 */ /* 0x000fe20000000004 */
[----:B0-----:R-:W-:Y:S01]  /*57d0*/  @!P4 IMAD.MOV.U32 R18, RZ, RZ, R152 ;  /* 0x000000ffff12c224 */ /* 0x001fe200078e0098 */
[----:B------:R-:W-:Y:S01]  /*57e0*/  PRMT R151, RZ, 0x7610, R151 ;  /* 0x00007610ff977816 */ /* 0x000fe20000000097 */
[----:B----4-:R-:W-:Y:S04]  /*57f0*/  STL [R1+0xb88], R125 ;  /* 0x000b887d01007387 */ /* 0x010fe80000100800 */
[----:B------:R-:W-:Y:S04]  /*5800*/  STL [R1+0x614], R113 ;  /* 0x0006147101007387 */ /* 0x000fe80000100800 */
[----:B------:R0:W-:Y:S04]  /*5810*/  STL [R1+0x610], R19 ;  /* 0x0006101301007387 */ /* 0x0001e80000100800 */
[----:B------:R-:W-:Y:S01]  /*5820*/  STL [R1+0x654], R152 ;  /* 0x0006549801007387 */ /* 0x000fe20000100800 */
[----:B0-----:R-:W-:-:S02]  /*5830*/  LEA.HI.X.SX32 R19, R20, R3, 0x1, P6 ;  /* 0x0000000314137211 */ /* 0x001fc400030f0eff */
[----:B------:R-:W-:-:S03]  /*5840*/  IADD3 R113, P6, PT, R21, R2, RZ ;  /* 0x0000000215717210 */ /* 0x000fc60007fde0ff */
[----:B------:R0:W4:Y:S04]  /*5850*/  @!P4 LDG.E.U8 R4, desc[UR18][R18.64] ;  /* 0x000000121204c981 */ /* 0x000128000c1e1100 */
[----:B--2---:R-:W-:Y:S04]  /*5860*/  STL [R1+0x37c], R22 ;  /* 0x00037c1601007387 */ /* 0x004fe80000100800 */
[----:B------:R1:W-:Y:S01]  /*5870*/  STL [R1+0x650], R19 ;  /* 0x0006501301007387 */ /* 0x0003e20000100800 */
[----:B0-----:R-:W-:Y:S01]  /*5880*/  @!P5 IMAD.MOV.U32 R18, RZ, RZ, R113 ;  /* 0x000000ffff12d224 */ /* 0x001fe200078e0071 */
[----:B-1----:R-:W-:-:S05]  /*5890*/  LEA.HI.X.SX32 R19, R21, R3, 0x1, P6 ;  /* 0x0000000315137211 */ /* 0x002fca00030f0eff */
[----:B------:R0:W2:Y:S01]  /*58a0*/  @!P5 LDG.E.U8 R151, desc[UR18][R18.64] ;  /* 0x000000121297d981 */ /* 0x0000a2000c1e1100 */
[----:B------:R-:W-:Y:S02]  /*58b0*/  IMAD R20, R36, 0x5b, RZ ;  /* 0x0000005b24147824 */ /* 0x000fe400078e02ff */
[----:B------:R-:W-:Y:S02]  /*58c0*/  IMAD.MOV.U32 R152, RZ, RZ, R159 ;  /* 0x000000ffff987224 */ /* 0x000fe400078e009f */
[----:B------:R-:W-:Y:S01]  /*58d0*/  IMAD.MOV.U32 R159, RZ, RZ, R109 ;  /* 0x000000ffff9f7224 */ /* 0x000fe200078e006d */
[C---:B------:R-:W-:Y:S01]  /*58e0*/  IADD3 R109, P6, PT, R20.reuse, R2, RZ ;  /* 0x00000002146d7210 */ /* 0x040fe20007fde0ff */
[----:B------:R1:W-:Y:S03]  /*58f0*/  STL [R1+0x694], R113 ;  /* 0x0006947101007387 */ /* 0x0003e60000100800 */
[----:B------:R-:W-:Y:S01]  /*5900*/  LEA.HI.X.SX32 R20, R20, R3, 0x1, P6 ;  /* 0x0000000314147211 */ /* 0x000fe200030f0eff */
[----:B------:R-:W-:Y:S01]  /*5910*/  VIADD R22, R12, 0xffffff8c ;  /* 0xffffff8c0c167836 */ /* 0x000fe20000000000 */
[----:B------:R-:W-:Y:S01]  /*5920*/  PRMT R148, RZ, 0x7610, R148 ;  /* 0x00007610ff947816 */ /* 0x000fe20000000094 */
[----:B0-----:R-:W-:-:S02]  /*5930*/  @!P3 IMAD.MOV.U32 R18, RZ, RZ, R109 ;  /* 0x000000ffff12b224 */ /* 0x001fc400078e006d */
[----:B------:R-:W-:Y:S01]  /*5940*/  IMAD R21, R36, 0x63, RZ ;  /* 0x0000006324157824 */ /* 0x000fe200078e02ff */
[----:B------:R-:W-:Y:S01]  /*5950*/  ISETP.GE.U32.AND P4, PT, R22, 0x7fffff0d, PT ;  /* 0x7fffff0d1600780c */ /* 0x000fe20003f86070 */
[----:B------:R-:W-:-:S05]  /*5960*/  VIADD R22, R12, 0xffffff84 ;  /* 0xffffff840c167836 */ /* 0x000fca0000000000 */
[----:B------:R-:W-:Y:S02]  /*5970*/  ISETP.GE.U32.AND P5, PT, R22, 0x7fffff05, PT ;  /* 0x7fffff051600780c */ /* 0x000fe40003fa6070 */
[----:B------:R-:W-:Y:S01]  /*5980*/  PRMT R22, RZ, 0x7610, R22 ;  /* 0x00007610ff167816 */ /* 0x000fe20000000016 */
[----:B----4-:R-:W-:Y:S04]  /*5990*/  STL [R1+0xb8c], R4 ;  /* 0x000b8c0401007387 */ /* 0x010fe80000100800 */
[----:B------:R0:W-:Y:S04]  /*59a0*/  STL [R1+0x690], R19 ;  /* 0x0006901301007387 */ /* 0x0001e80000100800 */
[----:B------:R-:W-:Y:S04]  /*59b0*/  STL [R1+0x6cc], R109 ;  /* 0x0006cc6d01007387 */ /* 0x000fe80000100800 */
[----:B-1----:R-:W4:Y:S01]  /*59c0*/  LDL.LU R113, [R1+0xc00] ;  /* 0x000c000001717983 */ /* 0x002f220000300800 */
[----:B0-----:R-:W-:-:S03]  /*59d0*/  @!P3 IMAD.MOV.U32 R19, RZ, RZ, R20 ;  /* 0x000000ffff13b224 */ /* 0x001fc600078e0014 */
[----:B------:R0:W-:Y:S04]  /*59e0*/  STL [R1+0x6c8], R20 ;  /* 0x0006c81401007387 */ /* 0x0001e80000100800 */
[----:B------:R1:W3:Y:S04]  /*59f0*/  @!P3 LDG.E.U8 R148, desc[UR18][R18.64] ;  /* 0x000000121294b981 */ /* 0x0002e8000c1e1100 */
[----:B--2---:R2:W-:Y:S01]  /*5a00*/  STL [R1+0x370], R151 ;  /* 0x0003709701007387 */ /* 0x0045e20000100800 */
[----:B0-----:R-:W-:-:S03]  /*5a10*/  IMAD R20, R36, 0x6b, RZ ;  /* 0x0000006b24147824 */ /* 0x001fc600078e02ff */
[----:B------:R-:W4:Y:S01]  /*5a20*/  LDL.LU R109, [R1+0xbfc] ;  /* 0x000bfc00016d7983 */ /* 0x000f220000300800 */
[----:B-1----:R-:W-:Y:S01]  /*5a30*/  VIADD R18, R12, 0xfffffffb ;  /* 0xfffffffb0c127836 */ /* 0x002fe20000000000 */
[----:B--2---:R-:W-:-:S04]  /*5a40*/  IADD3 R151, P6, PT, R21, R2, RZ ;  /* 0x0000000215977210 */ /* 0x004fc80007fde0ff */
[----:B------:R-:W-:Y:S02]  /*5a50*/  ISETP.GE.U32.AND P3, PT, R18, 0x7fffff7c, PT ;  /* 0x7fffff7c1200780c */ /* 0x000fe40003f66070 */
[----:B------:R-:W-:Y:S01]  /*5a60*/  LEA.HI.X.SX32 R19, R21, R3, 0x1, P6 ;  /* 0x0000000315137211 */ /* 0x000fe200030f0eff */
[----:B------:R-:W-:-:S05]  /*5a70*/  @!P2 IMAD.MOV.U32 R18, RZ, RZ, R151 ;  /* 0x000000ffff12a224 */ /* 0x000fca00078e0097 */
[----:B------:R0:W2:Y:S04]  /*5a80*/  @!P2 LDG.E.U8 R22, desc[UR18][R18.64] ;  /* 0x000000121216a981 */ /* 0x0000a8000c1e1100 */
[----:B------:R-:W-:Y:S04]  /*5a90*/  STL [R1+0x704], R151 ;  /* 0x0007049701007387 */ /* 0x000fe80000100800 */
[----:B------:R-:W-:Y:S01]  /*5aa0*/  STL [R1+0x700], R19 ;  /* 0x0007001301007387 */ /* 0x000fe20000100800 */
[----:B------:R-:W-:-:S03]  /*5ab0*/  PRMT R147, RZ, 0x7610, R147 ;  /* 0x00007610ff937816 */ /* 0x000fc60000000093 */
[----:B---3--:R1:W-:Y:S02]  /*5ac0*/  STL [R1+0x3a4], R148 ;  /* 0x0003a49401007387 */ /* 0x0083e40000100800 */
[----:B-1----:R-:W-:-:S04]  /*5ad0*/  IADD3 R148, P6, PT, R20, R2, RZ ;  /* 0x0000000214947210 */ /* 0x002fc80007fde0ff */
[----:B0-----:R-:W-:Y:S01]  /*5ae0*/  LEA.HI.X.SX32 R18, R20, R3, 0x1, P6 ;  /* 0x0000000314127211 */ /* 0x001fe200030f0eff */
[----:B------:R-:W-:Y:S04]  /*5af0*/  STL [R1+0x73c], R148 ;  /* 0x00073c9401007387 */ /* 0x000fe80000100800 */
[----:B------:R-:W-:Y:S01]  /*5b00*/  @!P0 IMAD.MOV.U32 R19, RZ, RZ, R18 ;  /* 0x000000ffff138224 */ /* 0x000fe200078e0012 */
[----:B--2---:R-:W-:Y:S04]  /*5b10*/  STL [R1+0x33c], R22 ;  /* 0x00033c1601007387 */ /* 0x004fe80000100800 */
[----:B------:R0:W-:Y:S02]  /*5b20*/  STL [R1+0x738], R18 ;  /* 0x0007381201007387 */ /* 0x0001e40000100800 */
[----:B0-----:R-:W-:-:S05]  /*5b30*/  @!P0 IMAD.MOV.U32 R18, RZ, RZ, R148 ;  /* 0x000000ffff128224 */ /* 0x001fca00078e0094 */
[----:B------:R0:W2:Y:S01]  /*5b40*/  @!P0 LDG.E.U8 R147, desc[UR18][R18.64] ;  /* 0x0000001212938981 */ /* 0x0000a2000c1e1100 */
[----:B------:R-:W-:-:S05]  /*5b50*/  VIADD R21, R12, 0xfffffff3 ;  /* 0xfffffff30c157836 */ /* 0x000fca0000000000 */
[----:B------:R-:W-:Y:S01]  /*5b60*/  ISETP.GE.U32.AND P2, PT, R21, 0x7fffff74, PT ;  /* 0x7fffff741500780c */ /* 0x000fe20003f46070 */
[C---:B------:R-:W-:Y:S02]  /*5b70*/  IMAD R21, R36.reuse, 0x73, RZ ;  /* 0x0000007324157824 */ /* 0x040fe400078e02ff */
[----:B------:R-:W-:-:S03]  /*5b80*/  IMAD R20, R36, 0x7b, RZ ;  /* 0x0000007b24147824 */ /* 0x000fc600078e02ff */
[C---:B------:R-:W-:Y:S02]  /*5b90*/  IADD3 R151, P6, PT, R21.reuse, R2, RZ ;  /* 0x0000000215977210 */ /* 0x040fe40007fde0ff */
[----:B------:R-:W-:Y:S02]  /*5ba0*/  PRMT R149, RZ, 0x7610, R149 ;  /* 0x00007610ff957816 */ /* 0x000fe40000000095 */
[----:B0-----:R-:W-:Y:S01]  /*5bb0*/  LEA.HI.X.SX32 R19, R21, R3, 0x1, P6 ;  /* 0x0000000315137211 */ /* 0x001fe200030f0eff */
[----:B------:R-:W-:Y:S01]  /*5bc0*/  STL [R1+0x774], R151 ;  /* 0x0007749701007387 */ /* 0x000fe20000100800 */
[----:B------:R-:W-:Y:S02]  /*5bd0*/  @!P4 IMAD.MOV.U32 R18, RZ, RZ, R151 ;  /* 0x000000ffff12c224 */ /* 0x000fe400078e0097 */
[C---:B------:R-:W-:Y:S02]  /*5be0*/  VIADD R21, R12.reuse, 0xffffffe3 ;  /* 0xffffffe30c157836 */ /* 0x040fe40000000000 */
[----:B------:R-:W-:Y:S01]  /*5bf0*/  VIADD R22, R12, 0xffffffeb ;  /* 0xffffffeb0c167836 */ /* 0x000fe20000000000 */
[----:B------:R0:W3:Y:S01]  /*5c00*/  @!P4 LDG.E.U8 R149, desc[UR18][R18.64] ;  /* 0x000000121295c981 */ /* 0x0000e2000c1e1100 */
[----:B------:R-:W-:-:S02]  /*5c10*/  PRMT R145, RZ, 0x7610, R145 ;  /* 0x00007610ff917816 */ /* 0x000fc40000000091 */
[----:B------:R-:W-:Y:S02]  /*5c20*/  ISETP.GE.U32.AND P4, PT, R21, 0x7fffff64, PT ;  /* 0x7fffff641500780c */ /* 0x000fe40003f86070 */
[----:B------:R-:W-:Y:S01]  /*5c30*/  ISETP.GE.U32.AND P0, PT, R22, 0x7fffff6c, PT ;  /* 0x7fffff6c1600780c */ /* 0x000fe20003f06070 */
[----:B------:R-:W-:Y:S01]  /*5c40*/  IMAD.SHL.U32 R22, R36, 0x4, RZ ;  /* 0x0000000424167824 */ /* 0x000fe200078e00ff */
[----:B------:R-:W-:Y:S01]  /*5c50*/  PRMT R144, RZ, 0x7610, R144 ;  /* 0x00007610ff907816 */ /* 0x000fe20000000090 */
[----:B--2---:R1:W-:Y:S02]  /*5c60*/  STL [R1+0x32c], R147 ;  /* 0x00032c9301007387 */ /* 0x0043e40000100800 */
[----:B-1----:R-:W-:-:S04]  /*5c70*/  IADD3 R147, P6, PT, R20, R2, RZ ;  /* 0x0000000214937210 */ /* 0x002fc80007fde0ff */
[----:B------:R-:W-:Y:S01]  /*5c80*/  LEA.HI.X.SX32 R148, R20, R3, 0x1, P6 ;  /* 0x0000000314947211 */ /* 0x000fe200030f0eff */
[----:B------:R-:W-:-:S04]  /*5c90*/  @!P5 IMAD.MOV.U32 R20, RZ, RZ, R147 ;  /* 0x000000ffff14d224 */ /* 0x000fc800078e0093 */
[----:B------:R-:W-:Y:S01]  /*5ca0*/  @!P5 IMAD.MOV.U32 R21, RZ, RZ, R148 ;  /* 0x000000ffff15d224 */ /* 0x000fe200078e0094 */
[----:B0-----:R-:W-:-:S04]  /*5cb0*/  IADD3 R18, P6, PT, R22, R2, RZ ;  /* 0x0000000216127210 */ /* 0x001fc80007fde0ff */
[----:B------:R0:W2:Y:S04]  /*5cc0*/  @!P5 LDG.E.U8 R145, desc[UR18][R20.64] ;  /* 0x000000121491d981 */ /* 0x0000a8000c1e1100 */
[----:B------:R1:W-:Y:S01]  /*5cd0*/  STL [R1+0x770], R19 ;  /* 0x0007701301007387 */ /* 0x0003e20000100800 */
[----:B0-----:R-:W-:Y:S02]  /*5ce0*/  VIADD R20, R12, 0xffffffdb ;  /* 0xffffffdb0c147836 */ /* 0x001fe40000000000 */
[----:B------:R-:W-:Y:S01]  /*5cf0*/  IMAD R21, R36, 0xc, RZ ;  /* 0x0000000c24157824 */ /* 0x000fe200078e02ff */
[----:B-1----:R-:W-:Y:S02]  /*5d00*/  LEA.HI.X.SX32 R19, R22, R3, 0x1, P6 ;  /* 0x0000000316137211 */ /* 0x002fe400030f0eff */
[----:B------:R-:W-:-:S02]  /*5d10*/  ISETP.GE.U32.AND P5, PT, R20, 0x7fffff5c, PT ;  /* 0x7fffff5c1400780c */ /* 0x000fc40003fa6070 */
[C---:B------:R-:W-:Y:S01]  /*5d20*/  IADD3 R20, P6, PT, R21.reuse, R2, RZ ;  /* 0x0000000215147210 */ /* 0x040fe20007fde0ff */
[----:B------:R-:W2:Y:S03]  /*5d30*/  @!P3 LDG.E.U8 R23, desc[UR18][R18.64] ;  /* 0x000000121217b981 */ /* 0x000ea6000c1e1100 */
[----:B------:R-:W-:-:S05]  /*5d40*/  LEA.HI.X.SX32 R21, R21, R3, 0x1, P6 ;  /* 0x0000000315157211 */ /* 0x000fca00030f0eff */
[----:B------:R-:W4:Y:S01]  /*5d50*/  @!P2 LDG.E.U8 R144, desc[UR18][R20.64] ;  /* 0x000000121490a981 */ /* 0x000f22000c1e1100 */
[----:B------:R-:W-:-:S03]  /*5d60*/  VIADD R22, R12, 0xffffffd3 ;  /* 0xffffffd30c167836 */ /* 0x000fc60000000000 */
[----:B------:R-:W-:Y:S04]  /*5d70*/  STL [R1+0x7ac], R147 ;  /* 0x0007ac9301007387 */ /* 0x000fe80000100800 */
[----:B------:R-:W-:Y:S04]  /*5d80*/  STL [R1+0x7a8], R148 ;  /* 0x0007a89401007387 */ /* 0x000fe80000100800 */
[----:B---3--:R0:W-:Y:S01]  /*5d90*/  STL [R1+0x324], R149 ;  /* 0x0003249501007387 */ /* 0x0081e20000100800 */
[----:B------:R-:W-:Y:S01]  /*5da0*/  IMAD.MOV.U32 R151, RZ, RZ, R156 ;  /* 0x000000ffff977224 */ /* 0x000fe200078e009c */
[----:B------:R-:W-:-:S02]  /*5db0*/  ISETP.GE.U32.AND P3, PT, R22, 0x7fffff54, PT ;  /* 0x7fffff541600780c */ /* 0x000fc40003f66070 */
[----:B------:R-:W-:Y:S01]  /*5dc0*/  STL [R1+0xa34], R18 ;  /* 0x000a341201007387 */ /* 0x000fe20000100800 */
[----:B0-----:R-:W-:Y:S02]  /*5dd0*/  IMAD.MOV.U32 R149, RZ, RZ, R150 ;  /* 0x000000ffff957224 */ /* 0x001fe400078e0096 */
[C---:B------:R-:W-:Y:S01]  /*5de0*/  IMAD R150, R36.reuse, 0x14, RZ ;  /* 0x0000001424967824 */ /* 0x040fe200078e02ff */
[----:B------:R-:W-:Y:S01]  /*5df0*/  STL [R1+0xa30], R19 ;  /* 0x000a301301007387 */ /* 0x000fe20000100800 */
[----:B------:R-:W-:-:S03]  /*5e00*/  IMAD R22, R36, 0x1c, RZ ;  /* 0x0000001c24167824 */ /* 0x000fc600078e02ff */
[----:B------:R-:W-:-:S04]  /*5e10*/  IADD3 R156, P6, PT, R150, R2, RZ ;  /* 0x00000002969c7210 */ /* 0x000fc80007fde0ff */
[----:B------:R-:W-:Y:S01]  /*5e20*/  LEA.HI.X.SX32 R150, R150, R3, 0x1, P6 ;  /* 0x0000000396967211 */ /* 0x000fe200030f0eff */
[----:B------:R-:W-:Y:S01]  /*5e30*/  IMAD.MOV.U32 R148, RZ, RZ, R108 ;  /* 0x000000ffff947224 */ /* 0x000fe200078e006c */
[----:B------:R-:W-:Y:S02]  /*5e40*/  PRMT R29, RZ, 0x7610, R29 ;  /* 0x00007610ff1d7816 */ /* 0x000fe4000000001d */
[----:B------:R-:W-:Y:S01]  /*5e50*/  PRMT R143, RZ, 0x7610, R143 ;  /* 0x00007610ff8f7816 */ /* 0x000fe2000000008f */
[----:B--2---:R0:W-:Y:S04]  /*5e60*/  STL [R1+0x2f8], R23 ;  /* 0x0002f81701007387 */ /* 0x0041e80000100800 */
[----:B------:R-:W-:Y:S04]  /*5e70*/  STL [R1+0x300], R145 ;  /* 0x0003009101007387 */ /* 0x000fe80000100800 */
[----:B------:R-:W-:Y:S04]  /*5e80*/  STL [R1+0xa3c], R20 ;  /* 0x000a3c1401007387 */ /* 0x000fe80000100800 */
[----:B------:R-:W-:Y:S01]  /*5e90*/  STL [R1+0xa38], R21 ;  /* 0x000a381501007387 */ /* 0x000fe20000100800 */
[----:B0-----:R-:W-:-:S03]  /*5ea0*/  VIADD R23, R12, 0xffffffcb ;  /* 0xffffffcb0c177836 */ /* 0x001fc60000000000 */
[----:B----4-:R0:W-:Y:S02]  /*5eb0*/  STL [R1+0x2ec], R144 ;  /* 0x0002ec9001007387 */ /* 0x0101e40000100800 */
[----:B------:R-:W-:Y:S01]  /*5ec0*/  ISETP.GE.U32.AND P2, PT, R23, 0x7fffff4c, PT ;  /* 0x7fffff4c1700780c */ /* 0x000fe20003f46070 */
[----:B------:R-:W-:Y:S01]  /*5ed0*/  @!P0 IMAD.MOV.U32 R23, RZ, RZ, R150 ;  /* 0x000000ffff178224 */ /* 0x000fe200078e0096 */
[----:B0-----:R-:W-:-:S04]  /*5ee0*/  IADD3 R144, P6, PT, R22, R2, RZ ;  /* 0x0000000216907210 */ /* 0x001fc80007fde0ff */
[----:B------:R-:W-:Y:S01]  /*5ef0*/  LEA.HI.X.SX32 R108, R22, R3, 0x1, P6 ;  /* 0x00000003166c7211 */ /* 0x000fe200030f0eff */
[----:B------:R-:W-:Y:S01]  /*5f00*/  STL [R1+0xac], R144 ;  /* 0x0000ac9001007387 */ /* 0x000fe20000100800 */
[----:B------:R-:W-:-:S03]  /*5f10*/  @!P0 IMAD.MOV.U32 R22, RZ, RZ, R156 ;  /* 0x000000ffff168224 */ /* 0x000fc600078e009c */
[----:B------:R0:W-:Y:S04]  /*5f20*/  STL [R1+0xa44], R156 ;  /* 0x000a449c01007387 */ /* 0x0001e80000100800 */
[----:B------:R1:W2:Y:S01]  /*5f30*/  @!P0 LDG.E.U8 R29, desc[UR18][R22.64] ;  /* 0x00000012161d8981 */ /* 0x0002a2000c1e1100 */
[----:B0-----:R-:W-:Y:S02]  /*5f40*/  IMAD.MOV.U32 R156, RZ, RZ, R108 ;  /* 0x000000ffff9c7224 */ /* 0x001fe400078e006c */
[----:B-1----:R-:W-:Y:S02]  /*5f50*/  @!P4 IMAD.MOV.U32 R22, RZ, RZ, R144 ;  /* 0x000000ffff16c224 */ /* 0x002fe400078e0090 */
[----:B------:R-:W-:-:S05]  /*5f60*/  @!P4 IMAD.MOV.U32 R23, RZ, RZ, R156 ;  /* 0x000000ffff17c224 */ /* 0x000fca00078e009c */
[----:B------:R0:W3:Y:S01]  /*5f70*/  @!P4 LDG.E.U8 R143, desc[UR18][R22.64] ;  /* 0x00000012168fc981 */ /* 0x0000e2000c1e1100 */
[----:B------:R-:W-:Y:S02]  /*5f80*/  IMAD.MOV.U32 R147, RZ, RZ, R25 ;  /* 0x000000ffff937224 */ /* 0x000fe400078e0019 */
[----:B------:R-:W-:Y:S01]  /*5f90*/  IMAD R25, R36, 0x24, RZ ;  /* 0x0000002424197824 */ /* 0x000fe200078e02ff */
[----:B------:R1:W-:Y:S01]  /*5fa0*/  STL [R1+0xa8], R108 ;  /* 0x0000a86c01007387 */ /* 0x0003e20000100800 */
[----:B------:R-:W-:Y:S02]  /*5fb0*/  IMAD.MOV.U32 R145, RZ, RZ, R24 ;  /* 0x000000ffff917224 */ /* 0x000fe400078e0018 */
[C---:B------:R-:W-:Y:S01]  /*5fc0*/  VIADD R24, R12.reuse, 0xffffffc3 ;  /* 0xffffffc30c187836 */ /* 0x040fe20000000000 */
[----:B-1----:R-:W4:Y:S04]  /*5fd0*/  LDL.LU R108, [R1+0xbf8] ;  /* 0x000bf800016c7983 */ /* 0x002f280000300800 */
[----:B------:R1:W-:Y:S01]  /*5fe0*/  STL [R1+0xa40], R150 ;  /* 0x000a409601007387 */ /* 0x0003e20000100800 */
[----:B0-----:R-:W-:Y:S01]  /*5ff0*/  VIADD R22, R12, 0xffffffbb ;  /* 0xffffffbb0c167836 */ /* 0x001fe20000000000 */
[----:B------:R-:W-:Y:S01]  /*6000*/  ISETP.GE.U32.AND P0, PT, R24, 0x7fffff44, PT ;  /* 0x7fffff441800780c */ /* 0x000fe20003f06070 */
[----:B------:R-:W-:Y:S01]  /*6010*/  IMAD R24, R36, 0x2c, RZ ;  /* 0x0000002c24187824 */ /* 0x000fe200078e02ff */
[----:B-1----:R-:W-:-:S04]  /*6020*/  IADD3 R150, P6, PT, R25, R2, RZ ;  /* 0x0000000219967210 */ /* 0x002fc80007fde0ff */
[----:B------:R-:W-:Y:S02]  /*6030*/  LEA.HI.X.SX32 R23, R25, R3, 0x1, P6 ;  /* 0x0000000319177211 */ /* 0x000fe400030f0eff */
[----:B------:R-:W-:Y:S02]  /*6040*/  PRMT R146, RZ, 0x7610, R146 ;  /* 0x00007610ff927816 */ /* 0x000fe40000000092 */
[----:B------:R-:W-:Y:S01]  /*6050*/  ISETP.GE.U32.AND P4, PT, R22, 0x7fffff3c, PT ;  /* 0x7fffff3c1600780c */ /* 0x000fe20003f86070 */
[----:B------:R-:W-:-:S05]  /*6060*/  @!P5 IMAD.MOV.U32 R22, RZ, RZ, R150 ;  /* 0x000000ffff16d224 */ /* 0x000fca00078e0096 */
[----:B------:R0:W4:Y:S01]  /*6070*/  @!P5 LDG.E.U8 R146, desc[UR18][R22.64] ;  /* 0x000000121692d981 */ /* 0x000122000c1e1100 */
[----:B------:R-:W-:-:S03]  /*6080*/  PRMT R142, RZ, 0x7610, R142 ;  /* 0x00007610ff8e7816 */ /* 0x000fc6000000008e */
[----:B--2---:R1:W-:Y:S04]  /*6090*/  STL [R1+0x2c0], R29 ;  /* 0x0002c01d01007387 */ /* 0x0043e80000100800 */
[----:B-1----:R-:W2:Y:S04]  /*60a0*/  LDL.LU R29, [R1+0xbf4] ;  /* 0x000bf400011d7983 */ /* 0x002ea80000300800 */
[----:B------:R-:W-:Y:S04]  /*60b0*/  STL [R1+0xec], R150 ;  /* 0x0000ec9601007387 */ /* 0x000fe80000100800 */
[----:B------:R-:W-:Y:S04]  /*60c0*/  STL [R1+0xe8], R23 ;  /* 0x0000e81701007387 */ /* 0x000fe80000100800 */
[----:B---3--:R1:W-:Y:S02]  /*60d0*/  STL [R1+0x2bc], R143 ;  /* 0x0002bc8f01007387 */ /* 0x0083e40000100800 */
[----:B-1----:R-:W-:-:S04]  /*60e0*/  IADD3 R143, P6, PT, R24, R2, RZ ;  /* 0x00000002188f7210 */ /* 0x002fc80007fde0ff */
[----:B0-----:R-:W-:Y:S01]  /*60f0*/  LEA.HI.X.SX32 R22, R24, R3, 0x1, P6 ;  /* 0x0000000318167211 */ /* 0x001fe200030f0eff */
[----:B------:R-:W-:Y:S04]  /*6100*/  STL [R1+0x55c], R143 ;  /* 0x00055c8f01007387 */ /* 0x000fe80000100800 */
[----:B------:R0:W-:Y:S01]  /*6110*/  STL [R1+0x558], R22 ;  /* 0x0005581601007387 */ /* 0x0001e20000100800 */
[----:B------:R-:W-:Y:S02]  /*6120*/  @!P3 IMAD.MOV.U32 R23, RZ, RZ, R22 ;  /* 0x000000ffff17b224 */ /* 0x000fe400078e0016 */
[----:B0-----:R-:W-:-:S05]  /*6130*/  @!P3 IMAD.MOV.U32 R22, RZ, RZ, R143 ;  /* 0x000000ffff16b224 */ /* 0x001fca00078e008f */
[----:B------:R0:W3:Y:S01]  /*6140*/  @!P3 LDG.E.U8 R142, desc[UR18][R22.64] ;  /* 0x00000012168eb981 */ /* 0x0000e2000c1e1100 */
[----:B------:R-:W-:-:S05]  /*6150*/  VIADD R25, R12, 0xffffffb3 ;  /* 0xffffffb30c197836 */ /* 0x000fca0000000000 */
[----:B------:R-:W-:Y:S01]  /*6160*/  ISETP.GE.U32.AND P5, PT, R25, 0x7fffff34, PT ;  /* 0x7fffff341900780c */ /* 0x000fe20003fa6070 */
[----:B------:R-:W-:Y:S01]  /*6170*/  IMAD R25, R36, 0x34, RZ ;  /* 0x0000003424197824 */ /* 0x000fe200078e02ff */
[----:B----4-:R1:W-:Y:S01]  /*6180*/  STL [R1+0x2b8], R146 ;  /* 0x0002b89201007387 */ /* 0x0103e20000100800 */
[----:B------:R-:W-:-:S03]  /*6190*/  PRMT R141, RZ, 0x7610, R141 ;  /* 0x00007610ff8d7816 */ /* 0x000fc6000000008d */
[----:B-1----:R-:W-:-:S04]  /*61a0*/  IADD3 R146, P6, PT, R25, R2, RZ ;  /* 0x0000000219927210 */ /* 0x002fc80007fde0ff */
[----:B0-----:R-:W-:Y:S01]  /*61b0*/  LEA.HI.X.SX32 R22, R25, R3, 0x1, P6 ;  /* 0x0000000319167211 */ /* 0x001fe200030f0eff */
[----:B------:R-:W-:Y:S04]  /*61c0*/  STL [R1+0x59c], R146 ;  /* 0x00059c9201007387 */ /* 0x000fe80000100800 */
[----:B------:R-:W-:Y:S01]  /*61d0*/  @!P2 IMAD.MOV.U32 R23, RZ, RZ, R22 ;  /* 0x000000ffff17a224 */ /* 0x000fe200078e0016 */
[----:B---3--:R-:W-:Y:S04]  /*61e0*/  STL [R1+0x2b4], R142 ;  /* 0x0002b48e01007387 */ /* 0x008fe80000100800 */
[----:B------:R0:W-:Y:S02]  /*61f0*/  STL [R1+0x598], R22 ;  /* 0x0005981601007387 */ /* 0x0001e40000100800 */
[----:B0-----:R-:W-:-:S05]  /*6200*/  @!P2 IMAD.MOV.U32 R22, RZ, RZ, R146 ;  /* 0x000000ffff16a224 */ /* 0x001fca00078e0092 */
[----:B------:R0:W3:Y:S01]  /*6210*/  @!P2 LDG.E.U8 R141, desc[UR18][R22.64] ;  /* 0x00000012168da981 */ /* 0x0000e2000c1e1100 */
[----:B------:R-:W-:-:S05]  /*6220*/  IMAD R24, R36, 0x3c, RZ ;  /* 0x0000003c24187824 */ /* 0x000fca00078e02ff */
[----:B------:R-:W-:Y:S01]  /*6230*/  IADD3 R142, P6, PT, R24, R2, RZ ;  /* 0x00000002188e7210 */ /* 0x000fe20007fde0ff */
[----:B------:R-:W-:-:S03]  /*6240*/  IMAD.MOV.U32 R144, RZ, RZ, R161 ;  /* 0x000000ffff907224 */ /* 0x000fc600078e00a1 */
[----:B------:R-:W-:Y:S01]  /*6250*/  LEA.HI.X.SX32 R143, R24, R3, 0x1, P6 ;  /* 0x00000003188f7211 */ /* 0x000fe200030f0eff */
[----:B------:R-:W-:Y:S01]  /*6260*/  IMAD.MOV.U32 R161, RZ, RZ, R26 ;  /* 0x000000ffffa17224 */ /* 0x000fe200078e001a */
[----:B------:R-:W-:Y:S01]  /*6270*/  PRMT R140, RZ, 0x7610, R140 ;  /* 0x00007610ff8c7816 */ /* 0x000fe2000000008c */
[----:B------:R-:W-:Y:S02]  /*6280*/  VIADD R26, R12, 0xffffffab ;  /* 0xffffffab0c1a7836 */ /* 0x000fe40000000000 */
[----:B0-----:R-:W-:Y:S02]  /*6290*/  @!P0 IMAD.MOV.U32 R22, RZ, RZ, R142 ;  /* 0x000000ffff168224 */ /* 0x001fe400078e008e */
[----:B------:R-:W-:Y:S02]  /*62a0*/  @!P0 IMAD.MOV.U32 R23, RZ, RZ, R143 ;  /* 0x000000ffff178224 */ /* 0x000fe400078e008f */
[----:B------:R-:W-:Y:S01]  /*62b0*/  IMAD R25, R36, 0x44, RZ ;  /* 0x0000004424197824 */ /* 0x000fe200078e02ff */
[----:B------:R-:W-:Y:S01]  /*62c0*/  ISETP.GE.U32.AND P3, PT, R26, 0x7fffff2c, PT ;  /* 0x7fffff2c1a00780c */ /* 0x000fe20003f66070 */
[----:B------:R-:W-:Y:S01]  /*62d0*/  STL [R1+0x5dc], R142 ;  /* 0x0005dc8e01007387 */ /* 0x000fe20000100800 */
[----:B------:R-:W-:-:S03]  /*62e0*/  VIADD R26, R12, 0xffffffa3 ;  /* 0xffffffa30c1a7836 */ /* 0x000fc60000000000 */
[----:B------:R-:W-:Y:S04]  /*62f0*/  STL [R1+0x5d8], R143 ;  /* 0x0005d88f01007387 */ /* 0x000fe80000100800 */
[----:B------:R0:W4:Y:S01]  /*6300*/  @!P0 LDG.E.U8 R140, desc[UR18][R22.64] ;  /* 0x00000012168c8981 */ /* 0x000122000c1e1100 */
[----:B------:R-:W-:Y:S02]  /*6310*/  ISETP.GE.U32.AND P2, PT, R26, 0x7fffff24, PT ;  /* 0x7fffff241a00780c */ /* 0x000fe40003f46070 */
[----:B------:R-:W-:Y:S01]  /*6320*/  PRMT R26, RZ, 0x7610, R26 ;  /* 0x00007610ff1a7816 */ /* 0x000fe2000000001a */
[----:B0-----:R-:W-:-:S05]  /*6330*/  VIADD R22, R12, 0xffffff9b ;  /* 0xffffff9b0c167836 */ /* 0x001fca0000000000 */
[----:B------:R-:W-:Y:S01]  /*6340*/  ISETP.GE.U32.AND P0, PT, R22, 0x7fffff1c, PT ;  /* 0x7fffff1c1600780c */ /* 0x000fe20003f06070 */
[----:B---3--:R0:W-:Y:S02]  /*6350*/  STL [R1+0x2b0], R141 ;  /* 0x0002b08d01007387 */ /* 0x0081e40000100800 */
[----:B0-----:R-:W-:-:S04]  /*6360*/  IADD3 R141, P6, PT, R25, R2, RZ ;  /* 0x00000002198d7210 */ /* 0x001fc80007fde0ff */
[----:B------:R-:W-:Y:S01]  /*6370*/  LEA.HI.X.SX32 R23, R25, R3, 0x1, P6 ;  /* 0x0000000319177211 */ /* 0x000fe200030f0eff */
[----:B------:R-:W-:-:S05]  /*6380*/  @!P4 IMAD.MOV.U32 R22, RZ, RZ, R141 ;  /* 0x000000ffff16c224 */ /* 0x000fca00078e008d */
[----:B------:R0:W3:Y:S01]  /*6390*/  @!P4 LDG.E.U8 R26, desc[UR18][R22.64] ;  /* 0x00000012161ac981 */ /* 0x0000e2000c1e1100 */
[----:B------:R-:W-:-:S03]  /*63a0*/  IMAD R24, R36, 0x4c, RZ ;  /* 0x0000004c24187824 */ /* 0x000fc600078e02ff */
[----:B------:R-:W-:Y:S04]  /*63b0*/  STL [R1+0x61c], R141 ;  /* 0x00061c8d01007387 */ /* 0x000fe80000100800 */
[----:B------:R-:W-:Y:S04]  /*63c0*/  STL [R1+0x618], R23 ;  /* 0x0006181701007387 */ /* 0x000fe80000100800 */
[----:B----4-:R1:W-:Y:S01]  /*63d0*/  STL [R1+0x2ac], R140 ;  /* 0x0002ac8c01007387 */ /* 0x0103e20000100800 */
[----:B------:R-:W-:Y:S02]  /*63e0*/  PRMT R139, RZ, 0x7610, R139 ;  /* 0x00007610ff8b7816 */ /* 0x000fe4000000008b */
        /* <DEDUP_REMOVED lines=8> */
[----:B------:R-:W-:-:S05]  /*6470*/  VIADD R25, R12, 0xffffff93 ;  /* 0xffffff930c197836 */ /* 0x000fca0000000000 */
[----:B------:R-:W-:Y:S01]  /*6480*/  ISETP.GE.U32.AND P4, PT, R25, 0x7fffff14, PT ;  /* 0x7fffff141900780c */ /* 0x000fe20003f86070 */
[----:B------:R-:W-:-:S05]  /*6490*/  IMAD R25, R36, 0x54, RZ ;  /* 0x0000005424197824 */ /* 0x000fca00078e02ff */
[----:B------:R-:W-:Y:S01]  /*64a0*/  IADD3 R141, P6, PT, R25, R2, RZ ;  /* 0x00000002198d7210 */ /* 0x000fe20007fde0ff */
[----:B------:R-:W-:-:S03]  /*64b0*/  IMAD R24, R36, 0x5c, RZ ;  /* 0x0000005c24187824 */ /* 0x000fc600078e02ff */
[----:B------:R-:W-:Y:S01]  /*64c0*/  LEA.HI.X.SX32 R142, R25, R3, 0x1, P6 ;  /* 0x00000003198e7211 */ /* 0x000fe200030f0eff */
[----:B------:R-:W-:Y:S01]  /*64d0*/  STL [R1+0x69c], R141 ;  /* 0x00069c8d01007387 */ /* 0x000fe20000100800 */
[----:B------:R-:W-:Y:S01]  /*64e0*/  PRMT R137, RZ, 0x7610, R137 ;  /* 0x00007610ff897816 */ /* 0x000fe20000000089 */
[----:B0-----:R-:W-:Y:S02]  /*64f0*/  @!P3 IMAD.MOV.U32 R22, RZ, RZ, R141 ;  /* 0x000000ffff16b224 */ /* 0x001fe400078e008d */
[----:B------:R-:W-:-:S05]  /*6500*/  @!P3 IMAD.MOV.U32 R23, RZ, RZ, R142 ;  /* 0x000000ffff17b224 */ /* 0x000fca00078e008e */
[----:B------:R0:W4:Y:S01]  /*6510*/  @!P3 LDG.E.U8 R137, desc[UR18][R22.64] ;  /* 0x000000121689b981 */ /* 0x000122000c1e1100 */
[----:B------:R-:W-:-:S03]  /*6520*/  PRMT R138, RZ, 0x7610, R138 ;  /* 0x00007610ff8a7816 */ /* 0x000fc6000000008a */
[----:B---3--:R1:W-:Y:S02]  /*6530*/  STL [R1+0x27c], R139 ;  /* 0x00027c8b01007387 */ /* 0x0083e40000100800 */
[----:B-1----:R-:W-:-:S04]  /*6540*/  IADD3 R139, P6, PT, R24, R2, RZ ;  /* 0x00000002188b7210 */ /* 0x002fc80007fde0ff */
[----:B------:R-:W-:Y:S01]  /*6550*/  LEA.HI.X.SX32 R140, R24, R3, 0x1, P6 ;  /* 0x00000003188c7211 */ /* 0x000fe200030f0eff */
[----:B0-----:R-:W-:-:S04]  /*6560*/  @!P2 IMAD.MOV.U32 R22, RZ, RZ, R139 ;  /* 0x000000ffff16a224 */ /* 0x001fc800078e008b */
[----:B------:R-:W-:-:S05]  /*6570*/  @!P2 IMAD.MOV.U32 R23, RZ, RZ, R140 ;  /* 0x000000ffff17a224 */ /* 0x000fca00078e008c */
[----:B------:R0:W3:Y:S01]  /*6580*/  @!P2 LDG.E.U8 R138, desc[UR18][R22.64] ;  /* 0x00000012168aa981 */ /* 0x0000e2000c1e1100 */
[----:B------:R-:W-:-:S03]  /*6590*/  IMAD R25, R36, 0x64, RZ ;  /* 0x0000006424197824 */ /* 0x000fc600078e02ff */
[----:B------:R-:W-:Y:S04]  /*65a0*/  STL [R1+0x698], R142 ;  /* 0x0006988e01007387 */ /* 0x000fe80000100800 */
[----:B------:R-:W-:Y:S01]  /*65b0*/  STL [R1+0x6d4], R139 ;  /* 0x0006d48b01007387 */ /* 0x000fe20000100800 */
[----:B------:R-:W-:-:S03]  /*65c0*/  VIADD R26, R12, 0xffffff8b ;  /* 0xffffff8b0c1a7836 */ /* 0x000fc60000000000 */
[----:B------:R-:W-:Y:S04]  /*65d0*/  STL [R1+0x6d0], R140 ;  /* 0x0006d08c01007387 */ /* 0x000fe80000100800 */
[----:B----4-:R1:W-:Y:S01]  /*65e0*/  STL [R1+0x278], R137 ;  /* 0x0002788901007387 */ /* 0x0103e20000100800 */
[----:B------:R-:W-:Y:S01]  /*65f0*/  ISETP.GE.U32.AND P5, PT, R26, 0x7fffff0c, PT ;  /* 0x7fffff0c1a00780c */ /* 0x000fe20003fa6070 */
[----:B------:R-:W-:Y:S01]  /*6600*/  IMAD R24, R36, 0x6c, RZ ;  /* 0x0000006c24187824 */ /* 0x000fe200078e02ff */
[----:B-1----:R-:W-:Y:S01]  /*6610*/  IADD3 R137, P6, PT, R25, R2, RZ ;  /* 0x0000000219897210 */ /* 0x002fe20007fde0ff */
[----:B------:R-:W-:-:S03]  /*6620*/  VIADD R26, R12, 0xffffff83 ;  /* 0xffffff830c1a7836 */ /* 0x000fc60000000000 */
[----:B0-----:R-:W-:Y:S01]  /*6630*/  LEA.HI.X.SX32 R23, R25, R3, 0x1, P6 ;  /* 0x0000000319177211 */ /* 0x001fe200030f0eff */
[----:B------:R-:W-:Y:S01]  /*6640*/  STL [R1+0x70c], R137 ;  /* 0x00070c8901007387 */ /* 0x000fe20000100800 */
[----:B------:R-:W-:-:S03]  /*6650*/  VIADD R22, R12, 0xfffffffa ;  /* 0xfffffffa0c167836 */ /* 0x000fc60000000000 */
[----:B------:R-:W-:Y:S01]  /*6660*/  STL [R1+0x708], R23 ;  /* 0x0007081701007387 */ /* 0x000fe20000100800 */
[----:B------:R-:W-:Y:S02]  /*6670*/  ISETP.GE.U32.AND P3, PT, R26, 0x7fffff04, PT ;  /* 0x7fffff041a00780c */ /* 0x000fe40003f66070 */
[----:B------:R-:W-:Y:S02]  /*6680*/  PRMT R26, RZ, 0x7610, R26 ;  /* 0x00007610ff1a7816 */ /* 0x000fe4000000001a */
[----:B------:R-:W-:Y:S01]  /*6690*/  ISETP.GE.U32.AND P2, PT, R22, 0x7fffff7b, PT ;  /* 0x7fffff7b1600780c */ /* 0x000fe20003f46070 */
[----:B------:R-:W-:Y:S01]  /*66a0*/  @!P0 IMAD.MOV.U32 R22, RZ, RZ, R137 ;  /* 0x000000ffff168224 */ /* 0x000fe200078e0089 */
[----:B------:R-:W-:-:S04]  /*66b0*/  PRMT R135, RZ, 0x7610, R135 ;  /* 0x00007610ff877816 */ /* 0x000fc80000000087 */
[----:B------:R0:W4:Y:S04]  /*66c0*/  @!P0 LDG.E.U8 R26, desc[UR18][R22.64] ;  /* 0x00000012161a8981 */ /* 0x000128000c1e1100 */
        /* <DEDUP_REMOVED lines=8> */
[C---:B------:R-:W-:Y:S02]  /*6750*/  IMAD R25, R36.reuse, 0x74, RZ ;  /* 0x0000007424197824 */ /* 0x040fe400078e02ff */
[----:B------:R-:W-:-:S03]  /*6760*/  IMAD R24, R36, 0x7c, RZ ;  /* 0x0000007c24187824 */ /* 0x000fc600078e02ff */
[CC--:B------:R-:W-:Y:S01]  /*6770*/  IADD3 R137, P6, PT, R25.reuse, R2.reuse, RZ ;  /* 0x0000000219897210 */ /* 0x0c0fe20007fde0ff */
[----:B------:R-:W-:Y:S02]  /*6780*/  IMAD.MOV.U32 R143, RZ, RZ, R154 ;  /* 0x000000ffff8f7224 */ /* 0x000fe400078e009a */
[----:B------:R-:W-:Y:S01]  /*6790*/  IMAD.MOV.U32 R154, RZ, RZ, R159 ;  /* 0x000000ffff9a7224 */ /* 0x000fe200078e009f */
[----:B0-----:R-:W-:Y:S01]  /*67a0*/  LEA.HI.X.SX32 R22, R25, R3, 0x1, P6 ;  /* 0x0000000319167211 */ /* 0x001fe200030f0eff */
[----:B------:R-:W-:Y:S01]  /*67b0*/  IMAD.MOV.U32 R159, RZ, RZ, R111 ;  /* 0x000000ffff9f7224 */ /* 0x000fe200078e006f */
[----:B------:R-:W-:Y:S01]  /*67c0*/  STL [R1+0x744], R138 ;  /* 0x0007448a01007387 */ /* 0x000fe20000100800 */
[----:B------:R-:W-:-:S03]  /*67d0*/  IADD3 R111, P6, PT, R24, R2, RZ ;  /* 0x00000002186f7210 */ /* 0x000fc60007fde0ff */
[----:B----4-:R-:W-:Y:S01]  /*67e0*/  STL [R1+0x270], R26 ;  /* 0x0002701a01007387 */ /* 0x010fe20000100800 */
[----:B------:R-:W-:Y:S01]  /*67f0*/  PRMT R136, RZ, 0x7610, R136 ;  /* 0x00007610ff887816 */ /* 0x000fe20000000088 */
[----:B------:R-:W-:Y:S02]  /*6800*/  @!P5 IMAD.MOV.U32 R23, RZ, RZ, R22 ;  /* 0x000000ffff17d224 */ /* 0x000fe400078e0016 */
[----:B------:R-:W-:Y:S01]  /*6810*/  STL [R1+0x740], R139 ;  /* 0x0007408b01007387 */ /* 0x000fe20000100800 */
[----:B------:R-:W-:-:S03]  /*6820*/  VIADD R25, R12, 0xffffffe2 ;  /* 0xffffffe20c197836 */ /* 0x000fc60000000000 */
[----:B------:R-:W-:Y:S04]  /*6830*/  STL [R1+0x77c], R137 ;  /* 0x00077c8901007387 */ /* 0x000fe80000100800 */
[----:B------:R0:W-:Y:S04]  /*6840*/  STL [R1+0x778], R22 ;  /* 0x0007781601007387 */ /* 0x0001e80000100800 */
[----:B------:R-:W-:Y:S01]  /*6850*/  STL [R1+0x7b4], R111 ;  /* 0x0007b46f01007387 */ /* 0x000fe20000100800 */
[----:B0-----:R-:W-:-:S05]  /*6860*/  @!P5 IMAD.MOV.U32 R22, RZ, RZ, R137 ;  /* 0x000000ffff16d224 */ /* 0x001fca00078e0089 */
[----:B------:R-:W4:Y:S01]  /*6870*/  @!P5 LDG.E.U8 R136, desc[UR18][R22.64] ;  /* 0x000000121688d981 */ /* 0x000f22000c1e1100 */
[----:B------:R-:W-:-:S03]  /*6880*/  ISETP.GE.U32.AND P5, PT, R25, 0x7fffff63, PT ;  /* 0x7fffff631900780c */ /* 0x000fc60003fa6070 */
[----:B---3--:R0:W-:Y:S02]  /*6890*/  STL [R1+0x26c], R135 ;  /* 0x00026c8701007387 */ /* 0x0081e40000100800 */
[----:B0-----:R-:W-:Y:S01]  /*68a0*/  LEA.HI.X.SX32 R135, R24, R3, 0x1, P6 ;  /* 0x0000000318877211 */ /* 0x001fe200030f0eff */
[----:B------:R-:W-:-:S04]  /*68b0*/  @!P3 IMAD.MOV.U32 R24, RZ, RZ, R111 ;  /* 0x000000ffff18b224 */ /* 0x000fc800078e006f */
[----:B------:R-:W-:-:S05]  /*68c0*/  @!P3 IMAD.MOV.U32 R25, RZ, RZ, R135 ;  /* 0x000000ffff19b224 */ /* 0x000fca00078e0087 */
[----:B------:R0:W3:Y:S01]  /*68d0*/  @!P3 LDG.E.U8 R110, desc[UR18][R24.64] ;  /* 0x00000012186eb981 */ /* 0x0000e2000c1e1100 */
[----:B------:R-:W-:-:S05]  /*68e0*/  VIADD R26, R12, 0xffffffea ;  /* 0xffffffea0c1a7836 */ /* 0x000fca0000000000 */
[----:B------:R-:W-:Y:S01]  /*68f0*/  ISETP.GE.U32.AND P4, PT, R26, 0x7fffff6b, PT ;  /* 0x7fffff6b1a00780c */ /* 0x000fe20003f86070 */
[----:B------:R-:W-:Y:S01]  /*6900*/  IMAD R26, R36, 0x5, RZ ;  /* 0x00000005241a7824 */ /* 0x000fe200078e02ff */
[----:B------:R-:W-:Y:S01]  /*6910*/  STL [R1+0x7b0], R135 ;  /* 0x0007b08701007387 */ /* 0x000fe20000100800 */
[----:B0-----:R-:W-:-:S03]  /*6920*/  VIADD R24, R12, 0xffffffda ;  /* 0xffffffda0c187836 */ /* 0x001fc60000000000 */
[C---:B------:R-:W-:Y:S02]  /*6930*/  IADD3 R22, P6, PT, R26.reuse, R2, RZ ;  /* 0x000000021a167210 */ /* 0x040fe40007fde0ff */
[----:B------:R-:W-:Y:S02]  /*6940*/  PRMT R134, RZ, 0x7610, R134 ;  /* 0x00007610ff867816 */ /* 0x000fe40000000086 */
[----:B------:R-:W-:Y:S02]  /*6950*/  LEA.HI.X.SX32 R23, R26, R3, 0x1, P6 ;  /* 0x000000031a177211 */ /* 0x000fe400030f0eff */
[----:B------:R-:W-:Y:S01]  /*6960*/  ISETP.GE.U32.AND P3, PT, R24, 0x7fffff5b, PT ;  /* 0x7fffff5b1800780c */ /* 0x000fe20003f66070 */
[----:B------:R-:W-:Y:S01]  /*6970*/  VIADD R24, R12, 0xffffffd2 ;  /* 0xffffffd20c187836 */ /* 0x000fe20000000000 */
[----:B------:R-:W-:Y:S01]  /*6980*/  PRMT R133, RZ, 0x7610, R133 ;  /* 0x00007610ff857816 */ /* 0x000fe20000000085 */
[----:B------:R-:W2:Y:S03]  /*6990*/  @!P2 LDG.E.U8 R134, desc[UR18][R22.64] ;  /* 0x000000121686a981 */ /* 0x000ea6000c1e1100 */
[----:B------:R-:W-:Y:S01]  /*69a0*/  ISETP.GE.U32.AND P2, PT, R24, 0x7fffff53, PT ;  /* 0x7fffff531800780c */ /* 0x000fe20003f46070 */
[----:B---3--:R0:W-:Y:S02]  /*69b0*/  STL [R1+0x244], R110 ;  /* 0x0002446e01007387 */ /* 0x0081e40000100800 */
[----:B0-----:R-:W-:-:S05]  /*69c0*/  IMAD R110, R36, 0xd, RZ ;  /* 0x0000000d246e7824 */ /* 0x001fca00078e02ff */
[----:B------:R-:W-:-:S04]  /*69d0*/  IADD3 R111, P6, PT, R110, R2, RZ ;  /* 0x000000026e6f7210 */ /* 0x000fc80007fde0ff */
[----:B------:R-:W-:Y:S01]  /*69e0*/  LEA.HI.X.SX32 R110, R110, R3, 0x1, P6 ;  /* 0x000000036e6e7211 */ /* 0x000fe200030f0eff */
[----:B------:R-:W-:-:S04]  /*69f0*/  @!P0 IMAD.MOV.U32 R24, RZ, RZ, R111 ;  /* 0x000000ffff188224 */ /* 0x000fc800078e006f */
[----:B------:R-:W-:-:S05]  /*6a00*/  @!P0 IMAD.MOV.U32 R25, RZ, RZ, R110 ;  /* 0x000000ffff198224 */ /* 0x000fca00078e006e */
[----:B------:R0:W3:Y:S01]  /*6a10*/  @!P0 LDG.E.U8 R133, desc[UR18][R24.64] ;  /* 0x0000001218858981 */ /* 0x0000e2000c1e1100 */
[----:B------:R-:W-:Y:S02]  /*6a20*/  IMAD.MOV.U32 R142, RZ, RZ, R143 ;  /* 0x000000ffff8e7224 */ /* 0x000fe400078e008f */
[----:B------:R-:W-:Y:S02]  /*6a30*/  IMAD.MOV.U32 R143, RZ, RZ, R145 ;  /* 0x000000ffff8f7224 */ /* 0x000fe400078e0091 */
[----:B------:R-:W-:Y:S02]  /*6a40*/  IMAD.MOV.U32 R145, RZ, RZ, R147 ;  /* 0x000000ffff917224 */ /* 0x000fe400078e0093 */
[----:B------:R-:W-:Y:S02]  /*6a50*/  IMAD.MOV.U32 R147, RZ, RZ, R149 ;  /* 0x000000ffff937224 */ /* 0x000fe400078e0095 */
[----:B------:R-:W-:Y:S02]  /*6a60*/  IMAD.MOV.U32 R149, RZ, RZ, R151 ;  /* 0x000000ffff957224 */ /* 0x000fe400078e0097 */
[----:B------:R-:W-:-:S02]  /*6a70*/  IMAD.MOV.U32 R151, RZ, RZ, R157 ;  /* 0x000000ffff977224 */ /* 0x000fc400078e009d */
[C---:B------:R-:W-:Y:S02]  /*6a80*/  IMAD R157, R36.reuse, 0x15, RZ ;  /* 0x00000015249d7824 */ /* 0x040fe400078e02ff */
[----:B------:R-:W-:Y:S02]  /*6a90*/  IMAD.MOV.U32 R140, RZ, RZ, R148 ;  /* 0x000000ffff8c7224 */ /* 0x000fe400078e0094 */
[----:B------:R-:W-:Y:S02]  /*6aa0*/  IMAD.MOV.U32 R148, RZ, RZ, R162 ;  /* 0x000000ffff947224 */ /* 0x000fe400078e00a2 */
[----:B------:R-:W-:Y:S01]  /*6ab0*/  IMAD.MOV.U32 R162, RZ, RZ, R158 ;  /* 0x000000ffffa27224 */ /* 0x000fe200078e009e */
[C---:B------:R-:W-:Y:S01]  /*6ac0*/  IADD3 R158, P6, PT, R157.reuse, R2, RZ ;  /* 0x000000029d9e7210 */ /* 0x040fe20007fde0ff */
[----:B----4-:R-:W-:Y:S01]  /*6ad0*/  STL [R1+0x248], R136 ;  /* 0x0002488801007387 */ /* 0x010fe20000100800 */
[----:B------:R-:W-:Y:S02]  /*6ae0*/  IMAD R26, R36, 0x1d, RZ ;  /* 0x0000001d241a7824 */ /* 0x000fe400078e02ff */
[----:B------:R-:W-:Y:S01]  /*6af0*/  LEA.HI.X.SX32 R157, R157, R3, 0x1, P6 ;  /* 0x000000039d9d7211 */ /* 0x000fe200030f0eff */
[----:B------:R-:W-:Y:S01]  /*6b00*/  STL [R1+0xa4c], R22 ;  /* 0x000a4c1601007387 */ /* 0x000fe20000100800 */
[----:B------:R-:W-:-:S03]  /*6b10*/  PRMT R132, RZ, 0x7610, R132 ;  /* 0x00007610ff847816 */ /* 0x000fc60000000084 */
[----:B------:R-:W-:Y:S01]  /*6b20*/  STL [R1+0xa48], R23 ;  /* 0x000a481701007387 */ /* 0x000fe20000100800 */
[----:B0-----:R-:W-:-:S03]  /*6b30*/  @!P4 IMAD.MOV.U32 R24, RZ, RZ, R158 ;  /* 0x000000ffff18c224 */ /* 0x001fc600078e009e */
[----:B------:R-:W-:Y:S01]  /*6b40*/  STL [R1+0xa54], R111 ;  /* 0x000a546f01007387 */ /* 0x000fe20000100800 */
[----:B------:R-:W-:-:S03]  /*6b50*/  @!P4 IMAD.MOV.U32 R25, RZ, RZ, R157 ;  /* 0x000000ffff19c224 */ /* 0x000fc600078e009d */
[----:B------:R-:W-:Y:S04]  /*6b60*/  STL [R1+0xa50], R110 ;  /* 0x000a506e01007387 */ /* 0x000fe80000100800 */
[----:B--2---:R-:W-:Y:S04]  /*6b70*/  STL [R1+0x23c], R134 ;  /* 0x00023c8601007387 */ /* 0x004fe80000100800 */
[----:B------:R0:W2:Y:S01]  /*6b80*/  @!P4 LDG.E.U8 R132, desc[UR18][R24.64] ;  /* 0x000000121884c981 */ /* 0x0000a2000c1e1100 */
[----:B------:R-:W-:-:S03]  /*6b90*/  PRMT R131, RZ, 0x7610, R131 ;  /* 0x00007610ff837816 */ /* 0x000fc60000000083 */
[----:B---3--:R1:W-:Y:S02]  /*6ba0*/  STL [R1+0x238], R133 ;  /* 0x0002388501007387 */ /* 0x0083e40000100800 */
[----:B-1----:R-:W-:-:S04]  /*6bb0*/  IADD3 R133, P6, PT, R26, R2, RZ ;  /* 0x000000021a857210 */ /* 0x002fc80007fde0ff */
[----:B------:R-:W-:Y:S01]  /*6bc0*/  LEA.HI.X.SX32 R134, R26, R3, 0x1, P6 ;  /* 0x000000031a867211 */ /* 0x000fe200030f0eff */
[----:B0-----:R-:W-:-:S04]  /*6bd0*/  @!P5 IMAD.MOV.U32 R24, RZ, RZ, R133 ;  /* 0x000000ffff18d224 */ /* 0x001fc800078e0085 */
[----:B------:R-:W-:-:S05]  /*6be0*/  @!P5 IMAD.MOV.U32 R25, RZ, RZ, R134 ;  /* 0x000000ffff19d224 */ /* 0x000fca00078e0086 */
[----:B------:R0:W3:Y:S01]  /*6bf0*/  @!P5 LDG.E.U8 R131, desc[UR18][R24.64] ;  /* 0x000000121883d981 */ /* 0x0000e2000c1e1100 */
[----:B------:R-:W-:Y:S02]  /*6c00*/  IMAD.MOV.U32 R141, RZ, RZ, R144 ;  /* 0x000000ffff8d7224 */ /* 0x000fe400078e0090 */
[----:B------:R-:W-:Y:S02]  /*6c10*/  IMAD.MOV.U32 R144, RZ, RZ, R153 ;  /* 0x000000ffff907224 */ /* 0x000fe400078e0099 */
[----:B------:R-:W-:Y:S02]  /*6c20*/  IMAD.MOV.U32 R153, RZ, RZ, R27 ;  /* 0x000000ffff997224 */ /* 0x000fe400078e001b */
[----:B------:R-:W-:Y:S01]  /*6c30*/  VIADD R27, R12, 0xffffffca ;  /* 0xffffffca0c1b7836 */ /* 0x000fe20000000000 */
[----:B------:R-:W-:Y:S04]  /*6c40*/  STL [R1+0xb4], R133 ;  /* 0x0000b48501007387 */ /* 0x000fe80000100800 */
[----:B------:R-:W-:Y:S01]  /*6c50*/  ISETP.GE.U32.AND P0, PT, R27, 0x7fffff4b, PT ;  /* 0x7fffff4b1b00780c */ /* 0x000fe20003f06070 */
[----:B------:R-:W-:Y:S01]  /*6c60*/  IMAD R27, R36, 0x25, RZ ;  /* 0x00000025241b7824 */ /* 0x000fe200078e02ff */
[----:B------:R-:W-:Y:S04]  /*6c70*/  STL [R1+0xa5c], R158 ;  /* 0x000a5c9e01007387 */ /* 0x000fe80000100800 */
[----:B------:R-:W-:Y:S04]  /*6c80*/  STL [R1+0xa58], R157 ;  /* 0x000a589d01007387 */ /* 0x000fe80000100800 */
[----:B------:R-:W-:Y:S04]  /*6c90*/  STL [R1+0xb0], R134 ;  /* 0x0000b08601007387 */ /* 0x000fe80000100800 */
[----:B--2---:R1:W-:Y:S01]  /*6ca0*/  STL [R1+0x234], R132 ;  /* 0x0002348401007387 */ /* 0x0043e20000100800 */
[----:B------:R-:W-:-:S02]  /*6cb0*/  IMAD.MOV.U32 R137, RZ, RZ, R148 ;  /* 0x000000ffff897224 */ /* 0x000fc400078e0094 */
[----:B------:R-:W-:Y:S02]  /*6cc0*/  IMAD.MOV.U32 R148, RZ, RZ, R151 ;  /* 0x000000ffff947224 */ /* 0x000fe400078e0097 */
[----:B------:R-:W-:Y:S01]  /*6cd0*/  IMAD.MOV.U32 R151, RZ, RZ, R153 ;  /* 0x000000ffff977224 */ /* 0x000fe200078e0099 */
[----:B-1----:R-:W-:Y:S01]  /*6ce0*/  IADD3 R132, P6, PT, R27, R2, RZ ;  /* 0x000000021b847210 */ /* 0x002fe20007fde0ff */
[----:B------:R-:W-:-:S03]  /*6cf0*/  IMAD.MOV.U32 R153, RZ, RZ, R28 ;  /* 0x000000ffff997224 */ /* 0x000fc600078e001c */
[----:B0-----:R-:W-:Y:S01]  /*6d00*/  LEA.HI.X.SX32 R25, R27, R3, 0x1, P6 ;  /* 0x000000031b197211 */ /* 0x001fe200030f0eff */
[----:B------:R-:W-:Y:S01]  /*6d10*/  IMAD R26, R36, 0x2d, RZ ;  /* 0x0000002d241a7824 */ /* 0x000fe200078e02ff */
[----:B------:R-:W-:Y:S01]  /*6d20*/  STL [R1+0x524], R132 ;  /* 0x0005248401007387 */ /* 0x000fe20000100800 */
[C---:B------:R-:W-:Y:S02]  /*6d30*/  VIADD R28, R12.reuse, 0xffffffc2 ;  /* 0xffffffc20c1c7836 */ /* 0x040fe40000000000 */
[----:B------:R-:W-:Y:S01]  /*6d40*/  VIADD R24, R12, 0xffffffba ;  /* 0xffffffba0c187836 */ /* 0x000fe20000000000 */
[----:B------:R-:W-:Y:S02]  /*6d50*/  STL [R1+0xf0], R25 ;  /* 0x0000f01901007387 */ /* 0x000fe40000100800 */
[----:B------:R-:W-:Y:S02]  /*6d60*/  ISETP.GE.U32.AND P4, PT, R28, 0x7fffff43, PT ;  /* 0x7fffff431c00780c */ /* 0x000fe40003f86070 */
[----:B------:R-:W-:-:S02]  /*6d70*/  PRMT R28, RZ, 0x7610, R28 ;  /* 0x00007610ff1c7816 */ /* 0x000fc4000000001c */
        /* <DEDUP_REMOVED lines=13> */
[----:B------:R-:W-:Y:S04]  /*6e50*/  STL [R1+0x564], R131 ;  /* 0x0005648301007387 */ /* 0x000fe80000100800 */
[----:B------:R-:W-:Y:S01]  /*6e60*/  IADD3 R132, P6, PT, R27, R2, RZ ;  /* 0x000000021b847210 */ /* 0x000fe20007fde0ff */
[----:B------:R-:W-:-:S03]  /*6e70*/  IMAD R26, R36, 0x3d, RZ ;  /* 0x0000003d241a7824 */ /* 0x000fc600078e02ff */
[----:B0-----:R-:W-:Y:S02]  /*6e80*/  LEA.HI.X.SX32 R24, R27, R3, 0x1, P6 ;  /* 0x000000031b187211 */ /* 0x001fe400030f0eff */
[----:B------:R-:W-:-:S03]  /*6e90*/  PRMT R129, RZ, 0x7610, R129 ;  /* 0x00007610ff817816 */ /* 0x000fc60000000081 */
[----:B------:R-:W-:Y:S01]  /*6ea0*/  @!P0 IMAD.MOV.U32 R25, RZ, RZ, R24 ;  /* 0x000000ffff198224 */ /* 0x000fe200078e0018 */
[----:B--2---:R-:W-:Y:S04]  /*6eb0*/  STL [R1+0x22c], R28 ;  /* 0x00022c1c01007387 */ /* 0x004fe80000100800 */
[----:B------:R-:W-:Y:S04]  /*6ec0*/  STL [R1+0x560], R133 ;  /* 0x0005608501007387 */ /* 0x000fe80000100800 */
[----:B------:R-:W-:Y:S01]  /*6ed0*/  STL [R1+0x5a4], R132 ;  /* 0x0005a48401007387 */ /* 0x000fe20000100800 */
[----:B------:R-:W-:-:S03]  /*6ee0*/  PRMT R128, RZ, 0x7610, R128 ;  /* 0x00007610ff807816 */ /* 0x000fc60000000080 */
[----:B---3--:R0:W-:Y:S04]  /*6ef0*/  STL [R1+0x228], R130 ;  /* 0x0002288201007387 */ /* 0x0081e80000100800 */
[----:B------:R1:W-:Y:S01]  /*6f00*/  STL [R1+0x5a0], R24 ;  /* 0x0005a01801007387 */ /* 0x0003e20000100800 */
[----:B0-----:R-:W-:Y:S01]  /*6f10*/  IADD3 R130, P6, PT, R26, R2, RZ ;  /* 0x000000021a827210 */ /* 0x001fe20007fde0ff */
[----:B-1----:R-:W-:-:S03]  /*6f20*/  @!P0 IMAD.MOV.U32 R24, RZ, RZ, R132 ;  /* 0x000000ffff188224 */ /* 0x002fc600078e0084 */
[----:B------:R-:W-:Y:S02]  /*6f30*/  LEA.HI.X.SX32 R131, R26, R3, 0x1, P6 ;  /* 0x000000031a837211 */ /* 0x000fe400030f0eff */
[----:B------:R0:W2:Y:S02]  /*6f40*/  @!P0 LDG.E.U8 R129, desc[UR18][R24.64] ;  /* 0x0000001218818981 */ /* 0x0000a4000c1e1100 */
[----:B0-----:R-:W-:Y:S02]  /*6f50*/  @!P4 IMAD.MOV.U32 R24, RZ, RZ, R130 ;  /* 0x000000ffff18c224 */ /* 0x001fe400078e0082 */
[----:B------:R-:W-:-:S05]  /*6f60*/  @!P4 IMAD.MOV.U32 R25, RZ, RZ, R131 ;  /* 0x000000ffff19c224 */ /* 0x000fca00078e0083 */
[----:B------:R0:W3:Y:S01]  /*6f70*/  @!P4 LDG.E.U8 R128, desc[UR18][R24.64] ;  /* 0x000000121880c981 */ /* 0x0000e2000c1e1100 */
[----:B------:R-:W-:-:S03]  /*6f80*/  IMAD R27, R36, 0x45, RZ ;  /* 0x00000045241b7824 */ /* 0x000fc600078e02ff */
[----:B------:R-:W-:Y:S01]  /*6f90*/  STL [R1+0x5e4], R130 ;  /* 0x0005e48201007387 */ /* 0x000fe20000100800 */
[----:B------:R-:W-:-:S03]  /*6fa0*/  VIADD R28, R12, 0xffffffaa ;  /* 0xffffffaa0c1c7836 */ /* 0x000fc60000000000 */
[----:B------:R-:W-:Y:S01]  /*6fb0*/  STL [R1+0x5e0], R131 ;  /* 0x0005e08301007387 */ /* 0x000fe20000100800 */
[----:B------:R-:W-:Y:S01]  /*6fc0*/  IMAD R26, R36, 0x4d, RZ ;  /* 0x0000004d241a7824 */ /* 0x000fe200078e02ff */
[----:B------:R-:W-:Y:S01]  /*6fd0*/  ISETP.GE.U32.AND P2, PT, R28, 0x7fffff2b, PT ;  /* 0x7fffff2b1c00780c */ /* 0x000fe20003f46070 */
[C---:B------:R-:W-:Y:S02]  /*6fe0*/  VIADD R28, R12.reuse, 0xffffffa2 ;  /* 0xffffffa20c1c7836 */ /* 0x040fe40000000000 */
[----:B0-----:R-:W-:-:S03]  /*6ff0*/  VIADD R24, R12, 0xffffff9a ;  /* 0xffffff9a0c187836 */ /* 0x001fc60000000000 */
[----:B------:R-:W-:Y:S02]  /*7000*/  ISETP.GE.U32.AND P0, PT, R28, 0x7fffff23, PT ;  /* 0x7fffff231c00780c */ /* 0x000fe40003f06070 */
[----:B------:R-:W-:Y:S02]  /*7010*/  PRMT R28, RZ, 0x7610, R28 ;  /* 0x00007610ff1c7816 */ /* 0x000fe4000000001c */
[----:B------:R-:W-:Y:S02]  /*7020*/  ISETP.GE.U32.AND P4, PT, R24, 0x7fffff1b, PT ;  /* 0x7fffff1b1800780c */ /* 0x000fe40003f86070 */
[----:B------:R-:W-:Y:S01]  /*7030*/  PRMT R127, RZ, 0x7610, R127 ;  /* 0x00007610ff7f7816 */ /* 0x000fe2000000007f */
[----:B--2---:R0:W-:Y:S02]  /*7040*/  STL [R1+0x220], R129 ;  /* 0x0002208101007387 */ /* 0x0041e40000100800 */
[----:B0-----:R-:W-:-:S04]  /*7050*/  IADD3 R129, P6, PT, R27, R2, RZ ;  /* 0x000000021b817210 */ /* 0x001fc80007fde0ff */
[----:B------:R-:W-:Y:S01]  /*7060*/  LEA.HI.X.SX32 R25, R27, R3, 0x1, P6 ;  /* 0x000000031b197211 */ /* 0x000fe200030f0eff */
[----:B------:R-:W-:Y:S04]  /*7070*/  STL [R1+0x624], R129 ;  /* 0x0006248101007387 */ /* 0x000fe80000100800 */
[----:B------:R-:W-:Y:S04]  /*7080*/  STL [R1+0x620], R25 ;  /* 0x0006201901007387 */ /* 0x000fe80000100800 */
[----:B---3--:R0:W-:Y:S01]  /*7090*/  STL [R1+0x21c], R128 ;  /* 0x00021c8001007387 */ /* 0x0081e20000100800 */
[----:B------:R-:W-:-:S05]  /*70a0*/  @!P5 IMAD.MOV.U32 R24, RZ, RZ, R129 ;  /* 0x000000ffff18d224 */ /* 0x000fca00078e0081 */
[----:B------:R1:W2:Y:S01]  /*70b0*/  @!P5 LDG.E.U8 R28, desc[UR18][R24.64] ;  /* 0x00000012181cd981 */ /* 0x0002a2000c1e1100 */
[----:B0-----:R-:W-:-:S04]  /*70c0*/  IADD3 R128, P6, PT, R26, R2, RZ ;  /* 0x000000021a807210 */ /* 0x001fc80007fde0ff */
[----:B------:R-:W-:Y:S01]  /*70d0*/  LEA.HI.X.SX32 R130, R26, R3, 0x1, P6 ;  /* 0x000000031a827211 */ /* 0x000fe200030f0eff */
[----:B-1----:R-:W-:-:S04]  /*70e0*/  @!P3 IMAD.MOV.U32 R24, RZ, RZ, R128 ;  /* 0x000000ffff18b224 */ /* 0x002fc800078e0080 */
        /* <DEDUP_REMOVED lines=11> */
[----:B------:R-:W-:Y:S01]  /*71a0*/  PRMT R126, RZ, 0x7610, R126 ;  /* 0x00007610ff7e7816 */ /* 0x000fe2000000007e */
[----:B--2---:R-:W-:Y:S04]  /*71b0*/  STL [R1+0x218], R28 ;  /* 0x0002181c01007387 */ /* 0x004fe80000100800 */
[----:B------:R-:W-:Y:S04]  /*71c0*/  STL [R1+0x660], R130 ;  /* 0x0006608201007387 */ /* 0x000fe80000100800 */
[----:B------:R-:W-:Y:S04]  /*71d0*/  STL [R1+0x6a4], R129 ;  /* 0x0006a48101007387 */ /* 0x000fe80000100800 */
        /* <DEDUP_REMOVED lines=36> */
[C---:B------:R-:W-:Y:S02]  /*7420*/  IMAD R27, R36.reuse, 0x75, RZ ;  /* 0x00000075241b7824 */ /* 0x040fe400078e02ff */
[----:B------:R-:W-:Y:S02]  /*7430*/  IMAD.MOV.U32 R136, RZ, RZ, R137 ;  /* 0x000000ffff887224 */ /* 0x000fe400078e0089 */
[----:B------:R-:W-:Y:S01]  /*7440*/  IMAD R26, R36, 0x7d, RZ ;  /* 0x0000007d241a7824 */ /* 0x000fe200078e02ff */
[CC--:B------:R-:W-:Y:S01]  /*7450*/  IADD3 R125, P6, PT, R27.reuse, R2.reuse, RZ ;  /* 0x000000021b7d7210 */ /* 0x0c0fe20007fde0ff */
[----:B------:R-:W-:Y:S02]  /*7460*/  IMAD.MOV.U32 R137, RZ, RZ, R140 ;  /* 0x000000ffff897224 */ /* 0x000fe400078e008c */
[----:B------:R-:W-:Y:S02]  /*7470*/  IMAD.MOV.U32 R140, RZ, RZ, R141 ;  /* 0x000000ffff8c7224 */ /* 0x000fe400078e008d */
[----:B------:R-:W-:Y:S01]  /*7480*/  IMAD.MOV.U32 R141, RZ, RZ, R145 ;  /* 0x000000ffff8d7224 */ /* 0x000fe200078e0091 */
[----:B0-----:R-:W-:Y:S01]  /*7490*/  LEA.HI.X.SX32 R24, R27, R3, 0x1, P6 ;  /* 0x000000031b187211 */ /* 0x001fe200030f0eff */
[----:B------:R-:W-:Y:S01]  /*74a0*/  IMAD.MOV.U32 R145, RZ, RZ, R149 ;  /* 0x000000ffff917224 */ /* 0x000fe200078e0095 */
[----:B------:R-:W-:Y:S01]  /*74b0*/  STL [R1+0x74c], R126 ;  /* 0x00074c7e01007387 */ /* 0x000fe20000100800 */
[----:B------:R-:W-:Y:S01]  /*74c0*/  IMAD.MOV.U32 R149, RZ, RZ, R118 ;  /* 0x000000ffff957224 */ /* 0x000fe200078e0076 */
[----:B------:R-:W-:Y:S01]  /*74d0*/  IADD3 R118, P6, PT, R26, R2, RZ ;  /* 0x000000021a767210 */ /* 0x000fe20007fde0ff */
[----:B------:R-:W-:Y:S01]  /*74e0*/  @!P3 IMAD.MOV.U32 R25, RZ, RZ, R24 ;  /* 0x000000ffff19b224 */ /* 0x000fe200078e0018 */
[----:B------:R-:W-:Y:S01]  /*74f0*/  PRMT R124, RZ, 0x7610, R124 ;  /* 0x00007610ff7c7816 */ /* 0x000fe2000000007c */
[----:B------:R-:W-:Y:S01]  /*7500*/  VIADD R27, R12, 0xffffffe1 ;  /* 0xffffffe10c1b7836 */ /* 0x000fe20000000000 */
[----:B------:R-:W-:Y:S01]  /*7510*/  PRMT R121, RZ, 0x7610, R121 ;  /* 0x00007610ff797816 */ /* 0x000fe20000000079 */
[----:B--2---:R-:W-:Y:S04]  /*7520*/  STL [R1+0x1e0], R28 ;  /* 0x0001e01c01007387 */ /* 0x004fe80000100800 */
[----:B------:R-:W-:Y:S04]  /*7530*/  STL [R1+0x748], R127 ;  /* 0x0007487f01007387 */ /* 0x000fe80000100800 */
[----:B------:R-:W-:Y:S04]  /*7540*/  STL [R1+0x784], R125 ;  /* 0x0007847d01007387 */ /* 0x000fe80000100800 */
[----:B------:R0:W-:Y:S04]  /*7550*/  STL [R1+0x780], R24 ;  /* 0x0007801801007387 */ /* 0x0001e80000100800 */
[----:B------:R-:W-:Y:S04]  /*7560*/  STL [R1+0x7bc], R118 ;  /* 0x0007bc7601007387 */ /* 0x000fe80000100800 */
[----:B---3--:R1:W-:Y:S01]  /*7570*/  STL [R1+0x1dc], R122 ;  /* 0x0001dc7a01007387 */ /* 0x0083e20000100800 */
[----:B0-----:R-:W-:-:S05]  /*7580*/  @!P3 IMAD.MOV.U32 R24, RZ, RZ, R125 ;  /* 0x000000ffff18b224 */ /* 0x001fca00078e007d */
[----:B------:R0:W2:Y:S01]  /*7590*/  @!P3 LDG.E.U8 R124, desc[UR18][R24.64] ;  /* 0x00000012187cb981 */ /* 0x0000a2000c1e1100 */
[----:B-1----:R-:W-:Y:S01]  /*75a0*/  LEA.HI.X.SX32 R122, R26, R3, 0x1, P6 ;  /* 0x000000031a7a7211 */ /* 0x002fe200030f0eff */
[----:B------:R-:W-:Y:S01]  /*75b0*/  @!P2 IMAD.MOV.U32 R26, RZ, RZ, R118 ;  /* 0x000000ffff1aa224 */ /* 0x000fe200078e0076 */
[----:B------:R-:W-:-:S03]  /*75c0*/  ISETP.GE.U32.AND P3, PT, R27, 0x7fffff62, PT ;  /* 0x7fffff621b00780c */ /* 0x000fc60003f66070 */
[----:B------:R-:W-:-:S05]  /*75d0*/  @!P2 IMAD.MOV.U32 R27, RZ, RZ, R122 ;  /* 0x000000ffff1ba224 */ /* 0x000fca00078e007a */
[----:B------:R1:W3:Y:S01]  /*75e0*/  @!P2 LDG.E.U8 R112, desc[UR18][R26.64] ;  /* 0x000000121a70a981 */ /* 0x0002e2000c1e1100 */
[----:B------:R-:W-:-:S05]  /*75f0*/  VIADD R28, R12, 0xffffffe9 ;  /* 0xffffffe90c1c7836 */ /* 0x000fca0000000000 */
[----:B------:R-:W-:Y:S01]  /*7600*/  ISETP.GE.U32.AND P5, PT, R28, 0x7fffff6a, PT ;  /* 0x7fffff6a1c00780c */ /* 0x000fe20003fa6070 */
[----:B------:R-:W-:-:S05]  /*7610*/  IMAD R28, R36, 0x6, RZ ;  /* 0x00000006241c7824 */ /* 0x000fca00078e02ff */
[----:B0-----:R-:W-:-:S04]  /*7620*/  IADD3 R24, P6, PT, R28, R2, RZ ;  /* 0x000000021c187210 */ /* 0x001fc80007fde0ff */
[----:B------:R-:W-:-:S05]  /*7630*/  LEA.HI.X.SX32 R25, R28, R3, 0x1, P6 ;  /* 0x000000031c197211 */ /* 0x000fca00030f0eff */
[----:B------:R-:W4:Y:S04]  /*7640*/  @!P0 LDG.E.U8 R121, desc[UR18][R24.64] ;  /* 0x0000001218798981 */ /* 0x000f28000c1e1100 */
[----:B------:R-:W-:Y:S01]  /*7650*/  STL [R1+0x7b8], R122 ;  /* 0x0007b87a01007387 */ /* 0x000fe20000100800 */
[----:B-1----:R-:W-:-:S05]  /*7660*/  VIADD R26, R12, 0xffffffd9 ;  /* 0xffffffd90c1a7836 */ /* 0x002fca0000000000 */
[----:B------:R-:W-:Y:S01]  /*7670*/  ISETP.GE.U32.AND P2, PT, R26, 0x7fffff5a, PT ;  /* 0x7fffff5a1a00780c */ /* 0x000fe20003f46070 */
[----:B------:R-:W-:Y:S01]  /*7680*/  VIADD R26, R12, 0xffffffd1 ;  /* 0xffffffd10c1a7836 */ /* 0x000fe20000000000 */
[----:B------:R-:W-:Y:S01]  /*7690*/  PRMT R120, RZ, 0x7610, R120 ;  /* 0x00007610ff787816 */ /* 0x000fe20000000078 */
[----:B------:R-:W-:Y:S02]  /*76a0*/  IMAD.MOV.U32 R131, RZ, RZ, R136 ;  /* 0x000000ffff837224 */ /* 0x000fe400078e0088 */
[----:B------:R-:W-:Y:S01]  /*76b0*/  IMAD.MOV.U32 R136, RZ, RZ, R155 ;  /* 0x000000ffff887224 */ /* 0x000fe200078e009b */
[----:B------:R-:W-:Y:S01]  /*76c0*/  ISETP.GE.U32.AND P0, PT, R26, 0x7fffff52, PT ;  /* 0x7fffff521a00780c */ /* 0x000fe20003f06070 */
[----:B------:R-:W-:Y:S02]  /*76d0*/  IMAD.MOV.U32 R155, RZ, RZ, R163 ;  /* 0x000000ffff9b7224 */ /* 0x000fe400078e00a3 */
[----:B------:R-:W-:Y:S02]  /*76e0*/  IMAD R163, R36, 0x16, RZ ;  /* 0x0000001624a37824 */ /* 0x000fe400078e02ff */
[----:B------:R-:W-:-:S02]  /*76f0*/  IMAD.MOV.U32 R134, RZ, RZ, R140 ;  /* 0x000000ffff867224 */ /* 0x000fc400078e008c */
[----:B------:R-:W-:Y:S02]  /*7700*/  IMAD.MOV.U32 R140, RZ, RZ, R141 ;  /* 0x000000ffff8c7224 */ /* 0x000fe400078e008d */
[----:B------:R-:W-:Y:S02]  /*7710*/  IMAD.MOV.U32 R141, RZ, RZ, R147 ;  /* 0x000000ffff8d7224 */ /* 0x000fe400078e0093 */
[----:B------:R-:W-:Y:S01]  /*7720*/  IMAD.MOV.U32 R147, RZ, RZ, R164 ;  /* 0x000000ffff937224 */ /* 0x000fe200078e00a4 */
[----:B---3--:R0:W-:Y:S02]  /*7730*/  STL [R1+0x1d4], R112 ;  /* 0x0001d47001007387 */ /* 0x0081e40000100800 */
[----:B0-----:R-:W-:-:S05]  /*7740*/  IMAD R112, R36, 0xe, RZ ;  /* 0x0000000e24707824 */ /* 0x001fca00078e02ff */
[----:B------:R-:W-:-:S04]  /*7750*/  IADD3 R118, P6, PT, R112, R2, RZ ;  /* 0x0000000270767210 */ /* 0x000fc80007fde0ff */
[----:B------:R-:W-:Y:S01]  /*7760*/  LEA.HI.X.SX32 R112, R112, R3, 0x1, P6 ;  /* 0x0000000370707211 */ /* 0x000fe200030f0eff */
[----:B------:R-:W-:-:S04]  /*7770*/  @!P4 IMAD.MOV.U32 R26, RZ, RZ, R118 ;  /* 0x000000ffff1ac224 */ /* 0x000fc800078e0076 */
[----:B------:R-:W-:Y:S01]  /*7780*/  @!P4 IMAD.MOV.U32 R27, RZ, RZ, R112 ;  /* 0x000000ffff1bc224 */ /* 0x000fe200078e0070 */
[----:B------:R-:W-:-:S04]  /*7790*/  IADD3 R164, P6, PT, R163, R2, RZ ;  /* 0x00000002a3a47210 */ /* 0x000fc80007fde0ff */
[----:B------:R0:W3:Y:S01]  /*77a0*/  @!P4 LDG.E.U8 R120, desc[UR18][R26.64] ;  /* 0x000000121a78c981 */ /* 0x0000e2000c1e1100 */
[----:B------:R-:W-:-:S03]  /*77b0*/  LEA.HI.X.SX32 R163, R163, R3, 0x1, P6 ;  /* 0x00000003a3a37211 */ /* 0x000fc600030f0eff */
[----:B--2---:R-:W-:Y:S04]  /*77c0*/  STL [R1+0x1d8], R124 ;  /* 0x0001d87c01007387 */ /* 0x004fe80000100800 */
[----:B------:R-:W-:Y:S04]  /*77d0*/  STL [R1+0xa64], R24 ;  /* 0x000a641801007387 */ /* 0x000fe80000100800 */
[----:B------:R-:W-:Y:S01]  /*77e0*/  STL [R1+0xa60], R25 ;  /* 0x000a601901007387 */ /* 0x000fe20000100800 */
[----:B0-----:R-:W-:-:S03]  /*77f0*/  @!P5 IMAD.MOV.U32 R26, RZ, RZ, R164 ;  /* 0x000000ffff1ad224 */ /* 0x001fc600078e00a4 */
[----:B----4-:R-:W-:Y:S01]  /*7800*/  STL [R1+0x1d0], R121 ;  /* 0x0001d07901007387 */ /* 0x010fe20000100800 */
[----:B------:R-:W-:-:S03]  /*7810*/  @!P5 IMAD.MOV.U32 R27, RZ, RZ, R163 ;  /* 0x000000ffff1bd224 */ /* 0x000fc600078e00a3 */
[----:B------:R0:W-:Y:S02]  /*7820*/  STL [R1+0xa6c], R118 ;  /* 0x000a6c7601007387 */ /* 0x0001e40000100800 */
[----:B0-----:R-:W-:-:S06]  /*7830*/  PRMT R118, RZ, 0x7610, R118 ;  /* 0x00007610ff767816 */ /* 0x001fcc0000000076 */
[----:B------:R0:W2:Y:S01]  /*7840*/  @!P5 LDG.E.U8 R118, desc[UR18][R26.64] ;  /* 0x000000121a76d981 */ /* 0x0000a2000c1e1100 */
[----:B------:R-:W-:-:S03]  /*7850*/  IMAD R28, R36, 0x1e, RZ ;  /* 0x0000001e241c7824 */ /* 0x000fc600078e02ff */
[----:B------:R1:W-:Y:S01]  /*7860*/  STL [R1+0xa68], R112 ;  /* 0x000a687001007387 */ /* 0x0003e20000100800 */
[----:B------:R-:W-:Y:S02]  /*7870*/  IMAD.MOV.U32 R133, RZ, RZ, R137 ;  /* 0x000000ffff857224 */ /* 0x000fe400078e0089 */
[----:B------:R-:W-:Y:S02]  /*7880*/  IMAD.MOV.U32 R137, RZ, RZ, R145 ;  /* 0x000000ffff897224 */ /* 0x000fe400078e0091 */
[----:B------:R-:W-:Y:S02]  /*7890*/  IMAD.MOV.U32 R145, RZ, RZ, R162 ;  /* 0x000000ffff917224 */ /* 0x000fe400078e00a2 */
[----:B------:R-:W-:Y:S02]  /*78a0*/  IMAD.MOV.U32 R162, RZ, RZ, R30 ;  /* 0x000000ffffa27224 */ /* 0x000fe400078e001e */
[----:B------:R-:W-:Y:S01]  /*78b0*/  VIADD R30, R12, 0xffffffc9 ;  /* 0xffffffc90c1e7836 */ /* 0x000fe20000000000 */
[----:B-1----:R-:W-:Y:S01]  /*78c0*/  PRMT R112, RZ, 0x7610, R112 ;  /* 0x00007610ff707816 */ /* 0x002fe20000000070 */
[----:B------:R-:W-:-:S02]  /*78d0*/  IMAD.MOV.U32 R129, RZ, RZ, R134 ;  /* 0x000000ffff817224 */ /* 0x000fc400078e0086 */
[----:B------:R-:W-:Y:S01]  /*78e0*/  IMAD.MOV.U32 R134, RZ, RZ, R136 ;  /* 0x000000ffff867224 */ /* 0x000fe200078e0088 */
[----:B------:R-:W-:Y:S01]  /*78f0*/  ISETP.GE.U32.AND P4, PT, R30, 0x7fffff4a, PT ;  /* 0x7fffff4a1e00780c */ /* 0x000fe20003f86070 */
[----:B------:R-:W-:Y:S02]  /*7900*/  IMAD R30, R36, 0x26, RZ ;  /* 0x00000026241e7824 */ /* 0x000fe400078e02ff */
[----:B------:R-:W-:Y:S02]  /*7910*/  IMAD.MOV.U32 R136, RZ, RZ, R145 ;  /* 0x000000ffff887224 */ /* 0x000fe400078e0091 */
[----:B------:R-:W-:Y:S02]  /*7920*/  IMAD.MOV.U32 R145, RZ, RZ, R31 ;  /* 0x000000ffff917224 */ /* 0x000fe400078e001f */
[----:B------:R-:W-:-:S05]  /*7930*/  VIADD R31, R12, 0xffffffc1 ;  /* 0xffffffc10c1f7836 */ /* 0x000fca0000000000 */
[----:B------:R-:W-:Y:S02]  /*7940*/  ISETP.GE.U32.AND P5, PT, R31, 0x7fffff42, PT ;  /* 0x7fffff421f00780c */ /* 0x000fe40003fa6070 */
[----:B------:R-:W-:Y:S01]  /*7950*/  PRMT R31, RZ, 0x7610, R31 ;  /* 0x00007610ff1f7816 */ /* 0x000fe2000000001f */
[----:B---3--:R1:W-:Y:S02]  /*7960*/  STL [R1+0x1cc], R120 ;  /* 0x0001cc7801007387 */ /* 0x0083e40000100800 */
[----:B-1----:R-:W-:-:S04]  /*7970*/  IADD3 R120, P6, PT, R28, R2, RZ ;  /* 0x000000021c787210 */ /* 0x002fc80007fde0ff */
[----:B------:R-:W-:Y:S01]  /*7980*/  LEA.HI.X.SX32 R121, R28, R3, 0x1, P6 ;  /* 0x000000031c797211 */ /* 0x000fe200030f0eff */
[----:B0-----:R-:W-:Y:S01]  /*7990*/  @!P3 IMAD.MOV.U32 R26, RZ, RZ, R120 ;  /* 0x000000ffff1ab224 */ /* 0x001fe200078e0078 */
[----:B------:R-:W-:Y:S03]  /*79a0*/  STL [R1+0xbc], R120 ;  /* 0x0000bc7801007387 */ /* 0x000fe60000100800 */
[----:B------:R-:W-:Y:S01]  /*79b0*/  @!P3 IMAD.MOV.U32 R27, RZ, RZ, R121 ;  /* 0x000000ffff1bb224 */ /* 0x000fe200078e0079 */
[----:B------:R-:W-:Y:S04]  /*79c0*/  STL [R1+0xa74], R164 ;  /* 0x000a74a401007387 */ /* 0x000fe80000100800 */
[----:B------:R-:W-:Y:S04]  /*79d0*/  STL [R1+0xa70], R163 ;  /* 0x000a70a301007387 */ /* 0x000fe80000100800 */
[----:B------:R-:W-:Y:S04]  /*79e0*/  STL [R1+0xb8], R121 ;  /* 0x0000b87901007387 */ /* 0x000fe80000100800 */
[----:B------:R0:W3:Y:S04]  /*79f0*/  @!P3 LDG.E.U8 R112, desc[UR18][R26.64] ;  /* 0x000000121a70b981 */ /* 0x0000e8000c1e1100 */
[----:B--2---:R1:W-:Y:S01]  /*7a00*/  STL [R1+0x1a0], R118 ;  /* 0x0001a07601007387 */ /* 0x0043e20000100800 */
[----:B0-----:R-:W-:Y:S01]  /*7a10*/  VIADD R26, R12, 0xffffffb9 ;  /* 0xffffffb90c1a7836 */ /* 0x001fe20000000000 */
[----:B-1----:R-:W-:-:S04]  /*7a20*/  IADD3 R118, P6, PT, R30, R2, RZ ;  /* 0x000000021e767210 */ /* 0x002fc80007fde0ff */
[----:B------:R-:W-:Y:S02]  /*7a30*/  ISETP.GE.U32.AND P3, PT, R26, 0x7fffff3a, PT ;  /* 0x7fffff3a1a00780c */ /* 0x000fe40003f66070 */
[----:B------:R-:W-:Y:S01]  /*7a40*/  LEA.HI.X.SX32 R27, R30, R3, 0x1, P6 ;  /* 0x000000031e1b7211 */ /* 0x000fe200030f0eff */
[----:B------:R-:W-:-:S05]  /*7a50*/  @!P2 IMAD.MOV.U32 R26, RZ, RZ, R118 ;  /* 0x000000ffff1aa224 */ /* 0x000fca00078e0076 */
[----:B------:R0:W2:Y:S01]  /*7a60*/  @!P2 LDG.E.U8 R31, desc[UR18][R26.64] ;  /* 0x000000121a1fa981 */ /* 0x0000a2000c1e1100 */
[----:B------:R-:W-:-:S03]  /*7a70*/  IMAD R28, R36, 0x2e, RZ ;  /* 0x0000002e241c7824 */ /* 0x000fc600078e02ff */
[----:B------:R-:W-:Y:S01]  /*7a80*/  STL [R1+0x52c], R118 ;  /* 0x00052c7601007387 */ /* 0x000fe20000100800 */
[----:B------:R-:W-:-:S03]  /*7a90*/  PRMT R111, RZ, 0x7610, R111 ;  /* 0x00007610ff6f7816 */ /* 0x000fc6000000006f */
[----:B---3--:R1:W-:Y:S04]  /*7aa0*/  STL [R1+0x19c], R112 ;  /* 0x00019c7001007387 */ /* 0x0083e80000100800 */
[----:B------:R3:W-:Y:S01]  /*7ab0*/  STL [R1+0x528], R27 ;  /* 0x0005281b01007387 */ /* 0x0007e20000100800 */
[----:B-1----:R-:W-:-:S04]  /*7ac0*/  IADD3 R112, P6, PT, R28, R2, RZ ;  /* 0x000000021c707210 */ /* 0x002fc80007fde0ff */
[----:B0-----:R-:W-:Y:S01]  /*7ad0*/  LEA.HI.X.SX32 R26, R28, R3, 0x1, P6 ;  /* 0x000000031c1a7211 */ /* 0x001fe200030f0eff */
[----:B------:R-:W-:Y:S04]  /*7ae0*/  STL [R1+0x56c], R112 ;  /* 0x00056c7001007387 */ /* 0x000fe80000100800 */
[----:B---3--:R-:W-:Y:S01]  /*7af0*/  @!P0 IMAD.MOV.U32 R27, RZ, RZ, R26 ;  /* 0x000000ffff1b8224 */ /* 0x008fe200078e001a */
[----:B--2---:R-:W-:Y:S04]  /*7b00*/  STL [R1+0x198], R31 ;  /* 0x0001981f01007387 */ /* 0x004fe80000100800 */
[----:B------:R0:W-:Y:S02]  /*7b10*/  STL [R1+0x568], R26 ;  /* 0x0005681a01007387 */ /* 0x0001e40000100800 */
[----:B0-----:R-:W-:-:S05]  /*7b20*/  @!P0 IMAD.MOV.U32 R26, RZ, RZ, R112 ;  /* 0x000000ffff1a8224 */ /* 0x001fca00078e0070 */
[----:B------:R0:W2:Y:S01]  /*7b30*/  @!P0 LDG.E.U8 R111, desc[UR18][R26.64] ;  /* 0x000000121a6f8981 */ /* 0x0000a2000c1e1100 */
[----:B------:R-:W-:-:S05]  /*7b40*/  VIADD R30, R12, 0xffffffb1 ;  /* 0xffffffb10c1e7836 */ /* 0x000fca0000000000 */
[----:B------:R-:W-:Y:S01]  /*7b50*/  ISETP.GE.U32.AND P2, PT, R30, 0x7fffff32, PT ;  /* 0x7fffff321e00780c */ /* 0x000fe20003f46070 */
[----:B------:R-:W-:-:S05]  /*7b60*/  IMAD R30, R36, 0x36, RZ ;  /* 0x00000036241e7824 */ /* 0x000fca00078e02ff */
[----:B------:R-:W-:-:S04]  /*7b70*/  IADD3 R118, P6, PT, R30, R2, RZ ;  /* 0x000000021e767210 */ /* 0x000fc80007fde0ff */
[----:B0-----:R-:W-:Y:S01]  /*7b80*/  LEA.HI.X.SX32 R26, R30, R3, 0x1, P6 ;  /* 0x000000031e1a7211 */ /* 0x001fe200030f0eff */
[----:B------:R-:W-:Y:S01]  /*7b90*/  STL [R1+0x5ac], R118 ;  /* 0x0005ac7601007387 */ /* 0x000fe20000100800 */
[----:B------:R-:W-:-:S03]  /*7ba0*/  PRMT R110, RZ, 0x7610, R110 ;  /* 0x00007610ff6e7816 */ /* 0x000fc6000000006e */
[----:B------:R-:W-:Y:S01]  /*7bb0*/  @!P4 IMAD.MOV.U32 R27, RZ, RZ, R26 ;  /* 0x000000ffff1bc224 */ /* 0x000fe200078e001a */
[----:B--2---:R-:W-:Y:S04]  /*7bc0*/  STL [R1+0x194], R111 ;  /* 0x0001946f01007387 */ /* 0x004fe80000100800 */
[----:B------:R0:W-:Y:S02]  /*7bd0*/  STL [R1+0x5a8], R26 ;  /* 0x0005a81a01007387 */ /* 0x0001e40000100800 */
[----:B0-----:R-:W-:-:S05]  /*7be0*/  @!P4 IMAD.MOV.U32 R26, RZ, RZ, R118 ;  /* 0x000000ffff1ac224 */ /* 0x001fca00078e0076 */
[----:B------:R0:W2:Y:S01]  /*7bf0*/  @!P4 LDG.E.U8 R110, desc[UR18][R26.64] ;  /* 0x000000121a6ec981 */ /* 0x0000a2000c1e1100 */
[----:B------:R-:W-:-:S05]  /*7c00*/  IMAD R28, R36, 0x3e, RZ ;  /* 0x0000003e241c7824 */ /* 0x000fca00078e02ff */
[----:B------:R-:W-:-:S04]  /*7c10*/  IADD3 R111, P6, PT, R28, R2, RZ ;  /* 0x000000021c6f7210 */ /* 0x000fc80007fde0ff */
[----:B------:R-:W-:Y:S01]  /*7c20*/  LEA.HI.X.SX32 R112, R28, R3, 0x1, P6 ;  /* 0x000000031c707211 */ /* 0x000fe200030f0eff */
[----:B0-----:R-:W-:Y:S01]  /*7c30*/  @!P5 IMAD.MOV.U32 R26, RZ, RZ, R111 ;  /* 0x000000ffff1ad224 */ /* 0x001fe200078e006f */
[----:B------:R-:W-:Y:S01]  /*7c40*/  PRMT R22, RZ, 0x7610, R22 ;  /* 0x00007610ff167816 */ /* 0x000fe20000000016 */
[----:B------:R-:W-:Y:S02]  /*7c50*/  IMAD R30, R36, 0x46, RZ ;  /* 0x00000046241e7824 */ /* 0x000fe400078e02ff */
[----:B------:R-:W-:Y:S01]  /*7c60*/  @!P5 IMAD.MOV.U32 R27, RZ, RZ, R112 ;  /* 0x000000ffff1bd224 */ /* 0x000fe200078e0070 */
[----:B------:R-:W-:Y:S04]  /*7c70*/  STL [R1+0x5ec], R111 ;  /* 0x0005ec6f01007387 */ /* 0x000fe80000100800 */
[----:B------:R-:W-:Y:S04]  /*7c80*/  STL [R1+0x5e8], R112 ;  /* 0x0005e87001007387 */ /* 0x000fe80000100800 */
[----:B------:R0:W3:Y:S01]  /*7c90*/  @!P5 LDG.E.U8 R22, desc[UR18][R26.64] ;  /* 0x000000121a16d981 */ /* 0x0000e2000c1e1100 */
[----:B------:R-:W-:Y:S01]  /*7ca0*/  PRMT R25, RZ, 0x7610, R25 ;  /* 0x00007610ff197816 */ /* 0x000fe20000000019 */
[----:B0-----:R-:W-:-:S05]  /*7cb0*/  VIADD R26, R12, 0xffffff99 ;  /* 0xffffff990c1a7836 */ /* 0x001fca0000000000 */
[----:B------:R-:W-:Y:S01]  /*7cc0*/  ISETP.GE.U32.AND P5, PT, R26, 0x7fffff1a, PT ;  /* 0x7fffff1a1a00780c */ /* 0x000fe20003fa6070 */
[----:B--2---:R0:W-:Y:S02]  /*7cd0*/  STL [R1+0x190], R110 ;  /* 0x0001906e01007387 */ /* 0x0041e40000100800 */
[----:B0-----:R-:W-:-:S04]  /*7ce0*/  IADD3 R110, P6, PT, R30, R2, RZ ;  /* 0x000000021e6e7210 */ /* 0x001fc80007fde0ff */
[----:B------:R-:W-:Y:S01]  /*7cf0*/  LEA.HI.X.SX32 R27, R30, R3, 0x1, P6 ;  /* 0x000000031e1b7211 */ /* 0x000fe200030f0eff */
[----:B------:R-:W-:-:S05]  /*7d00*/  @!P3 IMAD.MOV.U32 R26, RZ, RZ, R110 ;  /* 0x000000ffff1ab224 */ /* 0x000fca00078e006e */
[----:B------:R0:W2:Y:S01]  /*7d10*/  @!P3 LDG.E.U8 R25, desc[UR18][R26.64] ;  /* 0x000000121a19b981 */ /* 0x0000a2000c1e1100 */
[----:B------:R-:W-:-:S03]  /*7d20*/  IMAD R28, R36, 0x4e, RZ ;  /* 0x0000004e241c7824 */ /* 0x000fc600078e02ff */
[----:B------:R-:W-:Y:S04]  /*7d30*/  STL [R1+0x62c], R110 ;  /* 0x00062c6e01007387 */ /* 0x000fe80000100800 */
[----:B---3--:R1:W-:Y:S01]  /*7d40*/  STL [R1+0x18c], R22 ;  /* 0x00018c1601007387 */ /* 0x0083e20000100800 */
[----:B------:R-:W-:-:S03]  /*7d50*/  VIADD R31, R12, 0xffffffa9 ;  /* 0xffffffa90c1f7836 */ /* 0x000fc60000000000 */
[----:B------:R-:W-:Y:S01]  /*7d60*/  STL [R1+0x628], R27 ;  /* 0x0006281b01007387 */ /* 0x000fe20000100800 */
[----:B-1----:R-:W-:-:S05]  /*7d70*/  IADD3 R22, P6, PT, R28, R2, RZ ;  /* 0x000000021c167210 */ /* 0x002fca0007fde0ff */
[----:B------:R-:W-:Y:S01]  /*7d80*/  STL [R1+0x66c], R22 ;  /* 0x00066c1601007387 */ /* 0x000fe20000100800 */
[----:B------:R-:W-:Y:S01]  /*7d90*/  ISETP.GE.U32.AND P0, PT, R31, 0x7fffff2a, PT ;  /* 0x7fffff2a1f00780c */ /* 0x000fe20003f06070 */
[----:B0-----:R-:W-:Y:S01]  /*7da0*/  @!P2 IMAD.MOV.U32 R26, RZ, RZ, R22 ;  /* 0x000000ffff1aa224 */ /* 0x001fe200078e0016 */
[----:B------:R-:W-:Y:S02]  /*7db0*/  PRMT R20, RZ, 0x7610, R20 ;  /* 0x00007610ff147816 */ /* 0x000fe40000000014 */
[----:B------:R-:W-:Y:S01]  /*7dc0*/  PRMT R21, RZ, 0x7610, R21 ;  /* 0x00007610ff157816 */ /* 0x000fe20000000015 */
[----:B--2---:R0:W-:Y:S02]  /*7dd0*/  STL [R1+0x160], R25 ;  /* 0x0001601901007387 */ /* 0x0041e40000100800 */
[----:B0-----:R-:W-:Y:S01]  /*7de0*/  LEA.HI.X.SX32 R25, R28, R3, 0x1, P6 ;  /* 0x000000031c197211 */ /* 0x001fe200030f0eff */
[----:B------:R-:W-:-:S05]  /*7df0*/  IMAD R28, R36, 0x56, RZ ;  /* 0x00000056241c7824 */ /* 0x000fca00078e02ff */
[C---:B------:R-:W-:Y:S01]  /*7e00*/  IADD3 R22, P6, PT, R28.reuse, R2, RZ ;  /* 0x000000021c167210 */ /* 0x040fe20007fde0ff */
[----:B------:R-:W-:Y:S01]  /*7e10*/  @!P2 IMAD.MOV.U32 R27, RZ, RZ, R25 ;  /* 0x000000ffff1ba224 */ /* 0x000fe200078e0019 */
[----:B------:R0:W-:Y:S04]  /*7e20*/  STL [R1+0x668], R25 ;  /* 0x0006681901007387 */ /* 0x0001e80000100800 */
[----:B------:R1:W2:Y:S01]  /*7e30*/  @!P2 LDG.E.U8 R20, desc[UR18][R26.64] ;  /* 0x000000121a14a981 */ /* 0x0002a2000c1e1100 */
[----:B0-----:R-:W-:Y:S01]  /*7e40*/  LEA.HI.X.SX32 R25, R28, R3, 0x1, P6 ;  /* 0x000000031c197211 */ /* 0x001fe200030f0eff */
[----:B-1----:R-:W-:-:S04]  /*7e50*/  @!P0 IMAD.MOV.U32 R26, RZ, RZ, R22 ;  /* 0x000000ffff1a8224 */ /* 0x002fc800078e0016 */
[----:B------:R-:W-:-:S05]  /*7e60*/  @!P0 IMAD.MOV.U32 R27, RZ, RZ, R25 ;  /* 0x000000ffff1b8224 */ /* 0x000fca00078e0019 */
[----:B------:R0:W3:Y:S01]  /*7e70*/  @!P0 LDG.E.U8 R21, desc[UR18][R26.64] ;  /* 0x000000121a158981 */ /* 0x0000e2000c1e1100 */
[C---:B------:R-:W-:Y:S02]  /*7e80*/  VIADD R30, R12.reuse, 0xffffff91 ;  /* 0xffffff910c1e7836 */ /* 0x040fe40000000000 */
[----:B------:R-:W-:-:S03]  /*7e90*/  VIADD R31, R12, 0xffffffa1 ;  /* 0xffffffa10c1f7836 */ /* 0x000fc60000000000 */
[----:B------:R-:W-:Y:S01]  /*7ea0*/  ISETP.GE.U32.AND P3, PT, R30, 0x7fffff12, PT ;  /* 0x7fffff121e00780c */ /* 0x000fe20003f66070 */
[----:B------:R-:W-:Y:S01]  /*7eb0*/  VIADD R30, R12, 0xffffff89 ;  /* 0xffffff890c1e7836 */ /* 0x000fe20000000000 */
[----:B------:R-:W-:-:S04]  /*7ec0*/  ISETP.GE.U32.AND P4, PT, R31, 0x7fffff22, PT ;  /* 0x7fffff221f00780c */ /* 0x000fc80003f86070 */
[----:B------:R-:W-:Y:S01]  /*7ed0*/  ISETP.GE.U32.AND P2, PT, R30, 0x7fffff0a, PT ;  /* 0x7fffff0a1e00780c */ /* 0x000fe20003f46070 */
[----:B------:R-:W-:Y:S01]  /*7ee0*/  IMAD R30, R36, 0x5e, RZ ;  /* 0x0000005e241e7824 */ /* 0x000fe200078e02ff */
[----:B------:R-:W-:Y:S01]  /*7ef0*/  STL [R1+0x6ac], R22 ;  /* 0x0006ac1601007387 */ /* 0x000fe20000100800 */
[----:B------:R-:W-:-:S05]  /*7f00*/  VIADD R28, R12, 0xffffff81 ;  /* 0xffffff810c1c7836 */ /* 0x000fca0000000000 */
[----:B------:R-:W-:Y:S01]  /*7f10*/  ISETP.GE.U32.AND P0, PT, R28, 0x7fffff02, PT ;  /* 0x7fffff021c00780c */ /* 0x000fe20003f06070 */
[----:B------:R-:W-:Y:S01]  /*7f20*/  IMAD R28, R36, 0x66, RZ ;  /* 0x00000066241c7824 */ /* 0x000fe200078e02ff */
[----:B------:R-:W-:Y:S02]  /*7f30*/  PRMT R18, RZ, 0x7610, R18 ;  /* 0x00007610ff127816 */ /* 0x000fe40000000012 */
[----:B------:R-:W-:Y:S01]  /*7f40*/  PRMT R19, RZ, 0x7610, R19 ;  /* 0x00007610ff137816 */ /* 0x000fe20000000013 */
[----:B--2---:R1:W-:Y:S04]  /*7f50*/  STL [R1+0x15c], R20 ;  /* 0x00015c1401007387 */ /* 0x0043e80000100800 */
[----:B------:R-:W-:Y:S01]  /*7f60*/  STL [R1+0x6a8], R25 ;  /* 0x0006a81901007387 */ /* 0x000fe20000100800 */
[----:B-1----:R-:W-:-:S05]  /*7f70*/  IADD3 R20, P6, PT, R30, R2, RZ ;  /* 0x000000021e147210 */ /* 0x002fca0007fde0ff */
[----:B------:R-:W-:Y:S01]  /*7f80*/  STL [R1+0x6e4], R20 ;  /* 0x0006e41401007387 */ /* 0x000fe20000100800 */
[----:B0-----:R-:W-:-:S03]  /*7f90*/  @!P4 IMAD.MOV.U32 R26, RZ, RZ, R20 ;  /* 0x000000ffff1ac224 */ /* 0x001fc600078e0014 */
[----:B---3--:R0:W-:Y:S02]  /*7fa0*/  STL [R1+0x158], R21 ;  /* 0x0001581501007387 */ /* 0x0081e40000100800 */
[----:B0-----:R-:W-:Y:S02]  /*7fb0*/  LEA.HI.X.SX32 R21, R30, R3, 0x1, P6 ;  /* 0x000000031e157211 */ /* 0x001fe400030f0eff */
[----:B------:R-:W-:-:S03]  /*7fc0*/  IADD3 R20, P6, PT, R28, R2, RZ ;  /* 0x000000021c147210 */ /* 0x000fc60007fde0ff */
[----:B------:R-:W-:Y:S01]  /*7fd0*/  @!P4 IMAD.MOV.U32 R27, RZ, RZ, R21 ;  /* 0x000000ffff1bc224 */ /* 0x000fe200078e0015 */
[----:B------:R0:W-:Y:S04]  /*7fe0*/  STL [R1+0x6e0], R21 ;  /* 0x0006e01501007387 */ /* 0x0001e80000100800 */
[----:B------:R1:W2:Y:S01]  /*7ff0*/  @!P4 LDG.E.U8 R18, desc[UR18][R26.64] ;  /* 0x000000121a12c981 */ /* 0x0002a2000c1e1100 */
[----:B0-----:R-:W-:Y:S01]  /*8000*/  LEA.HI.X.SX32 R21, R28, R3, 0x1, P6 ;  /* 0x000000031c157211 */ /* 0x001fe200030f0eff */
[----:B-1----:R-:W-:-:S04]  /*8010*/  @!P5 IMAD.MOV.U32 R26, RZ, RZ, R20 ;  /* 0x000000ffff1ad224 */ /* 0x002fc800078e0014 */
[----:B------:R-:W-:-:S05]  /*8020*/  @!P5 IMAD.MOV.U32 R27, RZ, RZ, R21 ;  /* 0x000000ffff1bd224 */ /* 0x000fca00078e0015 */
[----:B------:R0:W3:Y:S01]  /*8030*/  @!P5 LDG.E.U8 R19, desc[UR18][R26.64] ;  /* 0x000000121a13d981 */ /* 0x0000e2000c1e1100 */
[----:B------:R-:W-:-:S05]  /*8040*/  VIADD R30, R12, 0xfffffff8 ;  /* 0xfffffff80c1e7836 */ /* 0x000fca0000000000 */
        /* <DEDUP_REMOVED lines=22> */
[----:B------:R-:W3:Y:S01]  /*81b0*/  @!P2 LDG.E.U8 R17, desc[UR18][R26.64] ;  /* 0x000000121a11a981 */ /* 0x000ee2000c1e1100 */
[----:B------:R-:W-:-:S05]  /*81c0*/  VIADD R30, R12, 0xffffffe8 ;  /* 0xffffffe80c1e7836 */ /* 0x000fca0000000000 */
[----:B------:R-:W-:Y:S01]  /*81d0*/  ISETP.GE.U32.AND P3, PT, R30, 0x7fffff69, PT ;  /* 0x7fffff691e00780c */ /* 0x000fe20003f66070 */
[----:B------:R-:W-:Y:S01]  /*81e0*/  IMAD R30, R36, 0x7e, RZ ;  /* 0x0000007e241e7824 */ /* 0x000fe200078e02ff */
[----:B------:R-:W-:Y:S01]  /*81f0*/  STL [R1+0x78c], R18 ;  /* 0x00078c1201007387 */ /* 0x000fe20000100800 */
[----:B------:R-:W-:Y:S01]  /*8200*/  VIADD R28, R12, 0xffffffe0 ;  /* 0xffffffe00c1c7836 */ /* 0x000fe20000000000 */
[----:B------:R-:W-:-:S04]  /*8210*/  PRMT R15, RZ, 0x7610, R15 ;  /* 0x00007610ff0f7816 */ /* 0x000fc8000000000f */
[----:B------:R-:W-:Y:S01]  /*8220*/  ISETP.GE.U32.AND P2, PT, R28, 0x7fffff61, PT ;  /* 0x7fffff611c00780c */ /* 0x000fe20003f46070 */
[----:B------:R-:W-:Y:S01]  /*8230*/  IMAD R28, R36, 0x7, RZ ;  /* 0x00000007241c7824 */ /* 0x000fe200078e02ff */
[----:B------:R-:W-:Y:S01]  /*8240*/  PRMT R14, RZ, 0x7610, R14 ;  /* 0x00007610ff0e7816 */ /* 0x000fe2000000000e */
[----:B--2---:R0:W-:Y:S04]  /*8250*/  STL [R1+0x14c], R16 ;  /* 0x00014c1001007387 */ /* 0x0041e80000100800 */
[----:B------:R-:W-:Y:S01]  /*8260*/  STL [R1+0x788], R19 ;  /* 0x0007881301007387 */ /* 0x000fe20000100800 */
[----:B0-----:R-:W-:-:S05]  /*8270*/  IADD3 R16, P6, PT, R30, R2, RZ ;  /* 0x000000021e107210 */ /* 0x001fca0007fde0ff */
[----:B------:R-:W-:Y:S04]  /*8280*/  STL [R1+0x7c4], R16 ;  /* 0x0007c41001007387 */ /* 0x000fe80000100800 */
[----:B---3--:R0:W-:Y:S01]  /*8290*/  STL [R1+0x90], R17 ;  /* 0x0000901101007387 */ /* 0x0081e20000100800 */
[----:B------:R-:W-:Y:S01]  /*82a0*/  @!P0 IMAD.MOV.U32 R26, RZ, RZ, R16 ;  /* 0x000000ffff1a8224 */ /* 0x000fe200078e0010 */
[----:B0-----:R-:W-:-:S05]  /*82b0*/  LEA.HI.X.SX32 R17, R30, R3, 0x1, P6 ;  /* 0x000000031e117211 */ /* 0x001fca00030f0eff */
[----:B------:R-:W-:-:S05]  /*82c0*/  @!P0 IMAD.MOV.U32 R27, RZ, RZ, R17 ;  /* 0x000000ffff1b8224 */ /* 0x000fca00078e0011 */
[----:B------:R0:W2:Y:S02]  /*82d0*/  @!P0 LDG.E.U8 R15, desc[UR18][R26.64] ;  /* 0x000000121a0f8981 */ /* 0x0000a4000c1e1100 */
[----:B0-----:R-:W-:-:S04]  /*82e0*/  IADD3 R26, P6, PT, R28, R2, RZ ;  /* 0x000000021c1a7210 */ /* 0x001fc80007fde0ff */
[----:B------:R-:W-:-:S05]  /*82f0*/  LEA.HI.X.SX32 R27, R28, R3, 0x1, P6 ;  /* 0x000000031c1b7211 */ /* 0x000fca00030f0eff */
[----:B------:R-:W3:Y:S01]  /*8300*/  @!P4 LDG.E.U8 R14, desc[UR18][R26.64] ;  /* 0x000000121a0ec981 */ /* 0x000ee2000c1e1100 */
[----:B------:R-:W-:Y:S02]  /*8310*/  IMAD.MOV.U32 R127, RZ, RZ, R140 ;  /* 0x000000ffff7f7224 */ /* 0x000fe400078e008c */
[----:B------:R-:W-:Y:S02]  /*8320*/  IMAD.MOV.U32 R140, RZ, RZ, R147 ;  /* 0x000000ffff8c7224 */ /* 0x000fe400078e0093 */
[----:B------:R-:W-:Y:S02]  /*8330*/  IMAD.MOV.U32 R147, RZ, RZ, R151 ;  /* 0x000000ffff937224 */ /* 0x000fe400078e0097 */
[----:B------:R-:W-:Y:S02]  /*8340*/  IMAD.MOV.U32 R151, RZ, RZ, R154 ;  /* 0x000000ffff977224 */ /* 0x000fe400078e009a */
[----:B------:R-:W-:Y:S02]  /*8350*/  IMAD.MOV.U32 R128, RZ, RZ, R133 ;  /* 0x000000ffff807224 */ /* 0x000fe400078e0085 */
[----:B------:R-:W-:-:S02]  /*8360*/  IMAD.MOV.U32 R154, RZ, RZ, R162 ;  /* 0x000000ffff9a7224 */ /* 0x000fc400078e00a2 */
[----:B------:R-:W-:Y:S02]  /*8370*/  IMAD.MOV.U32 R133, RZ, RZ, R136 ;  /* 0x000000ffff857224 */ /* 0x000fe400078e0088 */
[----:B------:R-:W-:Y:S02]  /*8380*/  IMAD.MOV.U32 R162, RZ, RZ, R119 ;  /* 0x000000ffffa27224 */ /* 0x000fe400078e0077 */
[----:B------:R-:W-:Y:S02]  /*8390*/  IMAD.MOV.U32 R136, RZ, RZ, R141 ;  /* 0x000000ffff887224 */ /* 0x000fe400078e008d */
[----:B------:R-:W-:Y:S02]  /*83a0*/  IMAD R119, R36, 0xf, RZ ;  /* 0x0000000f24777824 */ /* 0x000fe400078e02ff */
[----:B------:R-:W-:Y:S02]  /*83b0*/  IMAD.MOV.U32 R141, RZ, RZ, R148 ;  /* 0x000000ffff8d7224 */ /* 0x000fe400078e0094 */
[----:B------:R-:W-:-:S02]  /*83c0*/  IMAD.MOV.U32 R148, RZ, RZ, R153 ;  /* 0x000000ffff947224 */ /* 0x000fc400078e0099 */
[----:B------:R-:W-:Y:S02]  /*83d0*/  IMAD.MOV.U32 R153, RZ, RZ, R159 ;  /* 0x000000ffff997224 */ /* 0x000fe400078e009f */
[----:B------:R-:W-:Y:S01]  /*83e0*/  IMAD.MOV.U32 R159, RZ, RZ, R123 ;  /* 0x000000ffff9f7224 */ /* 0x000fe200078e007b */
[C---:B------:R-:W-:Y:S01]  /*83f0*/  IADD3 R123, P6, PT, R119.reuse, R2, RZ ;  /* 0x00000002777b7210 */ /* 0x040fe20007fde0ff */
[----:B------:R-:W-:Y:S01]  /*8400*/  IMAD.MOV.U32 R124, RZ, RZ, R129 ;  /* 0x000000ffff7c7224 */ /* 0x000fe200078e0081 */
[----:B------:R-:W-:Y:S01]  /*8410*/  STL [R1+0x7c0], R17 ;  /* 0x0007c01101007387 */ /* 0x000fe20000100800 */
[----:B------:R-:W-:Y:S02]  /*8420*/  IMAD.MOV.U32 R129, RZ, RZ, R165 ;  /* 0x000000ffff817224 */ /* 0x000fe400078e00a5 */
[----:B------:R-:W-:Y:S01]  /*8430*/  IMAD R165, R36, 0x17, RZ ;  /* 0x0000001724a57824 */ /* 0x000fe200078e02ff */
[----:B------:R-:W-:Y:S01]  /*8440*/  LEA.HI.X.SX32 R119, R119, R3, 0x1, P6 ;  /* 0x0000000377777211 */ /* 0x000fe200030f0eff */
[----:B------:R-:W-:Y:S01]  /*8450*/  VIADD R30, R12, 0xffffffd8 ;  /* 0xffffffd80c1e7836 */ /* 0x000fe20000000000 */
[----:B------:R-:W-:-:S03]  /*8460*/  PRMT R11, RZ, 0x7610, R11 ;  /* 0x00007610ff0b7816 */ /* 0x000fc6000000000b */
[----:B------:R-:W-:Y:S01]  /*8470*/  @!P5 IMAD.MOV.U32 R31, RZ, RZ, R119 ;  /* 0x000000ffff1fd224 */ /* 0x000fe200078e0077 */
[----:B------:R-:W-:Y:S01]  /*8480*/  ISETP.GE.U32.AND P0, PT, R30, 0x7fffff59, PT ;  /* 0x7fffff591e00780c */ /* 0x000fe20003f06070 */
[----:B------:R-:W-:Y:S01]  /*8490*/  @!P5 IMAD.MOV.U32 R30, RZ, RZ, R123 ;  /* 0x000000ffff1ed224 */ /* 0x000fe200078e007b */
[----:B------:R-:W-:-:S04]  /*84a0*/  PRMT R13, RZ, 0x7610, R13 ;  /* 0x00007610ff0d7816 */ /* 0x000fc8000000000d */
[----:B------:R0:W4:Y:S04]  /*84b0*/  @!P5 LDG.E.U8 R11, desc[UR18][R30.64] ;  /* 0x000000121e0bd981 */ /* 0x000128000c1e1100 */
[----:B--2---:R-:W-:Y:S04]  /*84c0*/  STL [R1+0x8c], R15 ;  /* 0x00008c0f01007387 */ /* 0x004fe80000100800 */
[----:B------:R-:W-:Y:S04]  /*84d0*/  STL [R1+0xa7c], R26 ;  /* 0x000a7c1a01007387 */ /* 0x000fe80000100800 */
[----:B------:R-:W-:Y:S04]  /*84e0*/  STL [R1+0xa78], R27 ;  /* 0x000a781b01007387 */ /* 0x000fe80000100800 */
[----:B---3--:R1:W-:Y:S02]  /*84f0*/  STL [R1+0x88], R14 ;  /* 0x0000880e01007387 */ /* 0x0083e40000100800 */
[----:B-1----:R-:W-:-:S04]  /*8500*/  IADD3 R14, P6, PT, R165, R2, RZ ;  /* 0x00000002a50e7210 */ /* 0x002fc80007fde0ff */
[----:B------:R-:W-:Y:S01]  /*8510*/  LEA.HI.X.SX32 R165, R165, R3, 0x1, P6 ;  /* 0x00000003a5a57211 */ /* 0x000fe200030f0eff */
[----:B0-----:R-:W-:-:S04]  /*8520*/  @!P3 IMAD.MOV.U32 R30, RZ, RZ, R14 ;  /* 0x000000ffff1eb224 */ /* 0x001fc800078e000e */
[----:B------:R-:W-:-:S05]  /*8530*/  @!P3 IMAD.MOV.U32 R31, RZ, RZ, R165 ;  /* 0x000000ffff1fb224 */ /* 0x000fca00078e00a5 */
[----:B------:R0:W2:Y:S01]  /*8540*/  @!P3 LDG.E.U8 R13, desc[UR18][R30.64] ;  /* 0x000000121e0db981 */ /* 0x0000a2000c1e1100 */
[----:B------:R-:W-:-:S05]  /*8550*/  VIADD R28, R12, 0xffffffd0 ;  /* 0xffffffd00c1c7836 */ /* 0x000fca0000000000 */
[----:B------:R-:W-:Y:S01]  /*8560*/  ISETP.GE.U32.AND P4, PT, R28, 0x7fffff51, PT ;  /* 0x7fffff511c00780c */ /* 0x000fe20003f86070 */
[----:B------:R-:W-:Y:S01]  /*8570*/  VIADD R28, R12, 0xffffffc8 ;  /* 0xffffffc80c1c7836 */ /* 0x000fe20000000000 */
[----:B------:R-:W-:Y:S04]  /*8580*/  STL [R1+0xa84], R123 ;  /* 0x000a847b01007387 */ /* 0x000fe80000100800 */
[----:B------:R-:W-:Y:S01]  /*8590*/  ISETP.GE.U32.AND P5, PT, R28, 0x7fffff49, PT ;  /* 0x7fffff491c00780c */ /* 0x000fe20003fa6070 */
[----:B------:R-:W-:Y:S01]  /*85a0*/  IMAD R28, R36, 0x1f, RZ ;  /* 0x0000001f241c7824 */ /* 0x000fe200078e02ff */
[----:B------:R-:W-:Y:S04]  /*85b0*/  STL [R1+0xa80], R119 ;  /* 0x000a807701007387 */ /* 0x000fe80000100800 */
[----:B----4-:R1:W-:Y:S04]  /*85c0*/  STL [R1+0x84], R11 ;  /* 0x0000840b01007387 */ /* 0x0103e80000100800 */
[----:B------:R-:W-:Y:S01]  /*85d0*/  STL [R1+0x10], R14 ;  /* 0x0000100e01007387 */ /* 0x000fe20000100800 */
[----:B-1----:R-:W-:-:S03]  /*85e0*/  IADD3 R11, P6, PT, R28, R2, RZ ;  /* 0x000000021c0b7210 */ /* 0x002fc60007fde0ff */
[----:B------:R-:W-:Y:S04]  /*85f0*/  STL [R1+0xa88], R165 ;  /* 0x000a88a501007387 */ /* 0x000fe80000100800 */
[----:B------:R-:W-:Y:S01]  /*8600*/  STL [R1+0xc4], R11 ;  /* 0x0000c40b01007387 */ /* 0x000fe20000100800 */
[----:B------:R-:W-:Y:S01]  /*8610*/  PRMT R10, RZ, 0x7610, R10 ;  /* 0x00007610ff0a7816 */ /* 0x000fe2000000000a */
[----:B0-----:R-:W-:Y:S02]  /*8620*/  @!P2 IMAD.MOV.U32 R30, RZ, RZ, R11 ;  /* 0x000000ffff1ea224 */ /* 0x001fe400078e000b */
[----:B--2---:R0:W-:Y:S02]  /*8630*/  STL [R1+0x80], R13 ;  /* 0x0000800d01007387 */ /* 0x0041e40000100800 */
[----:B0-----:R-:W-:-:S05]  /*8640*/  LEA.HI.X.SX32 R13, R28, R3, 0x1, P6 ;  /* 0x000000031c0d7211 */ /* 0x001fca00030f0eff */
[----:B------:R-:W-:-:S05]  /*8650*/  @!P2 IMAD.MOV.U32 R31, RZ, RZ, R13 ;  /* 0x000000ffff1fa224 */ /* 0x000fca00078e000d */
[----:B------:R-:W2:Y:S01]  /*8660*/  @!P2 LDG.E.U8 R10, desc[UR18][R30.64] ;  /* 0x000000121e0aa981 */ /* 0x000ea2000c1e1100 */
[----:B------:R-:W-:Y:S02]  /*8670*/  IMAD.MOV.U32 R122, RZ, RZ, R127 ;  /* 0x000000ffff7a7224 */ /* 0x000fe400078e007f */
[----:B------:R-:W-:Y:S02]  /*8680*/  IMAD.MOV.U32 R127, RZ, RZ, R144 ;  /* 0x000000ffff7f7224 */ /* 0x000fe400078e0090 */
[----:B------:R-:W-:Y:S02]  /*8690*/  IMAD.MOV.U32 R144, RZ, RZ, R35 ;  /* 0x000000ffff907224 */ /* 0x000fe400078e0023 */
[----:B------:R-:W-:Y:S02]  /*86a0*/  VIADD R35, R12, 0xffffffc0 ;  /* 0xffffffc00c237836 */ /* 0x000fe40000000000 */
[----:B------:R-:W-:Y:S01]  /*86b0*/  IMAD R28, R36, 0x27, RZ ;  /* 0x00000027241c7824 */ /* 0x000fe200078e02ff */
[----:B------:R-:W-:Y:S02]  /*86c0*/  STL [R1+0xc0], R13 ;  /* 0x0000c00d01007387 */ /* 0x000fe40000100800 */
[----:B------:R-:W-:Y:S01]  /*86d0*/  ISETP.GE.U32.AND P3, PT, R35, 0x7fffff41, PT ;  /* 0x7fffff412300780c */ /* 0x000fe20003f66070 */
[----:B------:R-:W-:Y:S01]  /*86e0*/  VIADD R35, R12, 0xffffffb8 ;  /* 0xffffffb80c237836 */ /* 0x000fe20000000000 */
[----:B------:R-:W-:-:S04]  /*86f0*/  PRMT R9, RZ, 0x7610, R9 ;  /* 0x00007610ff097816 */ /* 0x000fc80000000009 */
[----:B------:R-:W-:Y:S01]  /*8700*/  ISETP.GE.U32.AND P2, PT, R35, 0x7fffff39, PT ;  /* 0x7fffff392300780c */ /* 0x000fe20003f46070 */
[----:B------:R-:W-:Y:S01]  /*8710*/  IMAD R35, R36, 0x2f, RZ ;  /* 0x0000002f24237824 */ /* 0x000fe200078e02ff */
[----:B------:R-:W-:Y:S01]  /*8720*/  PRMT R7, RZ, 0x7610, R7 ;  /* 0x00007610ff077816 */ /* 0x000fe20000000007 */
[----:B--2---:R0:W-:Y:S02]  /*8730*/  STL [R1+0x7c], R10 ;  /* 0x00007c0a01007387 */ /* 0x0041e40000100800 */
[----:B0-----:R-:W-:-:S04]  /*8740*/  IADD3 R10, P6, PT, R28, R2, RZ ;  /* 0x000000021c0a7210 */ /* 0x001fc80007fde0ff */
[----:B------:R-:W-:Y:S01]  /*8750*/  LEA.HI.X.SX32 R13, R28, R3, 0x1, P6 ;  /* 0x000000031c0d7211 */ /* 0x000fe200030f0eff */
[----:B------:R-:W-:Y:S01]  /*8760*/  @!P0 IMAD.MOV.U32 R30, RZ, RZ, R10 ;  /* 0x000000ffff1e8224 */ /* 0x000fe200078e000a */
[----:B------:R-:W-:-:S03]  /*8770*/  IADD3 R11, P6, PT, R35, R2, RZ ;  /* 0x00000002230b7210 */ /* 0x000fc60007fde0ff */
[----:B------:R-:W-:Y:S01]  /*8780*/  @!P0 IMAD.MOV.U32 R31, RZ, RZ, R13 ;  /* 0x000000ffff1f8224 */ /* 0x000fe200078e000d */
[----:B------:R-:W-:Y:S04]  /*8790*/  STL [R1+0x534], R10 ;  /* 0x0005340a01007387 */ /* 0x000fe80000100800 */
[----:B------:R0:W-:Y:S04]  /*87a0*/  STL [R1+0x530], R13 ;  /* 0x0005300d01007387 */ /* 0x0001e80000100800 */
[----:B------:R1:W2:Y:S01]  /*87b0*/  @!P0 LDG.E.U8 R9, desc[UR18][R30.64] ;  /* 0x000000121e098981 */ /* 0x0002a2000c1e1100 */
[----:B0-----:R-:W-:Y:S01]  /*87c0*/  LEA.HI.X.SX32 R13, R35, R3, 0x1, P6 ;  /* 0x00000003230d7211 */ /* 0x001fe200030f0eff */
[----:B-1----:R-:W-:-:S04]  /*87d0*/  @!P4 IMAD.MOV.U32 R30, RZ, RZ, R11 ;  /* 0x000000ffff1ec224 */ /* 0x002fc800078e000b */
[----:B------:R-:W-:-:S05]  /*87e0*/  @!P4 IMAD.MOV.U32 R31, RZ, RZ, R13 ;  /* 0x000000ffff1fc224 */ /* 0x000fca00078e000d */
[----:B------:R0:W3:Y:S01]  /*87f0*/  @!P4 LDG.E.U8 R7, desc[UR18][R30.64] ;  /* 0x000000121e07c981 */ /* 0x0000e2000c1e1100 */
[----:B------:R-:W-:-:S03]  /*8800*/  IMAD R28, R36, 0x37, RZ ;  /* 0x00000037241c7824 */ /* 0x000fc600078e02ff */
[----:B------:R-:W-:Y:S01]  /*8810*/  STL [R1+0x574], R11 ;  /* 0x0005740b01007387 */ /* 0x000fe20000100800 */
[----:B------:R-:W-:Y:S01]  /*8820*/  IMAD R35, R36, 0x3f, RZ ;  /* 0x0000003f24237824 */ /* 0x000fe200078e02ff */
[----:B------:R-:W-:Y:S02]  /*8830*/  PRMT R8, RZ, 0x7610, R8 ;  /* 0x00007610ff087816 */ /* 0x000fe40000000008 */
[----:B------:R-:W-:Y:S01]  /*8840*/  PRMT R6, RZ, 0x7610, R6 ;  /* 0x00007610ff067816 */ /* 0x000fe20000000006 */
[----:B--2---:R1:W-:Y:S02]  /*8850*/  STL [R1+0x78], R9 ;  /* 0x0000780901007387 */ /* 0x0043e40000100800 */
[C---:B-1----:R-:W-:Y:S02]  /*8860*/  IADD3 R9, P6, PT, R28.reuse, R2, RZ ;  /* 0x000000021c097210 */ /* 0x042fe40007fde0ff */
[----:B------:R-:W-:Y:S02]  /*8870*/  STL [R1+0x570], R13 ;  /* 0x0005700d01007387 */ /* 0x000fe40000100800 */
[----:B------:R-:W-:-:S02]  /*8880*/  LEA.HI.X.SX32 R10, R28, R3, 0x1, P6 ;  /* 0x000000031c0a7211 */ /* 0x000fc400030f0eff */
[----:B------:R-:W-:Y:S04]  /*8890*/  STL [R1+0x5b4], R9 ;  /* 0x0005b40901007387 */ /* 0x000fe80000100800 */
[----:B------:R-:W-:Y:S01]  /*88a0*/  STL [R1+0x5b0], R10 ;  /* 0x0005b00a01007387 */ /* 0x000fe20000100800 */
[----:B0-----:R-:W-:-:S03]  /*88b0*/  @!P5 IMAD.MOV.U32 R30, RZ, RZ, R9 ;  /* 0x000000ffff1ed224 */ /* 0x001fc600078e0009 */
[----:B---3--:R0:W-:Y:S01]  /*88c0*/  STL [R1+0x74], R7 ;  /* 0x0000740701007387 */ /* 0x0081e20000100800 */
[----:B------:R-:W-:-:S05]  /*88d0*/  @!P5 IMAD.MOV.U32 R31, RZ, RZ, R10 ;  /* 0x000000ffff1fd224 */ /* 0x000fca00078e000a */
[----:B------:R1:W2:Y:S01]  /*88e0*/  @!P5 LDG.E.U8 R8, desc[UR18][R30.64] ;  /* 0x000000121e08d981 */ /* 0x0002a2000c1e1100 */
[----:B0-----:R-:W-:-:S04]  /*88f0*/  IADD3 R7, P4, PT, R35, R2, RZ ;  /* 0x0000000223077210 */ /* 0x001fc80007f9e0ff */
[----:B------:R-:W-:Y:S01]  /*8900*/  LEA.HI.X.SX32 R9, R35, R3, 0x1, P4 ;  /* 0x0000000323097211 */ /* 0x000fe200020f0eff */
[----:B-1----:R-:W-:-:S04]  /*8910*/  @!P3 IMAD.MOV.U32 R30, RZ, RZ, R7 ;  /* 0x000000ffff1eb224 */ /* 0x002fc800078e0007 */
[----:B------:R-:W-:-:S05]  /*8920*/  @!P3 IMAD.MOV.U32 R31, RZ, RZ, R9 ;  /* 0x000000ffff1fb224 */ /* 0x000fca00078e0009 */
[----:B------:R-:W3:Y:S01]  /*8930*/  @!P3 LDG.E.U8 R6, desc[UR18][R30.64] ;  /* 0x000000121e06b981 */ /* 0x000ee2000c1e1100 */
[----:B------:R-:W-:Y:S02]  /*8940*/  IMAD.MOV.U32 R121, RZ, RZ, R122 ;  /* 0x000000ffff797224 */ /* 0x000fe400078e007a */
[----:B------:R-:W-:Y:S02]  /*8950*/  IMAD.MOV.U32 R122, RZ, RZ, R152 ;  /* 0x000000ffff7a7224 */ /* 0x000fe400078e0098 */
[----:B------:R-:W-:Y:S02]  /*8960*/  IMAD.MOV.U32 R152, RZ, RZ, R38 ;  /* 0x000000ffff987224 */ /* 0x000fe400078e0026 */
[----:B------:R-:W-:Y:S01]  /*8970*/  VIADD R38, R12, 0xffffffb0 ;  /* 0xffffffb00c267836 */ /* 0x000fe20000000000 */
[----:B------:R-:W-:Y:S04]  /*8980*/  STL [R1+0x5f4], R7 ;  /* 0x0005f40701007387 */ /* 0x000fe80000100800 */
[----:B------:R-:W-:Y:S01]  /*8990*/  ISETP.GE.U32.AND P0, PT, R38, 0x7fffff31, PT ;  /* 0x7fffff312600780c */ /* 0x000fe20003f06070 */
[----:B------:R-:W-:-:S02]  /*89a0*/  IMAD R38, R36, 0x47, RZ ;  /* 0x0000004724267824 */ /* 0x000fc400078e02ff */
[----:B------:R-:W-:Y:S01]  /*89b0*/  IMAD R28, R36, 0x4f, RZ ;  /* 0x0000004f241c7824 */ /* 0x000fe200078e02ff */
[----:B------:R-:W-:Y:S02]  /*89c0*/  PRMT R4, RZ, 0x7610, R4 ;  /* 0x00007610ff047816 */ /* 0x000fe40000000004 */
[----:B------:R-:W-:Y:S01]  /*89d0*/  PRMT R5, RZ, 0x7610, R5 ;  /* 0x00007610ff057816 */ /* 0x000fe20000000005 */
[----:B------:R-:W-:Y:S01]  /*89e0*/  IMAD.MOV.U32 R120, RZ, RZ, R121 ;  /* 0x000000ffff787224 */ /* 0x000fe200078e0079 */
[----:B--2---:R0:W-:Y:S04]  /*89f0*/  STL [R1+0x70], R8 ;  /* 0x0000700801007387 */ /* 0x0041e80000100800 */
[----:B------:R1:W-:Y:S01]  /*8a00*/  STL [R1+0x5f0], R9 ;  /* 0x0005f00901007387 */ /* 0x0003e20000100800 */
[----:B0-----:R-:W-:-:S03]  /*8a10*/  IADD3 R8, P4, PT, R38, R2, RZ ;  /* 0x0000000226087210 */ /* 0x001fc60007f9e0ff */
[----:B------:R-:W-:Y:S01]  /*8a20*/  STL [R1+0xb90], R36 ;  /* 0x000b902401007387 */ /* 0x000fe20000100800 */
[----:B-1----:R-:W-:-:S03]  /*8a30*/  LEA.HI.X.SX32 R9, R38, R3, 0x1, P4 ;  /* 0x0000000326097211 */ /* 0x002fc600020f0eff */
[----:B------:R-:W-:Y:S04]  /*8a40*/  STL [R1+0x634], R8 ;  /* 0x0006340801007387 */ /* 0x000fe80000100800 */
[----:B---3--:R0:W-:Y:S01]  /*8a50*/  STL [R1+0x6c], R6 ;  /* 0x00006c0601007387 */ /* 0x0081e20000100800 */
[----:B------:R-:W-:Y:S02]  /*8a60*/  @!P2 IMAD.MOV.U32 R30, RZ, RZ, R8 ;  /* 0x000000ffff1ea224 */ /* 0x000fe400078e0008 */
[----:B------:R-:W-:-:S05]  /*8a70*/  @!P2 IMAD.MOV.U32 R31, RZ, RZ, R9 ;  /* 0x000000ffff1fa224 */ /* 0x000fca00078e0009 */
[----:B------:R1:W2:Y:S01]  /*8a80*/  @!P2 LDG.E.U8 R4, desc[UR18][R30.64] ;  /* 0x000000121e04a981 */ /* 0x0002a2000c1e1100 */
[----:B0-----:R-:W-:-:S04]  /*8a90*/  IADD3 R6, P3, PT, R28, R2, RZ ;  /* 0x000000021c067210 */ /* 0x001fc80007f7e0ff */
[----:B------:R-:W-:Y:S01]  /*8aa0*/  LEA.HI.X.SX32 R7, R28, R3, 0x1, P3 ;  /* 0x000000031c077211 */ /* 0x000fe200018f0eff */
[----:B-1----:R-:W-:-:S04]  /*8ab0*/  @!P0 IMAD.MOV.U32 R30, RZ, RZ, R6 ;  /* 0x000000ffff1e8224 */ /* 0x002fc800078e0006 */
[----:B------:R-:W-:Y:S01]  /*8ac0*/  @!P0 IMAD.MOV.U32 R31, RZ, RZ, R7 ;  /* 0x000000ffff1f8224 */ /* 0x000fe200078e0007 */
[----:B------:R-:W-:Y:S04]  /*8ad0*/  STL [R1+0xb94], R2 ;  /* 0x000b940201007387 */ /* 0x000fe80000100800 */
[----:B------:R0:W3:Y:S04]  /*8ae0*/  @!P0 LDG.E.U8 R5, desc[UR18][R30.64] ;  /* 0x000000121e058981 */ /* 0x0000e8000c1e1100 */
[----:B------:R-:W-:Y:S04]  /*8af0*/  STL [R1+0x674], R6 ;  /* 0x0006740601007387 */ /* 0x000fe80000100800 */
[----:B------:R-:W-:Y:S04]  /*8b00*/  STL [R1+0x630], R9 ;  /* 0x0006300901007387 */ /* 0x000fe80000100800 */
[----:B------:R1:W-:Y:S04]  /*8b10*/  STL [R1+0xb98], R3 ;  /* 0x000b980301007387 */ /* 0x0003e80000100800 */
[----:B------:R-:W-:Y:S04]  /*8b20*/  STL [R1+0x670], R7 ;  /* 0x0006700701007387 */ /* 0x000fe80000100800 */
[----:B------:R-:W4:Y:S01]  /*8b30*/  LDL R121, [R1+0x8e0] ;  /* 0x0008e00001797983 */ /* 0x000f220000100800 */
[----:B------:R-:W-:-:S05]  /*8b40*/  IMAD R35, R107, R37, RZ ;  /* 0x000000256b237224 */ /* 0x000fca00078e02ff */
[----:B------:R-:W-:Y:S01]  /*8b50*/  IADD3 R38, P3, PT, R35, UR14, RZ ;  /* 0x0000000e23267c10 */ /* 0x000fe2000ff7e0ff */
[C---:B-1----:R-:W-:Y:S01]  /*8b60*/  VIADD R3, R0.reuse, 0x73 ;  /* 0x0000007300037836 */ /* 0x042fe20000000000 */
[C---:B------:R-:W-:Y:S02]  /*8b70*/  ISETP.GT.U32.AND P6, PT, R39.reuse, R46, PT ;  /* 0x0000002e2700720c */ /* 0x040fe40003fc4070 */
[C---:B------:R-:W-:Y:S02]  /*8b80*/  ISETP.GT.U32.AND P2, PT, R39.reuse, R45, PT ;  /* 0x0000002d2700720c */ /* 0x040fe40003f44070 */
[C---:B------:R-:W-:Y:S02]  /*8b90*/  ISETP.GT.U32.AND P4, PT, R39.reuse, R47, PT ;  /* 0x0000002f2700720c */ /* 0x040fe40003f84070 */
[----:B------:R-:W-:Y:S01]  /*8ba0*/  ISETP.GT.U32.AND P5, PT, R39, R44, PT ;  /* 0x0000002c2700720c */ /* 0x000fe20003fa4070 */
[C---:B------:R-:W-:Y:S01]  /*8bb0*/  VIADD R2, R0.reuse, 0x7b ;  /* 0x0000007b00027836 */ /* 0x040fe20000000000 */
[----:B------:R-:W-:Y:S01]  /*8bc0*/  LEA.HI.X.SX32 R35, R35, UR15, 0x1, P3 ;  /* 0x0000000f23237c11 */ /* 0x000fe200098f0eff */
[C---:B------:R-:W-:Y:S01]  /*8bd0*/  VIADD R13, R0.reuse, 0x2c ;  /* 0x0000002c000d7836 */ /* 0x040fe20000000000 */
[C---:B------:R-:W-:Y:S01]  /*8be0*/  ISETP.GT.U32.AND P3, PT, R39.reuse, R42, PT ;  /* 0x0000002a2700720c */ /* 0x040fe20003f64070 */
[----:B------:R-:W-:Y:S01]  /*8bf0*/  VIADD R22, R0, 0x34 ;  /* 0x0000003400167836 */ /* 0x000fe20000000000 */
[----:B--2---:R1:W-:Y:S11]  /*8c00*/  STL [R1+0x68], R4 ;  /* 0x0000680401007387 */ /* 0x0043f60000100800 */
[--C-:B------:R-:W-:Y:S01]  /*8c10*/  @!P3 IMAD.IADD R42, R42, 0x1, -R39.reuse ;  /* 0x000000012a2ab824 */ /* 0x100fe200078e0a27 */
[----:B------:R-:W-:Y:S01]  /*8c20*/  ISETP.GT.U32.AND P0, PT, R39, R43, PT ;  /* 0x0000002b2700720c */ /* 0x000fe20003f04070 */
[--C-:B------:R-:W-:Y:S01]  /*8c30*/  @!P6 IMAD.IADD R46, R46, 0x1, -R39.reuse ;  /* 0x000000012e2ee824 */ /* 0x100fe200078e0a27 */
[----:B0-----:R-:W-:Y:S01]  /*8c40*/  IABS R30, R3 ;  /* 0x00000003001e7213 */ /* 0x001fe20000000000 */
[----:B------:R-:W-:Y:S01]  /*8c50*/  @!P2 IMAD.IADD R45, R45, 0x1, -R39 ;  /* 0x000000012d2da824 */ /* 0x000fe200078e0a27 */
[----:B------:R-:W0:Y:S01]  /*8c60*/  LDCU UR14, c[0x0][0x3b0] ;  /* 0x00007600ff0e77ac */ /* 0x000e220008000800 */
[----:B-1----:R-:W-:Y:S01]  /*8c70*/  VIADD R4, R0, 0x6b ;  /* 0x0000006b00047836 */ /* 0x002fe20000000000 */
[----:B------:R-:W1:Y:S01]  /*8c80*/  LDCU UR15, c[0x0][0x3b0] ;  /* 0x00007600ff0f77ac */ /* 0x000e620008000800 */
[----:B---3--:R2:W-:Y:S02]  /*8c90*/  STL [R1+0x64], R5 ;  /* 0x0000640501007387 */ /* 0x0085e40000100800 */
[----:B--2---:R-:W-:-:S02]  /*8ca0*/  IMAD.MOV.U32 R5, RZ, RZ, R101 ;  /* 0x000000ffff057224 */ /* 0x004fc400078e0065 */
[----:B------:R-:W-:Y:S03]  /*8cb0*/  STL [R1+0x8dc], R4 ;  /* 0x0008dc0401007387 */ /* 0x000fe60000100800 */
[----:B------:R-:W-:Y:S01]  /*8cc0*/  ISETP.GE.AND P3, PT, R5, RZ, PT ;  /* 0x000000ff0500720c */ /* 0x000fe20003f66270 */
[----:B------:R-:W-:Y:S01]  /*8cd0*/  IMAD.MOV.U32 R5, RZ, RZ, R120 ;  /* 0x000000ffff057224 */ /* 0x000fe200078e0078 */
[----:B------:R-:W-:Y:S01]  /*8ce0*/  STL [R1+0x8d8], R3 ;  /* 0x0008d80301007387 */ /* 0x000fe20000100800 */
[----:B----4-:R-:W-:Y:S02]  /*8cf0*/  IMAD.MOV.U32 R120, RZ, RZ, R121 ;  /* 0x000000ffff787224 */ /* 0x010fe400078e0079 */
[----:B------:R-:W-:Y:S01]  /*8d00*/  IMAD.MOV.U32 R121, RZ, RZ, R122 ;  /* 0x000000ffff797224 */ /* 0x000fe200078e007a */
[----:B------:R-:W-:Y:S01]  /*8d10*/  STL [R1+0xa8c], R37 ;  /* 0x000a8c2501007387 */ /* 0x000fe20000100800 */
[----:B------:R-:W-:-:S02]  /*8d20*/  IMAD.MOV.U32 R122, RZ, RZ, R124 ;  /* 0x000000ffff7a7224 */ /* 0x000fc400078e007c */
[----:B------:R-:W-:Y:S02]  /*8d30*/  IMAD.MOV.U32 R124, RZ, RZ, R129 ;  /* 0x000000ffff7c7224 */ /* 0x000fe400078e0081 */
[----:B------:R-:W2:Y:S01]  /*8d40*/  LDL R129, [R1+0x8f4] ;  /* 0x0008f40001817983 */ /* 0x000ea20000100800 */
[----:B------:R-:W-:Y:S01]  /*8d50*/  ISETP.GT.U32.AND P2, PT, R39, R46, PT ;  /* 0x0000002e2700720c */ /* 0x000fe20003f44070 */
[--C-:B------:R-:W-:Y:S01]  /*8d60*/  @!P0 IMAD.IADD R43, R43, 0x1, -R39.reuse ;  /* 0x000000012b2b8824 */ /* 0x100fe200078e0a27 */
[----:B------:R-:W-:Y:S01]  /*8d70*/  ISETP.GT.U32.AND P0, PT, R39, R45, PT ;  /* 0x0000002d2700720c */ /* 0x000fe20003f04070 */
[--C-:B------:R-:W-:Y:S02]  /*8d80*/  @!P4 IMAD.IADD R47, R47, 0x1, -R39.reuse ;  /* 0x000000012f2fc824 */ /* 0x100fe400078e0a27 */
[----:B------:R-:W-:-:S03]  /*8d90*/  @!P5 IMAD.IADD R44, R44, 0x1, -R39 ;  /* 0x000000012c2cd824 */ /* 0x000fc600078e0a27 */
[C---:B------:R-:W-:Y:S02]  /*8da0*/  ISETP.GT.U32.AND P4, PT, R39.reuse, R47, PT ;  /* 0x0000002f2700720c */ /* 0x040fe40003f84070 */
[----:B------:R-:W-:-:S03]  /*8db0*/  ISETP.GT.U32.AND P5, PT, R39, R44, PT ;  /* 0x0000002c2700720c */ /* 0x000fc60003fa4070 */
[--C-:B------:R-:W-:Y:S01]  /*8dc0*/  @!P2 IMAD.IADD R46, R46, 0x1, -R39.reuse ;  /* 0x000000012e2ea824 */ /* 0x100fe200078e0a27 */
[----:B------:R-:W-:Y:S01]  /*8dd0*/  ISETP.GT.U32.AND P2, PT, R39, R34, PT ;  /* 0x000000222700720c */ /* 0x000fe20003f44070 */
[----:B------:R-:W-:Y:S01]  /*8de0*/  @!P0 IMAD.IADD R45, R45, 0x1, -R39 ;  /* 0x000000012d2d8824 */ /* 0x000fe200078e0a27 */
[C---:B------:R-:W-:Y:S02]  /*8df0*/  ISETP.GT.U32.AND P0, PT, R39.reuse, R33, PT ;  /* 0x000000212700720c */ /* 0x040fe40003f04070 */
[----:B------:R-:W-:-:S03]  /*8e00*/  ISETP.GT.U32.AND P6, PT, R39, R43, PT ;  /* 0x0000002b2700720c */ /* 0x000fc60003fc4070 */
[--C-:B------:R-:W-:Y:S01]  /*8e10*/  @!P4 IMAD.IADD R47, R47, 0x1, -R39.reuse ;  /* 0x000000012f2fc824 */ /* 0x100fe200078e0a27 */
[C---:B------:R-:W-:Y:S01]  /*8e20*/  ISETP.GT.U32.AND P4, PT, R39.reuse, R41, PT ;  /* 0x000000292700720c */ /* 0x040fe20003f84070 */
[----:B------:R-:W-:Y:S01]  /*8e30*/  @!P5 IMAD.IADD R44, R44, 0x1, -R39 ;  /* 0x000000012c2cd824 */ /* 0x000fe200078e0a27 */
[----:B------:R-:W-:-:S03]  /*8e40*/  ISETP.GT.U32.AND P5, PT, R39, R32, PT ;  /* 0x000000202700720c */ /* 0x000fc60003fa4070 */
[----:B------:R-:W-:Y:S01]  /*8e50*/  @!P2 IMAD.IADD R34, R34, 0x1, -R39 ;  /* 0x000000012222a824 */ /* 0x000fe200078e0a27 */
[----:B------:R-:W-:Y:S01]  /*8e60*/  ISETP.GE.AND P2, PT, R120, RZ, PT ;  /* 0x000000ff7800720c */ /* 0x000fe20003f46270 */
[----:B------:R-:W-:Y:S02]  /*8e70*/  IMAD.MOV.U32 R120, RZ, RZ, R121 ;  /* 0x000000ffff787224 */ /* 0x000fe400078e0079 */
[----:B------:R-:W-:Y:S02]  /*8e80*/  IMAD.MOV.U32 R121, RZ, RZ, R124 ;  /* 0x000000ffff797224 */ /* 0x000fe400078e007c */
[--C-:B------:R-:W-:Y:S01]  /*8e90*/  @!P0 IMAD.IADD R33, R33, 0x1, -R39.reuse ;  /* 0x0000000121218824 */ /* 0x100fe200078e0a27 */
[----:B------:R-:W-:Y:S01]  /*8ea0*/  ISETP.GE.AND P0, PT, R120, RZ, PT ;  /* 0x000000ff7800720c */ /* 0x000fe20003f06270 */
[--C-:B------:R-:W-:Y:S02]  /*8eb0*/  @!P6 IMAD.IADD R43, R43, 0x1, -R39.reuse ;  /* 0x000000012b2be824 */ /* 0x100fe400078e0a27 */
[--C-:B------:R-:W-:Y:S01]  /*8ec0*/  @!P4 IMAD.IADD R41, R41, 0x1, -R39.reuse ;  /* 0x000000012929c824 */ /* 0x100fe200078e0a27 */
[----:B------:R-:W-:Y:S01]  /*8ed0*/  ISETP.GE.AND P4, PT, R5, RZ, PT ;  /* 0x000000ff0500720c */ /* 0x000fe20003f86270 */
[----:B------:R-:W-:Y:S01]  /*8ee0*/  @!P5 IMAD.IADD R32, R32, 0x1, -R39 ;  /* 0x000000012020d824 */ /* 0x000fe200078e0a27 */
[----:B------:R-:W-:Y:S01]  /*8ef0*/  ISETP.GT.U32.AND P5, PT, R39, R42, PT ;  /* 0x0000002a2700720c */ /* 0x000fe20003fa4070 */
[----:B------:R-:W-:-:S02]  /*8f00*/  IMAD.MOV.U32 R5, RZ, RZ, R131 ;  /* 0x000000ffff057224 */ /* 0x000fc400078e0083 */
[----:B------:R-:W-:Y:S02]  /*8f10*/  IMAD.MOV.U32 R131, RZ, RZ, R105 ;  /* 0x000000ffff837224 */ /* 0x000fe400078e0069 */
[----:B------:R-:W-:-:S04]  /*8f20*/  IMAD.MOV.U32 R105, RZ, RZ, R43 ;  /* 0x000000ffff697224 */ /* 0x000fc800078e002b */
[----:B------:R-:W-:Y:S01]  /*8f30*/  @!P0 IMAD.MOV R105, RZ, RZ, -R105 ;  /* 0x000000ffff698224 */ /* 0x000fe200078e0a69 */
[----:B------:R-:W-:-:S03]  /*8f40*/  ISETP.GT.U32.AND P0, PT, R39, R100, PT ;  /* 0x000000642700720c */ /* 0x000fc60003f04070 */
[--C-:B------:R-:W-:Y:S01]  /*8f50*/  @!P5 IMAD.IADD R42, R42, 0x1, -R39.reuse ;  /* 0x000000012a2ad824 */ /* 0x100fe200078e0a27 */
[----:B------:R-:W-:Y:S01]  /*8f60*/  ISETP.GT.U32.AND P5, PT, R39, R96, PT ;  /* 0x000000602700720c */ /* 0x000fe20003fa4070 */
[----:B------:R-:W-:Y:S08]  /*8f70*/  STL [R1+0xb9c], R105 ;  /* 0x000b9c6901007387 */ /* 0x000ff00000100800 */
[--C-:B------:R-:W-:Y:S01]  /*8f80*/  @!P0 IMAD.IADD R100, R100, 0x1, -R39.reuse ;  /* 0x0000000164648824 */ /* 0x100fe200078e0a27 */
[----:B------:R-:W-:Y:S03]  /*8f90*/  STL [R1+0x8d4], R2 ;  /* 0x0008d40201007387 */ /* 0x000fe60000100800 */
[----:B------:R-:W-:-:S02]  /*8fa0*/  @!P5 IMAD.IADD R96, R96, 0x1, -R39 ;  /* 0x000000016060d824 */ /* 0x000fc400078e0a27 */
[----:B--2---:R-:W-:Y:S02]  /*8fb0*/  IMAD.MOV.U32 R124, RZ, RZ, R129 ;  /* 0x000000ffff7c7224 */ /* 0x004fe400078e0081 */
[----:B------:R-:W-:Y:S02]  /*8fc0*/  IMAD.MOV.U32 R129, RZ, RZ, R103 ;  /* 0x000000ffff817224 */ /* 0x000fe400078e0067 */
[----:B------:R-:W-:Y:S02]  /*8fd0*/  IMAD.MOV.U32 R103, RZ, RZ, R47 ;  /* 0x000000ffff677224 */ /* 0x000fe400078e002f */
[----:B------:R-:W-:-:S04]  /*8fe0*/  IMAD.MOV.U32 R47, RZ, RZ, R44 ;  /* 0x000000ffff2f7224 */ /* 0x000fc800078e002c */
[----:B------:R-:W-:Y:S01]  /*8ff0*/  @!P2 IMAD.MOV R47, RZ, RZ, -R47 ;  /* 0x000000ffff2fa224 */ /* 0x000fe200078e0a2f */
[----:B------:R-:W-:Y:S01]  /*9000*/  ISETP.GT.U32.AND P2, PT, R39, R33, PT ;  /* 0x000000212700720c */ /* 0x000fe20003f44070 */
[----:B------:R-:W-:-:S12]  /*9010*/  IMAD.MOV.U32 R120, RZ, RZ, R124 ;  /* 0x000000ffff787224 */ /* 0x000fd800078e007c */
[----:B------:R-:W-:Y:S01]  /*9020*/  @!P2 IMAD.IADD R33, R33, 0x1, -R39 ;  /* 0x000000012121a824 */ /* 0x000fe200078e0a27 */
[----:B------:R-:W-:Y:S01]  /*9030*/  ISETP.GE.AND P2, PT, R5, RZ, PT ;  /* 0x000000ff0500720c */ /* 0x000fe20003f46270 */
[----:B------:R-:W-:Y:S02]  /*9040*/  IMAD.MOV.U32 R5, RZ, RZ, R120 ;  /* 0x000000ffff057224 */ /* 0x000fe400078e0078 */
[----:B------:R-:W-:Y:S02]  /*9050*/  IMAD.MOV.U32 R120, RZ, RZ, R121 ;  /* 0x000000ffff787224 */ /* 0x000fe400078e0079 */
[----:B------:R-:W-:Y:S01]  /*9060*/  IMAD.MOV.U32 R121, RZ, RZ, R122 ;  /* 0x000000ffff797224 */ /* 0x000fe200078e007a */
[----:B------:R-:W-:Y:S01]  /*9070*/  ISETP.GE.AND P0, PT, R5, RZ, PT ;  /* 0x000000ff0500720c */ /* 0x000fe20003f06270 */
[----:B------:R-:W-:Y:S02]  /*9080*/  IMAD.MOV.U32 R122, RZ, RZ, R127 ;  /* 0x000000ffff7a7224 */ /* 0x000fe400078e007f */
[----:B------:R-:W-:-:S02]  /*9090*/  IMAD.MOV.U32 R5, RZ, RZ, R120 ;  /* 0x000000ffff057224 */ /* 0x000fc400078e0078 */
[----:B------:R-:W-:Y:S02]  /*90a0*/  IMAD.MOV.U32 R120, RZ, RZ, R121 ;  /* 0x000000ffff787224 */ /* 0x000fe400078e0079 */
[----:B------:R-:W-:Y:S01]  /*90b0*/  IMAD.MOV.U32 R121, RZ, RZ, R122 ;  /* 0x000000ffff797224 */ /* 0x000fe200078e007a */
[----:B------:R-:W-:Y:S01]  /*90c0*/  ISETP.GE.AND P5, PT, R5, RZ, PT ;  /* 0x000000ff0500720c */ /* 0x000fe20003fa6270 */
[----:B------:R-:W-:Y:S01]  /*90d0*/  IMAD.MOV.U32 R5, RZ, RZ, R120 ;  /* 0x000000ffff057224 */ /* 0x000fe200078e0078 */
[----:B------:R-:W2:Y:S01]  /*90e0*/  LDL R122, [R1+0x934] ;  /* 0x00093400017a7983 */ /* 0x000ea20000100800 */
[----:B------:R-:W-:-:S03]  /*90f0*/  IMAD.MOV.U32 R120, RZ, RZ, R121 ;  /* 0x000000ffff787224 */ /* 0x000fc600078e0079 */
[----:B------:R-:W3:Y:S01]  /*9100*/  LDL R121, [R1+0x930] ;  /* 0x0009300001797983 */ /* 0x000ee20000100800 */
[----:B------:R-:W-:Y:S01]  /*9110*/  IABS R31, R4 ;  /* 0x00000004001f7213 */ /* 0x000fe20000000000 */
[----:B------:R-:W-:-:S04]  /*9120*/  IMAD.MOV.U32 R124, RZ, RZ, R129 ;  /* 0x000000ffff7c7224 */ /* 0x000fc800078e0081 */
[----:B------:R-:W-:Y:S01]  /*9130*/  IMAD.HI.U32 R28, R40, R31, RZ ;  /* 0x0000001f281c7227 */ /* 0x000fe200078e00ff */
[----:B------:R-:W-:-:S03]  /*9140*/  ISETP.GE.AND P6, PT, R0, RZ, PT ;  /* 0x000000ff0000720c */ /* 0x000fc60003fc6270 */
[----:B------:R-:W-:Y:S02]  /*9150*/  IMAD.MOV.U32 R129, RZ, RZ, R102 ;  /* 0x000000ffff817224 */ /* 0x000fe400078e0066 */
[----:B------:R-:W-:Y:S02]  /*9160*/  IMAD.MOV R28, RZ, RZ, -R28 ;  /* 0x000000ffff1c7224 */ /* 0x000fe400078e0a1c */
[----:B------:R-:W-:Y:S02]  /*9170*/  IMAD.MOV.U32 R102, RZ, RZ, R46 ;  /* 0x000000ffff667224 */ /* 0x000fe400078e002e */
[----:B------:R-:W-:-:S04]  /*9180*/  IMAD.HI.U32 R101, R40, R30, RZ ;  /* 0x0000001e28657227 */ /* 0x000fc800078e00ff */
[C---:B------:R-:W-:Y:S02]  /*9190*/  IMAD R31, R39.reuse, R28, R31 ;  /* 0x0000001c271f7224 */ /* 0x040fe400078e021f */
[----:B------:R-:W-:Y:S01]  /*91a0*/  @!P3 IMAD.MOV R102, RZ, RZ, -R102 ;  /* 0x000000ffff66b224 */ /* 0x000fe200078e0a66 */
[----:B------:R-:W-:Y:S01]  /*91b0*/  ISETP.GT.U32.AND P3, PT, R39, R41, PT ;  /* 0x000000292700720c */ /* 0x000fe20003f64070 */
[----:B------:R-:W-:Y:S02]  /*91c0*/  IMAD.MOV R28, RZ, RZ, -R101 ;  /* 0x000000ffff1c7224 */ /* 0x000fe400078e0a65 */
[----:B------:R-:W-:-:S04]  /*91d0*/  IMAD.MOV.U32 R101, RZ, RZ, R45 ;  /* 0x000000ffff657224 */ /* 0x000fc800078e002d */
[----:B------:R-:W-:Y:S01]  /*91e0*/  @!P4 IMAD.MOV R101, RZ, RZ, -R101 ;  /* 0x000000ffff65c224 */ /* 0x000fe200078e0a65 */
[C---:B------:R-:W-:Y:S01]  /*91f0*/  ISETP.GT.U32.AND P4, PT, R39.reuse, R34, PT ;  /* 0x000000222700720c */ /* 0x040fe20003f84070 */
[----:B------:R-:W-:Y:S01]  /*9200*/  @!P6 IMAD.MOV R103, RZ, RZ, -R103 ;  /* 0x000000ffff67e224 */ /* 0x000fe200078e0a67 */
[----:B------:R-:W-:-:S03]  /*9210*/  ISETP.GT.U32.AND P6, PT, R39, R32, PT ;  /* 0x000000202700720c */ /* 0x000fc60003fc4070 */
[----:B------:R-:W-:Y:S01]  /*9220*/  @!P3 IMAD.IADD R41, R41, 0x1, -R39 ;  /* 0x000000012929b824 */ /* 0x000fe200078e0a27 */
[----:B------:R-:W-:-:S07]  /*9230*/  ISETP.GT.U32.AND P3, PT, R39, R92, PT ;  /* 0x0000005c2700720c */ /* 0x000fce0003f64070 */
[--C-:B------:R-:W-:Y:S01]  /*9240*/  @!P4 IMAD.IADD R34, R34, 0x1, -R39.reuse ;  /* 0x000000012222c824 */ /* 0x100fe200078e0a27 */
[C---:B------:R-:W-:Y:S01]  /*9250*/  ISETP.GT.U32.AND P4, PT, R39.reuse, R88, PT ;  /* 0x000000582700720c */ /* 0x040fe20003f84070 */
[----:B------:R-:W-:Y:S01]  /*9260*/  @!P6 IMAD.IADD R32, R32, 0x1, -R39 ;  /* 0x000000012020e824 */ /* 0x000fe200078e0a27 */
[----:B------:R-:W-:-:S03]  /*9270*/  ISETP.GT.U32.AND P6, PT, R39, R84, PT ;  /* 0x000000542700720c */ /* 0x000fc60003fc4070 */
[----:B------:R-:W-:Y:S01]  /*9280*/  @!P3 IMAD.IADD R92, R92, 0x1, -R39 ;  /* 0x000000015c5cb824 */ /* 0x000fe200078e0a27 */
[----:B------:R-:W-:Y:S01]  /*9290*/  ISETP.GE.AND P3, PT, R5, RZ, PT ;  /* 0x000000ff0500720c */ /* 0x000fe20003f66270 */
[----:B------:R-:W-:Y:S02]  /*92a0*/  IMAD.MOV.U32 R5, RZ, RZ, R120 ;  /* 0x000000ffff057224 */ /* 0x000fe400078e0078 */
[----:B------:R-:W-:-:S04]  /*92b0*/  IMAD.MOV.U32 R46, RZ, RZ, R42 ;  /* 0x000000ffff2e7224 */ /* 0x000fc800078e002a */
[--C-:B------:R-:W-:Y:S01]  /*92c0*/  @!P4 IMAD.IADD R88, R88, 0x1, -R39.reuse ;  /* 0x000000015858c824 */ /* 0x100fe200078e0a27 */
[----:B------:R-:W-:Y:S01]  /*92d0*/  ISETP.GE.AND P4, PT, R5, RZ, PT ;  /* 0x000000ff0500720c */ /* 0x000fe20003f86270 */
[----:B------:R-:W-:Y:S02]  /*92e0*/  @!P6 IMAD.IADD R84, R84, 0x1, -R39 ;  /* 0x000000015454e824 */ /* 0x000fe400078e0a27 */
[----:B------:R-:W-:Y:S01]  /*92f0*/  @!P2 IMAD.MOV R46, RZ, RZ, -R46 ;  /* 0x000000ffff2ea224 */ /* 0x000fe200078e0a2e */
[C---:B------:R-:W-:Y:S01]  /*9300*/  ISETP.GT.U32.AND P2, PT, R39.reuse, R100, PT ;  /* 0x000000642700720c */ /* 0x040fe20003f44070 */
[----:B------:R-:W-:Y:S01]  /*9310*/  IMAD.MOV.U32 R5, RZ, RZ, R104 ;  /* 0x000000ffff057224 */ /* 0x000fe200078e0068 */
[----:B------:R-:W-:Y:S01]  /*9320*/  ISETP.GT.U32.AND P6, PT, R39, R84, PT ;  /* 0x000000542700720c */ /* 0x000fe20003fc4070 */
[----:B------:R-:W-:-:S06]  /*9330*/  IMAD.MOV.U32 R104, RZ, RZ, R32 ;  /* 0x000000ffff687224 */ /* 0x000fcc00078e0020 */
[----:B------:R-:W-:Y:S01]  /*9340*/  @!P4 IMAD.MOV R104, RZ, RZ, -R104 ;  /* 0x000000ffff68c224 */ /* 0x000fe200078e0a68 */
[C---:B------:R-:W-:Y:S01]  /*9350*/  ISETP.GT.U32.AND P4, PT, R39.reuse, R80, PT ;  /* 0x000000502700720c */ /* 0x040fe20003f84070 */
[----:B------:R-:W-:Y:S02]  /*9360*/  IMAD.MOV.U32 R120, RZ, RZ, R143 ;  /* 0x000000ffff787224 */ /* 0x000fe400078e008f */
[--C-:B------:R-:W-:Y:S01]  /*9370*/  @!P2 IMAD.IADD R100, R100, 0x1, -R39.reuse ;  /* 0x000000016464a824 */ /* 0x100fe200078e0a27 */
[----:B------:R-:W-:Y:S01]  /*9380*/  ISETP.GT.U32.AND P2, PT, R39, R76, PT ;  /* 0x0000004c2700720c */ /* 0x000fe20003f44070 */
[----:B------:R-:W-:Y:S01]  /*9390*/  @!P6 IMAD.IADD R84, R84, 0x1, -R39 ;  /* 0x000000015454e824 */ /* 0x000fe200078e0a27 */
[----:B------:R-:W-:Y:S01]  /*93a0*/  ISETP.GE.AND P6, PT, R5, RZ, PT ;  /* 0x000000ff0500720c */ /* 0x000fe20003fc6270 */
[----:B------:R-:W-:Y:S01]  /*93b0*/  IMAD.MOV.U32 R5, RZ, RZ, R120 ;  /* 0x000000ffff057224 */ /* 0x000fe200078e0078 */
[----:B------:R-:W4:Y:S01]  /*93c0*/  LDL R143, [R1+0x928] ;  /* 0x00092800018f7983 */ /* 0x000f220000100800 */
[----:B------:R-:W-:-:S02]  /*93d0*/  IMAD.MOV.U32 R127, RZ, RZ, R133 ;  /* 0x000000ffff7f7224 */ /* 0x000fc400078e0085 */
[----:B------:R-:W-:Y:S02]  /*93e0*/  IMAD.MOV.U32 R133, RZ, RZ, R136 ;  /* 0x000000ffff857224 */ /* 0x000fe400078e0088 */
[----:B------:R-:W-:Y:S01]  /*93f0*/  @!P4 IMAD.IADD R80, R80, 0x1, -R39 ;  /* 0x000000015050c824 */ /* 0x000fe200078e0a27 */
[----:B------:R-:W-:Y:S01]  /*9400*/  ISETP.GE.AND P4, PT, R5, RZ, PT ;  /* 0x000000ff0500720c */ /* 0x000fe20003f86270 */
[----:B------:R-:W-:Y:S02]  /*9410*/  IMAD.MOV.U32 R136, RZ, RZ, R140 ;  /* 0x000000ffff887224 */ /* 0x000fe400078e008c */
[----:B------:R-:W-:Y:S02]  /*9420*/  IMAD.MOV.U32 R140, RZ, RZ, R141 ;  /* 0x000000ffff8c7224 */ /* 0x000fe400078e008d */
[----:B------:R-:W-:Y:S02]  /*9430*/  IMAD.MOV.U32 R141, RZ, RZ, R147 ;  /* 0x000000ffff8d7224 */ /* 0x000fe400078e0093 */
[----:B------:R-:W-:-:S02]  /*9440*/  IMAD.MOV.U32 R147, RZ, RZ, R148 ;  /* 0x000000ffff937224 */ /* 0x000fc400078e0094 */
[----:B------:R-:W-:Y:S02]  /*9450*/  IMAD.MOV.U32 R148, RZ, RZ, R153 ;  /* 0x000000ffff947224 */ /* 0x000fe400078e0099 */
[----:B------:R-:W-:Y:S02]  /*9460*/  IMAD.MOV.U32 R153, RZ, RZ, R154 ;  /* 0x000000ffff997224 */ /* 0x000fe400078e009a */
[----:B------:R-:W-:Y:S02]  /*9470*/  @!P2 IMAD.IADD R76, R76, 0x1, -R39 ;  /* 0x000000014c4ca824 */ /* 0x000fe400078e0a27 */
[----:B------:R-:W-:Y:S02]  /*9480*/  IMAD.MOV.U32 R154, RZ, RZ, R159 ;  /* 0x000000ffff9a7224 */ /* 0x000fe400078e009f */
[----:B------:R-:W4:Y:S04]  /*9490*/  LDL R159, [R1+0x954] ;  /* 0x00095400019f7983 */ /* 0x000f280000100800 */
[----:B------:R-:W-:Y:S01]  /*94a0*/  STL [R1+0xba0], R104 ;  /* 0x000ba06801007387 */ /* 0x000fe20000100800 */
[----:B---3--:R-:W-:-:S02]  /*94b0*/  IMAD.MOV.U32 R120, RZ, RZ, R121 ;  /* 0x000000ffff787224 */ /* 0x008fc400078e0079 */
[----:B--2---:R-:W-:Y:S02]  /*94c0*/  IMAD.MOV.U32 R121, RZ, RZ, R122 ;  /* 0x000000ffff797224 */ /* 0x004fe400078e007a */
[----:B------:R-:W-:Y:S02]  /*94d0*/  IMAD.MOV.U32 R122, RZ, RZ, R124 ;  /* 0x000000ffff7a7224 */ /* 0x000fe400078e007c */
[----:B------:R-:W-:Y:S02]  /*94e0*/  IMAD.MOV.U32 R124, RZ, RZ, R128 ;  /* 0x000000ffff7c7224 */ /* 0x000fe400078e0080 */
[----:B------:R-:W-:Y:S02]  /*94f0*/  IMAD.MOV.U32 R128, RZ, RZ, R134 ;  /* 0x000000ffff807224 */ /* 0x000fe400078e0086 */
[----:B------:R-:W-:Y:S02]  /*9500*/  IMAD.MOV.U32 R134, RZ, RZ, R142 ;  /* 0x000000ffff867224 */ /* 0x000fe400078e008e */
[----:B------:R-:W-:Y:S01]  /*9510*/  IMAD.MOV.U32 R5, RZ, RZ, R120 ;  /* 0x000000ffff057224 */ /* 0x000fe200078e0078 */
[----:B------:R-:W2:Y:S01]  /*9520*/  LDL R142, [R1+0x990] ;  /* 0x00099000018e7983 */ /* 0x000ea20000100800 */
[----:B------:R-:W-:-:S02]  /*9530*/  IMAD.MOV.U32 R120, RZ, RZ, R121 ;  /* 0x000000ffff787224 */ /* 0x000fc400078e0079 */
[----:B------:R-:W-:Y:S02]  /*9540*/  IMAD.MOV.U32 R121, RZ, RZ, R122 ;  /* 0x000000ffff797224 */ /* 0x000fe400078e007a */
[----:B------:R-:W-:Y:S02]  /*9550*/  IMAD.MOV.U32 R122, RZ, RZ, R128 ;  /* 0x000000ffff7a7224 */ /* 0x000fe400078e0080 */
[----:B------:R-:W-:Y:S01]  /*9560*/  IMAD.MOV.U32 R128, RZ, RZ, R134 ;  /* 0x000000ffff807224 */ /* 0x000fe200078e0086 */
[----:B------:R-:W-:Y:S01]  /*9570*/  ISETP.GE.AND P2, PT, R5, RZ, PT ;  /* 0x000000ff0500720c */ /* 0x000fe20003f46270 */
[----:B------:R-:W-:Y:S02]  /*9580*/  IMAD.MOV.U32 R5, RZ, RZ, R120 ;  /* 0x000000ffff057224 */ /* 0x000fe400078e0078 */
[----:B------:R-:W-:Y:S02]  /*9590*/  IMAD.MOV.U32 R120, RZ, RZ, R121 ;  /* 0x000000ffff787224 */ /* 0x000fe400078e0079 */
[----:B------:R-:W-:-:S02]  /*95a0*/  IMAD.MOV.U32 R121, RZ, RZ, R128 ;  /* 0x000000ffff797224 */ /* 0x000fc400078e0080 */
[----:B------:R-:W3:Y:S01]  /*95b0*/  LDL R128, [R1+0x964] ;  /* 0x0009640001807983 */ /* 0x000ee20000100800 */
[----:B------:R-:W-:Y:S02]  /*95c0*/  IMAD.MOV.U32 R45, RZ, RZ, R41 ;  /* 0x000000ffff2d7224 */ /* 0x000fe400078e0029 */
[C---:B------:R-:W-:Y:S01]  /*95d0*/  IMAD R30, R39.reuse, R28, R30 ;  /* 0x0000001c271e7224 */ /* 0x040fe200078e021e */
[----:B------:R-:W-:Y:S01]  /*95e0*/  IABS R28, R2 ;  /* 0x00000002001c7213 */ /* 0x000fe20000000000 */
[----:B------:R-:W-:Y:S01]  /*95f0*/  @!P0 IMAD.MOV R45, RZ, RZ, -R45 ;  /* 0x000000ffff2d8224 */ /* 0x000fe200078e0a2d */
[----:B------:R-:W-:Y:S01]  /*9600*/  ISETP.GT.U32.AND P0, PT, R39, R96, PT ;  /* 0x000000602700720c */ /* 0x000fe20003f04070 */
[----:B------:R-:W-:Y:S02]  /*9610*/  IMAD.MOV.U32 R44, RZ, RZ, R34 ;  /* 0x000000ffff2c7224 */ /* 0x000fe400078e0022 */
[----:B------:R-:W-:-:S04]  /*9620*/  IMAD.HI.U32 R43, R40, R28, RZ ;  /* 0x0000001c282b7227 */ /* 0x000fc800078e00ff */
[----:B------:R-:W-:Y:S01]  /*9630*/  @!P5 IMAD.MOV R44, RZ, RZ, -R44 ;  /* 0x000000ffff2cd224 */ /* 0x000fe200078e0a2c */
[C---:B------:R-:W-:Y:S01]  /*9640*/  ISETP.GT.U32.AND P5, PT, R39.reuse, R92, PT ;  /* 0x0000005c2700720c */ /* 0x040fe20003fa4070 */
[----:B------:R-:W-:Y:S02]  /*9650*/  IMAD.MOV R42, RZ, RZ, -R43 ;  /* 0x000000ffff2a7224 */ /* 0x000fe400078e0a2b */
[----:B------:R-:W-:Y:S02]  /*9660*/  IMAD.MOV.U32 R43, RZ, RZ, R33 ;  /* 0x000000ffff2b7224 */ /* 0x000fe400078e0021 */
[----:B------:R-:W-:Y:S02]  /*9670*/  @!P0 IMAD.IADD R96, R96, 0x1, -R39 ;  /* 0x0000000160608824 */ /* 0x000fe400078e0a27 */
[----:B------:R-:W-:Y:S01]  /*9680*/  @!P3 IMAD.MOV R43, RZ, RZ, -R43 ;  /* 0x000000ffff2bb224 */ /* 0x000fe200078e0a2b */
[C---:B------:R-:W-:Y:S02]  /*9690*/  ISETP.GT.U32.AND P3, PT, R39.reuse, R88, PT ;  /* 0x000000582700720c */ /* 0x040fe40003f64070 */
[----:B------:R-:W-:-:S03]  /*96a0*/  ISETP.GT.U32.AND P0, PT, R39, R72, PT ;  /* 0x000000482700720c */ /* 0x000fc60003f04070 */
[----:B------:R-:W-:Y:S01]  /*96b0*/  @!P5 IMAD.IADD R92, R92, 0x1, -R39 ;  /* 0x000000015c5cd824 */ /* 0x000fe200078e0a27 */
[----:B------:R-:W-:-:S07]  /*96c0*/  ISETP.GT.U32.AND P5, PT, R39, R68, PT ;  /* 0x000000442700720c */ /* 0x000fce0003fa4070 */
[--C-:B------:R-:W-:Y:S01]  /*96d0*/  @!P3 IMAD.IADD R88, R88, 0x1, -R39.reuse ;  /* 0x000000015858b824 */ /* 0x100fe200078e0a27 */
[----:B------:R-:W-:Y:S01]  /*96e0*/  ISETP.GT.U32.AND P3, PT, R39, R64, PT ;  /* 0x000000402700720c */ /* 0x000fe20003f64070 */
[--C-:B------:R-:W-:Y:S01]  /*96f0*/  @!P0 IMAD.IADD R72, R72, 0x1, -R39.reuse ;  /* 0x0000000148488824 */ /* 0x100fe200078e0a27 */
[----:B------:R-:W-:Y:S01]  /*9700*/  ISETP.GE.AND P0, PT, R5, RZ, PT ;  /* 0x000000ff0500720c */ /* 0x000fe20003f06270 */
[----:B------:R-:W-:Y:S02]  /*9710*/  IMAD.MOV.U32 R5, RZ, RZ, R120 ;  /* 0x000000ffff057224 */ /* 0x000fe400078e0078 */
[----:B------:R-:W-:-:S03]  /*9720*/  @!P5 IMAD.IADD R68, R68, 0x1, -R39 ;  /* 0x000000014444d824 */ /* 0x000fc600078e0a27 */
[----:B------:R-:W-:-:S05]  /*9730*/  ISETP.GE.AND P5, PT, R5, RZ, PT ;  /* 0x000000ff0500720c */ /* 0x000fca0003fa6270 */
[--C-:B------:R-:W-:Y:S01]  /*9740*/  @!P3 IMAD.IADD R64, R64, 0x1, -R39.reuse ;  /* 0x000000014040b824 */ /* 0x100fe200078e0a27 */
[C---:B------:R-:W-:Y:S01]  /*9750*/  ISETP.GT.U32.AND P3, PT, R39.reuse, R80, PT ;  /* 0x000000502700720c */ /* 0x040fe20003f64070 */
[----:B------:R-:W-:Y:S01]  /*9760*/  @!P0 IMAD.MOV R88, RZ, RZ, -R88 ;  /* 0x000000ffff588224 */ /* 0x000fe200078e0a58 */
[C---:B------:R-:W-:Y:S01]  /*9770*/  ISETP.GT.U32.AND P0, PT, R39.reuse, R68, PT ;  /* 0x000000442700720c */ /* 0x040fe20003f04070 */
[----:B------:R-:W-:Y:S01]  /*9780*/  @!P4 IMAD.MOV R96, RZ, RZ, -R96 ;  /* 0x000000ffff60c224 */ /* 0x000fe200078e0a60 */
[C---:B------:R-:W-:Y:S01]  /*9790*/  ISETP.GT.U32.AND P4, PT, R39.reuse, R76, PT ;  /* 0x0000004c2700720c */ /* 0x040fe20003f84070 */
[----:B------:R-:W-:Y:S02]  /*97a0*/  VIADD R5, R0, 0x14 ;  /* 0x0000001400057836 */ /* 0x000fe40000000000 */
[----:B------:R-:W-:Y:S01]  /*97b0*/  @!P5 IMAD.MOV R84, RZ, RZ, -R84 ;  /* 0x000000ffff54d224 */ /* 0x000fe200078e0a54 */
[C---:B------:R-:W-:Y:S01]  /*97c0*/  ISETP.GT.U32.AND P5, PT, R39.reuse, R60, PT ;  /* 0x0000003c2700720c */ /* 0x040fe20003fa4070 */
[C---:B------:R-:W-:Y:S01]  /*97d0*/  IMAD R28, R39.reuse, R42, R28 ;  /* 0x0000002a271c7224 */ /* 0x040fe200078e021c */
[----:B------:R-:W-:Y:S01]  /*97e0*/  IABS R42, R5 ;  /* 0x00000005002a7213 */ /* 0x000fe20000000000 */
[----:B------:R-:W-:Y:S01]  /*97f0*/  @!P2 IMAD.MOV R92, RZ, RZ, -R92 ;  /* 0x000000ffff5ca224 */ /* 0x000fe200078e0a5c */
[C---:B------:R-:W-:Y:S01]  /*9800*/  ISETP.GT.U32.AND P2, PT, R39.reuse, R72, PT ;  /* 0x000000482700720c */ /* 0x040fe20003f44070 */
[--C-:B------:R-:W-:Y:S01]  /*9810*/  @!P3 IMAD.IADD R80, R80, 0x1, -R39.reuse ;  /* 0x000000015050b824 */ /* 0x100fe200078e0a27 */
[----:B------:R-:W-:Y:S01]  /*9820*/  ISETP.GT.U32.AND P3, PT, R39, R56, PT ;  /* 0x000000382700720c */ /* 0x000fe20003f64070 */
[----:B------:R-:W-:-:S02]  /*9830*/  @!P0 IMAD.IADD R68, R68, 0x1, -R39 ;  /* 0x0000000144448824 */ /* 0x000fc400078e0a27 */
[----:B------:R-:W-:Y:S01]  /*9840*/  @!P4 IMAD.IADD R76, R76, 0x1, -R39 ;  /* 0x000000014c4cc824 */ /* 0x000fe200078e0a27 */
[----:B------:R-:W-:-:S03]  /*9850*/  ISETP.GT.U32.AND P4, PT, R39, R53, PT ;  /* 0x000000352700720c */ /* 0x000fc60003f84070 */
[----:B------:R-:W-:-:S04]  /*9860*/  @!P5 IMAD.IADD R60, R60, 0x1, -R39 ;  /* 0x000000013c3cd824 */ /* 0x000fc800078e0a27 */
[--C-:B------:R-:W-:Y:S01]  /*9870*/  @!P2 IMAD.IADD R72, R72, 0x1, -R39.reuse ;  /* 0x000000014848a824 */ /* 0x100fe200078e0a27 */
[----:B------:R-:W-:Y:S01]  /*9880*/  ISETP.GT.U32.AND P2, PT, R39, R50, PT ;  /* 0x000000322700720c */ /* 0x000fe20003f44070 */
[----:B------:R-:W-:-:S04]  /*9890*/  @!P3 IMAD.IADD R56, R56, 0x1, -R39 ;  /* 0x000000013838b824 */ /* 0x000fc800078e0a27 */
[----:B------:R-:W-:-:S08]  /*98a0*/  @!P4 IMAD.IADD R53, R53, 0x1, -R39 ;  /* 0x000000013535c824 */ /* 0x000fd000078e0a27 */
[----:B------:R-:W-:Y:S02]  /*98b0*/  @!P2 IMAD.IADD R50, R50, 0x1, -R39 ;  /* 0x000000013232a824 */ /* 0x000fe400078e0a27 */
[----:B--2---:R-:W-:Y:S02]  /*98c0*/  IMAD.MOV.U32 R134, RZ, RZ, R142 ;  /* 0x000000ffff867224 */ /* 0x004fe400078e008e */
[----:B----4-:R-:W-:Y:S02]  /*98d0*/  IMAD.MOV.U32 R142, RZ, RZ, R143 ;  /* 0x000000ffff8e7224 */ /* 0x010fe400078e008f */
[----:B------:R-:W-:Y:S02]  /*98e0*/  IMAD.MOV.U32 R143, RZ, RZ, R144 ;  /* 0x000000ffff8f7224 */ /* 0x000fe400078e0090 */
[----:B------:R-:W2:Y:S01]  /*98f0*/  LDL R144, [R1+0x950] ;  /* 0x0009500001907983 */ /* 0x000ea20000100800 */
[----:B---3--:R-:W-:-:S03]  /*9900*/  IMAD.MOV.U32 R120, RZ, RZ, R128 ;  /* 0x000000ffff787224 */ /* 0x008fc600078e0080 */
[----:B------:R-:W3:Y:S04]  /*9910*/  LDL R128, [R1+0x938] ;  /* 0x0009380001807983 */ /* 0x000ee80000100800 */
[----:B------:R4:W-:Y:S02]  /*9920*/  STL [R1+0x8c4], R5 ;  /* 0x0008c40501007387 */ /* 0x0009e40000100800 */
[----:B----4-:R-:W-:Y:S02]  /*9930*/  IMAD.MOV.U32 R5, RZ, RZ, R120 ;  /* 0x000000ffff057224 */ /* 0x010fe400078e0078 */
[----:B------:R-:W-:Y:S02]  /*9940*/  IMAD.MOV.U32 R120, RZ, RZ, R121 ;  /* 0x000000ffff787224 */ /* 0x000fe400078e0079 */
[----:B------:R-:W-:Y:S01]  /*9950*/  IMAD.MOV.U32 R121, RZ, RZ, R124 ;  /* 0x000000ffff797224 */ /* 0x000fe200078e007c */
[----:B------:R-:W-:Y:S01]  /*9960*/  ISETP.GE.AND P0, PT, R5, RZ, PT ;  /* 0x000000ff0500720c */ /* 0x000fe20003f06270 */
[----:B------:R-:W-:-:S02]  /*9970*/  IMAD.MOV.U32 R124, RZ, RZ, R133 ;  /* 0x000000ffff7c7224 */ /* 0x000fc400078e0085 */
[----:B------:R-:W-:Y:S02]  /*9980*/  IMAD.MOV.U32 R5, RZ, RZ, R120 ;  /* 0x000000ffff057224 */ /* 0x000fe400078e0078 */
[----:B------:R-:W-:Y:S02]  /*9990*/  IMAD.MOV.U32 R133, RZ, RZ, R140 ;  /* 0x000000ffff857224 */ /* 0x000fe400078e008c */
[----:B------:R-:W-:Y:S01]  /*99a0*/  IMAD.MOV.U32 R120, RZ, RZ, R121 ;  /* 0x000000ffff787224 */ /* 0x000fe200078e0079 */
[----:B------:R-:W-:Y:S01]  /*99b0*/  ISETP.GE.AND P5, PT, R5, RZ, PT ;  /* 0x000000ff0500720c */ /* 0x000fe20003fa6270 */
[----:B------:R-:W-:Y:S02]  /*99c0*/  IMAD.MOV.U32 R121, RZ, RZ, R124 ;  /* 0x000000ffff797224 */ /* 0x000fe400078e007c */
[----:B------:R-:W-:Y:S02]  /*99d0*/  IMAD.MOV.U32 R124, RZ, RZ, R133 ;  /* 0x000000ffff7c7224 */ /* 0x000fe400078e0085 */
[----:B------:R-:W-:Y:S01]  /*99e0*/  IMAD.MOV.U32 R5, RZ, RZ, R120 ;  /* 0x000000ffff057224 */ /* 0x000fe200078e0078 */
[----:B------:R-:W4:Y:S01]  /*99f0*/  LDL R133, [R1+0x9b0] ;  /* 0x0009b00001857983 */ /* 0x000f220000100800 */
[----:B------:R-:W-:-:S02]  /*9a00*/  IMAD.MOV.U32 R120, RZ, RZ, R121 ;  /* 0x000000ffff787224 */ /* 0x000fc400078e0079 */
[----:B------:R-:W-:Y:S01]  /*9a10*/  IMAD.MOV.U32 R121, RZ, RZ, R124 ;  /* 0x000000ffff797224 */ /* 0x000fe200078e007c */
[----:B------:R-:W-:Y:S01]  /*9a20*/  ISETP.GE.AND P3, PT, R5, RZ, PT ;  /* 0x000000ff0500720c */ /* 0x000fe20003f66270 */
[----:B------:R-:W-:Y:S01]  /*9a30*/  IMAD.MOV.U32 R5, RZ, RZ, R120 ;  /* 0x000000ffff057224 */ /* 0x000fe200078e0078 */
[----:B------:R-:W2:Y:S01]  /*9a40*/  LDL R124, [R1+0x95c] ;  /* 0x00095c00017c7983 */ /* 0x000ea20000100800 */
[----:B------:R-:W-:-:S03]  /*9a50*/  IMAD.MOV.U32 R120, RZ, RZ, R121 ;  /* 0x000000ffff787224 */ /* 0x000fc600078e0079 */
[----:B------:R-:W-:Y:S01]  /*9a60*/  ISETP.GE.AND P4, PT, R5, RZ, PT ;  /* 0x000000ff0500720c */ /* 0x000fe20003f86270 */
[----:B------:R-:W-:Y:S01]  /*9a70*/  IMAD.MOV.U32 R5, RZ, RZ, R120 ;  /* 0x000000ffff057224 */ /* 0x000fe200078e0078 */
[----:B------:R-:W2:Y:S04]  /*9a80*/  LDL R121, [R1+0x978] ;  /* 0x0009780001797983 */ /* 0x000ea80000100800 */
[----:B------:R-:W-:Y:S02]  /*9a90*/  ISETP.GE.AND P2, PT, R5, RZ, PT ;  /* 0x000000ff0500720c */ /* 0x000fe40003f46270 */
[----:B------:R-:W2:Y:S01]  /*9aa0*/  LDL R5, [R1+0x99c] ;  /* 0x00099c0001057983 */ /* 0x000ea20000100800 */
[----:B------:R-:W-:Y:S01]  /*9ab0*/  @!P6 IMAD.MOV R100, RZ, RZ, -R100 ;  /* 0x000000ffff64e224 */ /* 0x000fe200078e0a64 */
[----:B------:R-:W-:-:S13]  /*9ac0*/  ISETP.GT.U32.AND P6, PT, R39, R64, PT ;  /* 0x000000402700720c */ /* 0x000fda0003fc4070 */
[----:B------:R-:W-:Y:S01]  /*9ad0*/  @!P6 IMAD.IADD R64, R64, 0x1, -R39 ;  /* 0x000000014040e824 */ /* 0x000fe200078e0a27 */
[C---:B------:R-:W-:Y:S01]  /*9ae0*/  ISETP.GT.U32.AND P6, PT, R39.reuse, R99, PT ;  /* 0x000000632700720c */ /* 0x040fe20003fc4070 */
[----:B------:R-:W-:Y:S01]  /*9af0*/  @!P0 IMAD.MOV R80, RZ, RZ, -R80 ;  /* 0x000000ffff508224 */ /* 0x000fe200078e0a50 */
[C---:B------:R-:W-:Y:S01]  /*9b00*/  ISETP.GT.U32.AND P0, PT, R39.reuse, R60, PT ;  /* 0x0000003c2700720c */ /* 0x040fe20003f04070 */
[----:B------:R-:W-:Y:S01]  /*9b10*/  @!P5 IMAD.MOV R76, RZ, RZ, -R76 ;  /* 0x000000ffff4cd224 */ /* 0x000fe200078e0a4c */
[----:B------:R-:W-:-:S09]  /*9b20*/  ISETP.GT.U32.AND P5, PT, R39, R56, PT ;  /* 0x000000382700720c */ /* 0x000fd20003fa4070 */
[----:B------:R-:W-:-:S05]  /*9b30*/  @!P6 IMAD.IADD R99, R99, 0x1, -R39 ;  /* 0x000000016363e824 */ /* 0x000fca00078e0a27 */
[C---:B------:R-:W-:Y:S01]  /*9b40*/  ISETP.GT.U32.AND P6, PT, R39.reuse, R99, PT ;  /* 0x000000632700720c */ /* 0x040fe20003fc4070 */
[----:B------:R-:W-:Y:S01]  /*9b50*/  @!P2 IMAD.MOV R64, RZ, RZ, -R64 ;  /* 0x000000ffff40a224 */ /* 0x000fe200078e0a40 */
[C---:B------:R-:W-:Y:S01]  /*9b60*/  ISETP.GT.U32.AND P2, PT, R39.reuse, R95, PT ;  /* 0x0000005f2700720c */ /* 0x040fe20003f44070 */
[----:B------:R-:W-:Y:S02]  /*9b70*/  IMAD.MOV.U32 R120, RZ, RZ, R137 ;  /* 0x000000ffff787224 */ /* 0x000fe400078e0089 */
[--C-:B------:R-:W-:Y:S01]  /*9b80*/  @!P0 IMAD.IADD R60, R60, 0x1, -R39.reuse ;  /* 0x000000013c3c8824 */ /* 0x100fe200078e0a27 */
[C---:B------:R-:W-:Y:S01]  /*9b90*/  ISETP.GT.U32.AND P0, PT, R39.reuse, R91, PT ;  /* 0x0000005b2700720c */ /* 0x040fe20003f04070 */
[--C-:B------:R-:W-:Y:S01]  /*9ba0*/  @!P5 IMAD.IADD R56, R56, 0x1, -R39.reuse ;  /* 0x000000013838d824 */ /* 0x100fe200078e0a27 */
[----:B------:R-:W-:Y:S01]  /*9bb0*/  ISETP.GT.U32.AND P5, PT, R39, R87, PT ;  /* 0x000000572700720c */ /* 0x000fe20003fa4070 */
[----:B------:R-:W-:Y:S01]  /*9bc0*/  IMAD.HI.U32 R32, R40, R42, RZ ;  /* 0x0000002a28207227 */ /* 0x000fe200078e00ff */
[----:B------:R-:W3:Y:S03]  /*9bd0*/  LDL R137, [R1+0x958] ;  /* 0x0009580001897983 */ /* 0x000ee60000100800 */
[----:B------:R-:W-:-:S02]  /*9be0*/  @!P6 IMAD.IADD R99, R99, 0x1, -R39 ;  /* 0x000000016363e824 */ /* 0x000fc400078e0a27 */
[--C-:B------:R-:W-:Y:S02]  /*9bf0*/  @!P2 IMAD.IADD R95, R95, 0x1, -R39.reuse ;  /* 0x000000015f5fa824 */ /* 0x100fe400078e0a27 */
[----:B------:R-:W-:Y:S02]  /*9c00*/  IMAD.MOV R32, RZ, RZ, -R32 ;  /* 0x000000ffff207224 */ /* 0x000fe400078e0a20 */
[----:B------:R-:W-:Y:S02]  /*9c10*/  @!P0 IMAD.IADD R91, R91, 0x1, -R39 ;  /* 0x000000015b5b8824 */ /* 0x000fe400078e0a27 */
[----:B------:R-:W-:Y:S02]  /*9c20*/  IMAD R42, R39, R32, R42 ;  /* 0x00000020272a7224 */ /* 0x000fe400078e022a */
[----:B------:R-:W-:Y:S02]  /*9c30*/  IMAD.MOV.U32 R140, RZ, RZ, R141 ;  /* 0x000000ffff8c7224 */ /* 0x000fe400078e008d */
[----:B------:R-:W-:-:S02]  /*9c40*/  @!P5 IMAD.IADD R87, R87, 0x1, -R39 ;  /* 0x000000015757d824 */ /* 0x000fc400078e0a27 */
[----:B------:R-:W-:Y:S02]  /*9c50*/  IMAD.MOV.U32 R141, RZ, RZ, R147 ;  /* 0x000000ffff8d7224 */ /* 0x000fe400078e0093 */
[----:B------:R-:W3:Y:S04]  /*9c60*/  LDL R147, [R1+0x9a4] ;  /* 0x0009a40001937983 */ /* 0x000ee80000100800 */
[----:B------:R-:W-:Y:S01]  /*9c70*/  STL [R1+0xbf0], R42 ;  /* 0x000bf02a01007387 */ /* 0x000fe20000100800 */
[----:B--2---:R-:W-:Y:S01]  /*9c80*/  ISETP.GE.AND P6, PT, R5, RZ, PT ;  /* 0x000000ff0500720c */ /* 0x004fe20003fc6270 */
[----:B------:R-:W-:Y:S02]  /*9c90*/  IMAD.MOV.U32 R5, RZ, RZ, R120 ;  /* 0x000000ffff057224 */ /* 0x000fe400078e0078 */
[----:B------:R-:W-:-:S02]  /*9ca0*/  IMAD.MOV.U32 R120, RZ, RZ, R121 ;  /* 0x000000ffff787224 */ /* 0x000fc400078e0079 */
[----:B------:R-:W-:Y:S01]  /*9cb0*/  IMAD.MOV.U32 R121, RZ, RZ, R122 ;  /* 0x000000ffff797224 */ /* 0x000fe200078e007a */
[----:B------:R-:W-:Y:S01]  /*9cc0*/  ISETP.GE.AND P2, PT, R5, RZ, PT ;  /* 0x000000ff0500720c */ /* 0x000fe20003f46270 */
[----:B------:R-:W-:Y:S02]  /*9cd0*/  IMAD.MOV.U32 R122, RZ, RZ, R124 ;  /* 0x000000ffff7a7224 */ /* 0x000fe400078e007c */
[----:B------:R-:W-:Y:S02]  /*9ce0*/  IMAD.MOV.U32 R124, RZ, RZ, R129 ;  /* 0x000000ffff7c7224 */ /* 0x000fe400078e0081 */
[----:B------:R-:W-:Y:S02]  /*9cf0*/  IMAD.MOV.U32 R5, RZ, RZ, R120 ;  /* 0x000000ffff057224 */ /* 0x000fe400078e0078 */
[----:B------:R-:W-:Y:S02]  /*9d00*/  IMAD.MOV.U32 R120, RZ, RZ, R122 ;  /* 0x000000ffff787224 */ /* 0x000fe400078e007a */
[----:B------:R-:W-:Y:S01]  /*9d10*/  IMAD.MOV.U32 R122, RZ, RZ, R124 ;  /* 0x000000ffff7a7224 */ /* 0x000fe200078e007c */
[----:B------:R-:W-:Y:S01]  /*9d20*/  ISETP.GE.AND P0, PT, R5, RZ, PT ;  /* 0x000000ff0500720c */ /* 0x000fe20003f06270 */
[----:B------:R-:W-:Y:S01]  /*9d30*/  IMAD.MOV.U32 R5, RZ, RZ, R120 ;  /* 0x000000ffff057224 */ /* 0x000fe200078e0078 */
[----:B------:R-:W2:Y:S01]  /*9d40*/  LDL R124, [R1+0x968] ;  /* 0x00096800017c7983 */ /* 0x000ea20000100800 */
[----:B------:R-:W-:-:S03]  /*9d50*/  IMAD.MOV.U32 R120, RZ, RZ, R122 ;  /* 0x000000ffff787224 */ /* 0x000fc600078e007a */
[----:B------:R-:W-:Y:S01]  /*9d60*/  ISETP.GE.AND P5, PT, R5, RZ, PT ;  /* 0x000000ff0500720c */ /* 0x000fe20003fa6270 */
[----:B------:R-:W-:Y:S01]  /*9d70*/  IMAD.MOV.U32 R5, RZ, RZ, R120 ;  /* 0x000000ffff057224 */ /* 0x000fe200078e0078 */
[----:B------:R-:W3:Y:S01]  /*9d80*/  LDL R122, [R1+0x948] ;  /* 0x00094800017a7983 */ /* 0x000ee20000100800 */
[----:B------:R-:W-:-:S03]  /*9d90*/  IMAD.MOV.U32 R120, RZ, RZ, R121 ;  /* 0x000000ffff787224 */ /* 0x000fc600078e0079 */
[----:B------:R-:W3:Y:S01]  /*9da0*/  LDL R121, [R1+0x918] ;  /* 0x0009180001797983 */ /* 0x000ee20000100800 */
[----:B------:R-:W-:Y:S02]  /*9db0*/  IMAD.MOV.U32 R129, RZ, RZ, R131 ;  /* 0x000000ffff817224 */ /* 0x000fe400078e0083 */
[----:B----4-:R-:W-:Y:S02]  /*9dc0*/  IMAD.MOV.U32 R131, RZ, RZ, R133 ;  /* 0x000000ffff837224 */ /* 0x010fe400078e0085 */
[----:B------:R-:W-:Y:S02]  /*9dd0*/  IMAD.MOV.U32 R133, RZ, RZ, R134 ;  /* 0x000000ffff857224 */ /* 0x000fe400078e0086 */
[----:B------:R-:W4:Y:S01]  /*9de0*/  LDL R134, [R1+0x980] ;  /* 0x0009800001867983 */ /* 0x000f220000100800 */
[----:B------:R-:W-:Y:S01]  /*9df0*/  @!P3 IMAD.MOV R72, RZ, RZ, -R72 ;  /* 0x000000ffff48b224 */ /* 0x000fe200078e0a48 */
[C---:B------:R-:W-:Y:S01]  /*9e00*/  ISETP.GT.U32.AND P3, PT, R39.reuse, R53, PT ;  /* 0x000000352700720c */ /* 0x040fe20003f64070 */
[----:B------:R-:W-:Y:S01]  /*9e10*/  @!P4 IMAD.MOV R68, RZ, RZ, -R68 ;  /* 0x000000ffff44c224 */ /* 0x000fe200078e0a44 */
[----:B------:R-:W-:-:S11]  /*9e20*/  ISETP.GT.U32.AND P4, PT, R39, R50, PT ;  /* 0x000000322700720c */ /* 0x000fd60003f84070 */
[--C-:B------:R-:W-:Y:S01]  /*9e30*/  @!P3 IMAD.IADD R53, R53, 0x1, -R39.reuse ;  /* 0x000000013535b824 */ /* 0x100fe200078e0a27 */
[C---:B------:R-:W-:Y:S01]  /*9e40*/  ISETP.GT.U32.AND P3, PT, R39.reuse, R83, PT ;  /* 0x000000532700720c */ /* 0x040fe20003f64070 */
[----:B------:R-:W-:Y:S01]  /*9e50*/  @!P4 IMAD.IADD R50, R50, 0x1, -R39 ;  /* 0x000000013232c824 */ /* 0x000fe200078e0a27 */
[C---:B------:R-:W-:Y:S01]  /*9e60*/  ISETP.GT.U32.AND P4, PT, R39.reuse, R79, PT ;  /* 0x0000004f2700720c */ /* 0x040fe20003f84070 */
[----:B------:R-:W-:Y:S01]  /*9e70*/  @!P0 IMAD.MOV R53, RZ, RZ, -R53 ;  /* 0x000000ffff358224 */ /* 0x000fe200078e0a35 */
[----:B------:R-:W-:-:S09]  /*9e80*/  ISETP.GT.U32.AND P0, PT, R39, R87, PT ;  /* 0x000000572700720c */ /* 0x000fd20003f04070 */
[--C-:B------:R-:W-:Y:S01]  /*9e90*/  @!P3 IMAD.IADD R83, R83, 0x1, -R39.reuse ;  /* 0x000000015353b824 */ /* 0x100fe200078e0a27 */
[----:B------:R-:W-:Y:S01]  /*9ea0*/  ISETP.GE.AND P3, PT, R5, RZ, PT ;  /* 0x000000ff0500720c */ /* 0x000fe20003f66270 */
[--C-:B------:R-:W-:Y:S01]  /*9eb0*/  @!P4 IMAD.IADD R79, R79, 0x1, -R39.reuse ;  /* 0x000000014f4fc824 */ /* 0x100fe200078e0a27 */
[C---:B------:R-:W-:Y:S01]  /*9ec0*/  ISETP.GT.U32.AND P4, PT, R39.reuse, R95, PT ;  /* 0x0000005f2700720c */ /* 0x040fe20003f84070 */
[----:B------:R-:W-:Y:S01]  /*9ed0*/  @!P5 IMAD.MOV R50, RZ, RZ, -R50 ;  /* 0x000000ffff32d224 */ /* 0x000fe200078e0a32 */
[C---:B------:R-:W-:Y:S01]  /*9ee0*/  ISETP.GT.U32.AND P5, PT, R39.reuse, R83, PT ;  /* 0x000000532700720c */ /* 0x040fe20003fa4070 */
[----:B------:R-:W-:Y:S01]  /*9ef0*/  @!P2 IMAD.MOV R56, RZ, RZ, -R56 ;  /* 0x000000ffff38a224 */ /* 0x000fe200078e0a38 */
[----:B------:R-:W-:Y:S01]  /*9f00*/  ISETP.GT.U32.AND P2, PT, R39, R91, PT ;  /* 0x0000005b2700720c */ /* 0x000fe20003f44070 */
[----:B------:R-:W-:Y:S01]  /*9f10*/  @!P0 IMAD.IADD R87, R87, 0x1, -R39 ;  /* 0x0000000157578824 */ /* 0x000fe200078e0a27 */
[----:B------:R-:W-:-:S05]  /*9f20*/  ISETP.GT.U32.AND P0, PT, R39, R63, PT ;  /* 0x0000003f2700720c */ /* 0x000fca0003f04070 */
[----:B------:R-:W-:Y:S01]  /*9f30*/  @!P3 IMAD.MOV R99, RZ, RZ, -R99 ;  /* 0x000000ffff63b224 */ /* 0x000fe200078e0a63 */
[----:B------:R-:W-:Y:S01]  /*9f40*/  ISETP.GT.U32.AND P3, PT, R39, R75, PT ;  /* 0x0000004b2700720c */ /* 0x000fe20003f64070 */
[--C-:B------:R-:W-:Y:S01]  /*9f50*/  @!P4 IMAD.IADD R95, R95, 0x1, -R39.reuse ;  /* 0x000000015f5fc824 */ /* 0x100fe200078e0a27 */
[C---:B------:R-:W-:Y:S01]  /*9f60*/  ISETP.GT.U32.AND P4, PT, R39.reuse, R71, PT ;  /* 0x000000472700720c */ /* 0x040fe20003f84070 */
[----:B------:R-:W-:Y:S01]  /*9f70*/  @!P6 IMAD.MOV R60, RZ, RZ, -R60 ;  /* 0x000000ffff3ce224 */ /* 0x000fe200078e0a3c */
[----:B------:R-:W-:Y:S01]  /*9f80*/  ISETP.GT.U32.AND P6, PT, R39, R79, PT ;  /* 0x0000004f2700720c */ /* 0x000fe20003fc4070 */
[--C-:B------:R-:W-:Y:S02]  /*9f90*/  @!P5 IMAD.IADD R83, R83, 0x1, -R39.reuse ;  /* 0x000000015353d824 */ /* 0x100fe400078e0a27 */
[--C-:B------:R-:W-:Y:S01]  /*9fa0*/  @!P2 IMAD.IADD R91, R91, 0x1, -R39.reuse ;  /* 0x000000015b5ba824 */ /* 0x100fe200078e0a27 */
[----:B------:R-:W-:Y:S01]  /*9fb0*/  ISETP.GT.U32.AND P2, PT, R39, R67, PT ;  /* 0x000000432700720c */ /* 0x000fe20003f44070 */
[----:B------:R-:W-:-:S04]  /*9fc0*/  @!P0 IMAD.IADD R63, R63, 0x1, -R39 ;  /* 0x000000013f3f8824 */ /* 0x000fc800078e0a27 */
[--C-:B------:R-:W-:Y:S01]  /*9fd0*/  @!P3 IMAD.IADD R75, R75, 0x1, -R39.reuse ;  /* 0x000000014b4bb824 */ /* 0x100fe200078e0a27 */
[----:B------:R-:W-:Y:S01]  /*9fe0*/  ISETP.GE.AND P3, PT, R120, RZ, PT ;  /* 0x000000ff7800720c */ /* 0x000fe20003f66270 */
[--C-:B------:R-:W-:Y:S02]  /*9ff0*/  @!P4 IMAD.IADD R71, R71, 0x1, -R39.reuse ;  /* 0x000000014747c824 */ /* 0x100fe400078e0a27 */
[----:B------:R-:W-:-:S04]  /*a000*/  @!P6 IMAD.IADD R79, R79, 0x1, -R39 ;  /* 0x000000014f4fe824 */ /* 0x000fc800078e0a27 */
[----:B------:R-:W-:-:S06]  /*a010*/  @!P2 IMAD.IADD R67, R67, 0x1, -R39 ;  /* 0x000000014343a824 */ /* 0x000fcc00078e0a27 */
[----:B------:R-:W-:Y:S01]  /*a020*/  @!P3 IMAD.MOV R91, RZ, RZ, -R91 ;  /* 0x000000ffff5bb224 */ /* 0x000fe200078e0a5b */
[C---:B------:R-:W-:Y:S02]  /*a030*/  ISETP.GT.U32.AND P3, PT, R39.reuse, R71, PT ;  /* 0x000000472700720c */ /* 0x040fe40003f64070 */
[----:B------:R-:W-:-:S11]  /*a040*/  ISETP.GT.U32.AND P6, PT, R39, R59, PT ;  /* 0x0000003b2700720c */ /* 0x000fd60003fc4070 */
[--C-:B------:R-:W-:Y:S01]  /*a050*/  @!P3 IMAD.IADD R71, R71, 0x1, -R39.reuse ;  /* 0x000000014747b824 */ /* 0x100fe200078e0a27 */
[----:B------:R-:W-:Y:S01]  /*a060*/  ISETP.GT.U32.AND P3, PT, R39, R49, PT ;  /* 0x000000312700720c */ /* 0x000fe20003f64070 */
[----:B------:R-:W-:-:S05]  /*a070*/  @!P6 IMAD.IADD R59, R59, 0x1, -R39 ;  /* 0x000000013b3be824 */ /* 0x000fca00078e0a27 */
[----:B------:R-:W-:-:S07]  /*a080*/  ISETP.GT.U32.AND P6, PT, R39, R59, PT ;  /* 0x0000003b2700720c */ /* 0x000fce0003fc4070 */
[----:B------:R-:W-:Y:S01]  /*a090*/  @!P3 IMAD.IADD R49, R49, 0x1, -R39 ;  /* 0x000000013131b824 */ /* 0x000fe200078e0a27 */
[----:B------:R-:W-:-:S05]  /*a0a0*/  ISETP.GE.AND P3, PT, R131, RZ, PT ;  /* 0x000000ff8300720c */ /* 0x000fca0003f66270 */
[----:B------:R-:W-:Y:S01]  /*a0b0*/  @!P6 IMAD.IADD R59, R59, 0x1, -R39 ;  /* 0x000000013b3be824 */ /* 0x000fe200078e0a27 */
[----:B------:R-:W-:Y:S02]  /*a0c0*/  ISETP.GE.AND P6, PT, R127, RZ, PT ;  /* 0x000000ff7f00720c */ /* 0x000fe40003fc6270 */
[----:B--2---:R-:W-:Y:S01]  /*a0d0*/  ISETP.GE.AND P0, PT, R124, RZ, PT ;  /* 0x000000ff7c00720c */ /* 0x004fe20003f06270 */
[----:B---3--:R-:W-:-:S05]  /*a0e0*/  IMAD.MOV.U32 R5, RZ, RZ, R121 ;  /* 0x000000ffff057224 */ /* 0x008fca00078e0079 */
[----:B------:R-:W-:Y:S01]  /*a0f0*/  ISETP.GE.AND P5, PT, R5, RZ, PT ;  /* 0x000000ff0500720c */ /* 0x000fe20003fa6270 */
[----:B------:R-:W-:-:S05]  /*a100*/  IMAD.MOV.U32 R121, RZ, RZ, R128 ;  /* 0x000000ffff797224 */ /* 0x000fca00078e0080 */
[----:B------:R-:W-:Y:S01]  /*a110*/  ISETP.GE.AND P4, PT, R121, RZ, PT ;  /* 0x000000ff7900720c */ /* 0x000fe20003f86270 */
[----:B------:R-:W-:Y:S01]  /*a120*/  @!P0 IMAD.MOV R79, RZ, RZ, -R79 ;  /* 0x000000ffff4f8224 */ /* 0x000fe200078e0a4f */
[----:B------:R-:W-:-:S05]  /*a130*/  ISETP.GE.AND P2, PT, R122, RZ, PT ;  /* 0x000000ff7a00720c */ /* 0x000fca0003f46270 */
[----:B------:R-:W-:Y:S01]  /*a140*/  @!P5 IMAD.MOV R95, RZ, RZ, -R95 ;  /* 0x000000ffff5fd224 */ /* 0x000fe200078e0a5f */
[C---:B------:R-:W-:Y:S02]  /*a150*/  ISETP.GT.U32.AND P5, PT, R39.reuse, R75, PT ;  /* 0x0000004b2700720c */ /* 0x040fe40003fa4070 */
[----:B------:R-:W-:-:S03]  /*a160*/  ISETP.GT.U32.AND P0, PT, R39, R55, PT ;  /* 0x000000372700720c */ /* 0x000fc60003f04070 */
[----:B------:R-:W-:Y:S01]  /*a170*/  @!P4 IMAD.MOV R87, RZ, RZ, -R87 ;  /* 0x000000ffff57c224 */ /* 0x000fe200078e0a57 */
[----:B------:R-:W-:Y:S01]  /*a180*/  ISETP.GT.U32.AND P4, PT, R39, R67, PT ;  /* 0x000000432700720c */ /* 0x000fe20003f84070 */
[----:B------:R-:W-:Y:S02]  /*a190*/  IMAD.MOV.U32 R128, RZ, RZ, R149 ;  /* 0x000000ffff807224 */ /* 0x000fe400078e0095 */
[----:B------:R-:W-:-:S04]  /*a1a0*/  @!P2 IMAD.MOV R83, RZ, RZ, -R83 ;  /* 0x000000ffff53a224 */ /* 0x000fc800078e0a53 */
[--C-:B------:R-:W-:Y:S01]  /*a1b0*/  @!P5 IMAD.IADD R75, R75, 0x1, -R39.reuse ;  /* 0x000000014b4bd824 */ /* 0x100fe200078e0a27 */
[----:B------:R-:W-:Y:S01]  /*a1c0*/  ISETP.GT.U32.AND P5, PT, R39, R52, PT ;  /* 0x000000342700720c */ /* 0x000fe20003fa4070 */
[--C-:B------:R-:W-:Y:S01]  /*a1d0*/  @!P0 IMAD.IADD R55, R55, 0x1, -R39.reuse ;  /* 0x0000000137378824 */ /* 0x100fe200078e0a27 */
[----:B------:R-:W-:Y:S02]  /*a1e0*/  ISETP.GT.U32.AND P2, PT, R39, R63, PT ;  /* 0x0000003f2700720c */ /* 0x000fe40003f44070 */
[----:B------:R-:W-:Y:S01]  /*a1f0*/  ISETP.GE.AND P0, PT, R128, RZ, PT ;  /* 0x000000ff8000720c */ /* 0x000fe20003f06270 */
[----:B------:R-:W-:Y:S01]  /*a200*/  @!P4 IMAD.IADD R67, R67, 0x1, -R39 ;  /* 0x000000014343c824 */ /* 0x000fe200078e0a27 */
[----:B------:R-:W-:-:S07]  /*a210*/  ISETP.GT.U32.AND P4, PT, R39, R98, PT ;  /* 0x000000622700720c */ /* 0x000fce0003f84070 */
[--C-:B------:R-:W-:Y:S01]  /*a220*/  @!P5 IMAD.IADD R52, R52, 0x1, -R39.reuse ;  /* 0x000000013434d824 */ /* 0x100fe200078e0a27 */
[----:B------:R-:W-:Y:S01]  /*a230*/  ISETP.GE.AND P5, PT, R129, RZ, PT ;  /* 0x000000ff8100720c */ /* 0x000fe20003fa6270 */
[----:B------:R-:W-:Y:S01]  /*a240*/  @!P2 IMAD.IADD R63, R63, 0x1, -R39 ;  /* 0x000000013f3fa824 */ /* 0x000fe200078e0a27 */
[C---:B------:R-:W-:Y:S01]  /*a250*/  ISETP.GT.U32.AND P2, PT, R39.reuse, R94, PT ;  /* 0x0000005e2700720c */ /* 0x040fe20003f44070 */
[----:B------:R-:W-:Y:S01]  /*a260*/  @!P0 IMAD.MOV R71, RZ, RZ, -R71 ;  /* 0x000000ffff478224 */ /* 0x000fe200078e0a47 */
[----:B------:R-:W-:Y:S01]  /*a270*/  ISETP.GT.U32.AND P0, PT, R39, R52, PT ;  /* 0x000000342700720c */ /* 0x000fe20003f04070 */
[----:B------:R-:W-:Y:S01]  /*a280*/  @!P4 IMAD.IADD R98, R98, 0x1, -R39 ;  /* 0x000000016262c824 */ /* 0x000fe200078e0a27 */
[----:B------:R-:W-:Y:S01]  /*a290*/  ISETP.GE.AND P4, PT, R133, RZ, PT ;  /* 0x000000ff8500720c */ /* 0x000fe20003f86270 */
[----:B------:R-:W-:-:S03]  /*a2a0*/  @!P3 IMAD.MOV R63, RZ, RZ, -R63 ;  /* 0x000000ffff3fb224 */ /* 0x000fc600078e0a3f */
[----:B------:R-:W-:-:S03]  /*a2b0*/  ISETP.GT.U32.AND P3, PT, R39, R98, PT ;  /* 0x000000622700720c */ /* 0x000fc60003f64070 */
[----:B------:R-:W-:Y:S01]  /*a2c0*/  @!P5 IMAD.MOV R67, RZ, RZ, -R67 ;  /* 0x000000ffff43d224 */ /* 0x000fe200078e0a43 */
[C---:B------:R-:W-:Y:S01]  /*a2d0*/  ISETP.GT.U32.AND P5, PT, R39.reuse, R49, PT ;  /* 0x000000312700720c */ /* 0x040fe20003fa4070 */
[--C-:B------:R-:W-:Y:S01]  /*a2e0*/  @!P2 IMAD.IADD R94, R94, 0x1, -R39.reuse ;  /* 0x000000015e5ea824 */ /* 0x100fe200078e0a27 */
[C---:B------:R-:W-:Y:S01]  /*a2f0*/  ISETP.GT.U32.AND P2, PT, R39.reuse, R55, PT ;  /* 0x000000372700720c */ /* 0x040fe20003f44070 */
[----:B------:R-:W-:Y:S01]  /*a300*/  @!P0 IMAD.IADD R52, R52, 0x1, -R39 ;  /* 0x0000000134348824 */ /* 0x000fe200078e0a27 */
[C---:B------:R-:W-:Y:S01]  /*a310*/  ISETP.GT.U32.AND P0, PT, R39.reuse, R82, PT ;  /* 0x000000522700720c */ /* 0x040fe20003f04070 */
[----:B------:R-:W-:Y:S01]  /*a320*/  @!P4 IMAD.MOV R59, RZ, RZ, -R59 ;  /* 0x000000ffff3bc224 */ /* 0x000fe200078e0a3b */
[----:B------:R-:W-:Y:S01]  /*a330*/  ISETP.GT.U32.AND P4, PT, R39, R90, PT ;  /* 0x0000005a2700720c */ /* 0x000fe20003f84070 */
[----:B------:R-:W-:Y:S02]  /*a340*/  @!P6 IMAD.MOV R75, RZ, RZ, -R75 ;  /* 0x000000ffff4be224 */ /* 0x000fe400078e0a4b */
[----:B------:R-:W-:Y:S01]  /*a350*/  @!P3 IMAD.IADD R98, R98, 0x1, -R39 ;  /* 0x000000016262b824 */ /* 0x000fe200078e0a27 */
[----:B----4-:R-:W-:-:S03]  /*a360*/  ISETP.GE.AND P3, PT, R134, RZ, PT ;  /* 0x000000ff8600720c */ /* 0x010fc60003f66270 */
[--C-:B------:R-:W-:Y:S01]  /*a370*/  @!P5 IMAD.IADD R49, R49, 0x1, -R39.reuse ;  /* 0x000000013131d824 */ /* 0x100fe200078e0a27 */
[C---:B------:R-:W-:Y:S02]  /*a380*/  ISETP.GT.U32.AND P5, PT, R39.reuse, R78, PT ;  /* 0x0000004e2700720c */ /* 0x040fe40003fa4070 */
[----:B------:R-:W-:Y:S01]  /*a390*/  ISETP.GT.U32.AND P6, PT, R39, R94, PT ;  /* 0x0000005e2700720c */ /* 0x000fe20003fc4070 */
[--C-:B------:R-:W-:Y:S01]  /*a3a0*/  @!P2 IMAD.IADD R55, R55, 0x1, -R39.reuse ;  /* 0x000000013737a824 */ /* 0x100fe200078e0a27 */
[----:B------:R-:W-:Y:S01]  /*a3b0*/  ISETP.GT.U32.AND P2, PT, R39, R86, PT ;  /* 0x000000562700720c */ /* 0x000fe20003f44070 */
[--C-:B------:R-:W-:Y:S01]  /*a3c0*/  @!P0 IMAD.IADD R82, R82, 0x1, -R39.reuse ;  /* 0x0000000152528824 */ /* 0x100fe200078e0a27 */
[----:B------:R-:W-:Y:S01]  /*a3d0*/  ISETP.GE.AND P0, PT, R140, RZ, PT ;  /* 0x000000ff8c00720c */ /* 0x000fe20003f06270 */
[----:B------:R-:W-:Y:S01]  /*a3e0*/  @!P4 IMAD.IADD R90, R90, 0x1, -R39 ;  /* 0x000000015a5ac824 */ /* 0x000fe200078e0a27 */
[----:B------:R-:W-:Y:S01]  /*a3f0*/  ISETP.GE.AND P4, PT, R136, RZ, PT ;  /* 0x000000ff8800720c */ /* 0x000fe20003f86270 */
[----:B------:R-:W-:-:S03]  /*a400*/  @!P3 IMAD.MOV R55, RZ, RZ, -R55 ;  /* 0x000000ffff37b224 */ /* 0x000fc600078e0a37 */
[----:B------:R-:W-:Y:S01]  /*a410*/  ISETP.GT.U32.AND P3, PT, R39, R90, PT ;  /* 0x0000005a2700720c */ /* 0x000fe20003f64070 */
[--C-:B------:R-:W-:Y:S01]  /*a420*/  @!P5 IMAD.IADD R78, R78, 0x1, -R39.reuse ;  /* 0x000000014e4ed824 */ /* 0x100fe200078e0a27 */
[----:B------:R-:W-:Y:S01]  /*a430*/  ISETP.GE.AND P5, PT, R141, RZ, PT ;  /* 0x000000ff8d00720c */ /* 0x000fe20003fa6270 */
[--C-:B------:R-:W-:Y:S01]  /*a440*/  @!P6 IMAD.IADD R94, R94, 0x1, -R39.reuse ;  /* 0x000000015e5ee824 */ /* 0x100fe200078e0a27 */
[----:B------:R-:W-:Y:S01]  /*a450*/  ISETP.GT.U32.AND P6, PT, R39, R74, PT ;  /* 0x0000004a2700720c */ /* 0x000fe20003fc4070 */
[----:B------:R-:W-:Y:S01]  /*a460*/  @!P2 IMAD.IADD R86, R86, 0x1, -R39 ;  /* 0x000000015656a824 */ /* 0x000fe200078e0a27 */
[----:B------:R-:W-:Y:S01]  /*a470*/  ISETP.GE.AND P2, PT, R137, RZ, PT ;  /* 0x000000ff8900720c */ /* 0x000fe20003f46270 */
[----:B------:R-:W-:Y:S01]  /*a480*/  @!P0 IMAD.MOV R98, RZ, RZ, -R98 ;  /* 0x000000ffff628224 */ /* 0x000fe200078e0a62 */
[C---:B------:R-:W-:Y:S01]  /*a490*/  ISETP.GT.U32.AND P0, PT, R39.reuse, R78, PT ;  /* 0x0000004e2700720c */ /* 0x040fe20003f04070 */
[----:B------:R-:W-:Y:S01]  /*a4a0*/  @!P4 IMAD.MOV R52, RZ, RZ, -R52 ;  /* 0x000000ffff34c224 */ /* 0x000fe200078e0a34 */
[----:B------:R-:W-:-:S03]  /*a4b0*/  ISETP.GT.U32.AND P4, PT, R39, R86, PT ;  /* 0x000000562700720c */ /* 0x000fc60003f84070 */
[--C-:B------:R-:W-:Y:S01]  /*a4c0*/  @!P3 IMAD.IADD R90, R90, 0x1, -R39.reuse ;  /* 0x000000015a5ab824 */ /* 0x100fe200078e0a27 */
[C---:B------:R-:W-:Y:S01]  /*a4d0*/  ISETP.GT.U32.AND P3, PT, R39.reuse, R66, PT ;  /* 0x000000422700720c */ /* 0x040fe20003f64070 */
[----:B------:R-:W-:Y:S01]  /*a4e0*/  @!P5 IMAD.MOV R94, RZ, RZ, -R94 ;  /* 0x000000ffff5ed224 */ /* 0x000fe200078e0a5e */
[C---:B------:R-:W-:Y:S01]  /*a4f0*/  ISETP.GT.U32.AND P5, PT, R39.reuse, R70, PT ;  /* 0x000000462700720c */ /* 0x040fe20003fa4070 */
[----:B------:R-:W-:Y:S02]  /*a500*/  @!P6 IMAD.IADD R74, R74, 0x1, -R39 ;  /* 0x000000014a4ae824 */ /* 0x000fe400078e0a27 */
[----:B------:R-:W-:Y:S01]  /*a510*/  @!P2 IMAD.MOV R49, RZ, RZ, -R49 ;  /* 0x000000ffff31a224 */ /* 0x000fe200078e0a31 */
[C---:B------:R-:W-:Y:S01]  /*a520*/  ISETP.GT.U32.AND P2, PT, R39.reuse, R82, PT ;  /* 0x000000522700720c */ /* 0x040fe20003f44070 */
[--C-:B------:R-:W-:Y:S01]  /*a530*/  @!P0 IMAD.IADD R78, R78, 0x1, -R39.reuse ;  /* 0x000000014e4e8824 */ /* 0x100fe200078e0a27 */
[C---:B------:R-:W-:Y:S02]  /*a540*/  ISETP.GT.U32.AND P0, PT, R39.reuse, R54, PT ;  /* 0x000000362700720c */ /* 0x040fe40003f04070 */
[C---:B------:R-:W-:Y:S01]  /*a550*/  ISETP.GT.U32.AND P6, PT, R39.reuse, R74, PT ;  /* 0x0000004a2700720c */ /* 0x040fe20003fc4070 */
[--C-:B------:R-:W-:Y:S01]  /*a560*/  @!P4 IMAD.IADD R86, R86, 0x1, -R39.reuse ;  /* 0x000000015656c824 */ /* 0x100fe200078e0a27 */
[----:B------:R-:W-:Y:S01]  /*a570*/  ISETP.GT.U32.AND P4, PT, R39, R62, PT ;  /* 0x0000003e2700720c */ /* 0x000fe20003f84070 */
[--C-:B------:R-:W-:Y:S01]  /*a580*/  @!P3 IMAD.IADD R66, R66, 0x1, -R39.reuse ;  /* 0x000000014242b824 */ /* 0x100fe200078e0a27 */
[----:B------:R-:W-:Y:S01]  /*a590*/  ISETP.GE.AND P3, PT, R144, RZ, PT ;  /* 0x000000ff9000720c */ /* 0x000fe20003f66270 */
[----:B------:R-:W-:Y:S01]  /*a5a0*/  @!P5 IMAD.IADD R70, R70, 0x1, -R39 ;  /* 0x000000014646d824 */ /* 0x000fe200078e0a27 */
[----:B------:R-:W-:-:S03]  /*a5b0*/  ISETP.GE.AND P5, PT, R143, RZ, PT ;  /* 0x000000ff8f00720c */ /* 0x000fc60003fa6270 */
[--C-:B------:R-:W-:Y:S01]  /*a5c0*/  @!P2 IMAD.IADD R82, R82, 0x1, -R39.reuse ;  /* 0x000000015252a824 */ /* 0x100fe200078e0a27 */
[C---:B------:R-:W-:Y:S01]  /*a5d0*/  ISETP.GT.U32.AND P2, PT, R39.reuse, R58, PT ;  /* 0x0000003a2700720c */ /* 0x040fe20003f44070 */
[--C-:B------:R-:W-:Y:S01]  /*a5e0*/  @!P0 IMAD.IADD R54, R54, 0x1, -R39.reuse ;  /* 0x0000000136368824 */ /* 0x100fe200078e0a27 */
[----:B------:R-:W-:Y:S01]  /*a5f0*/  ISETP.GT.U32.AND P0, PT, R39, R70, PT ;  /* 0x000000462700720c */ /* 0x000fe20003f04070 */
[--C-:B------:R-:W-:Y:S01]  /*a600*/  @!P6 IMAD.IADD R74, R74, 0x1, -R39.reuse ;  /* 0x000000014a4ae824 */ /* 0x100fe200078e0a27 */
[----:B------:R-:W-:Y:S01]  /*a610*/  ISETP.GE.AND P6, PT, R142, RZ, PT ;  /* 0x000000ff8e00720c */ /* 0x000fe20003fc6270 */
[----:B------:R-:W-:Y:S01]  /*a620*/  @!P4 IMAD.IADD R62, R62, 0x1, -R39 ;  /* 0x000000013e3ec824 */ /* 0x000fe200078e0a27 */
[----:B------:R-:W-:Y:S01]  /*a630*/  ISETP.GE.AND P4, PT, R145, RZ, PT ;  /* 0x000000ff9100720c */ /* 0x000fe20003f86270 */
[----:B------:R-:W-:Y:S02]  /*a640*/  @!P3 IMAD.MOV R82, RZ, RZ, -R82 ;  /* 0x000000ffff52b224 */ /* 0x000fe400078e0a52 */
[----:B------:R-:W-:Y:S01]  /*a650*/  @!P5 IMAD.MOV R86, RZ, RZ, -R86 ;  /* 0x000000ffff56d224 */ /* 0x000fe200078e0a56 */
[----:B------:R-:W-:-:S02]  /*a660*/  ISETP.GT.U32.AND P5, PT, R39, R66, PT ;  /* 0x000000422700720c */ /* 0x000fc40003fa4070 */
[----:B------:R-:W-:Y:S01]  /*a670*/  ISETP.GT.U32.AND P3, PT, R39, R62, PT ;  /* 0x0000003e2700720c */ /* 0x000fe20003f64070 */
[--C-:B------:R-:W-:Y:S01]  /*a680*/  @!P2 IMAD.IADD R58, R58, 0x1, -R39.reuse ;  /* 0x000000013a3aa824 */ /* 0x100fe200078e0a27 */
[----:B------:R-:W-:Y:S01]  /*a690*/  ISETP.GE.AND P2, PT, R147, RZ, PT ;  /* 0x000000ff9300720c */ /* 0x000fe20003f46270 */
[----:B------:R-:W-:Y:S01]  /*a6a0*/  @!P0 IMAD.IADD R70, R70, 0x1, -R39 ;  /* 0x0000000146468824 */ /* 0x000fe200078e0a27 */
[C---:B------:R-:W-:Y:S01]  /*a6b0*/  ISETP.GT.U32.AND P0, PT, R39.reuse, R48, PT ;  /* 0x000000302700720c */ /* 0x040fe20003f04070 */
[----:B------:R-:W-:Y:S01]  /*a6c0*/  @!P6 IMAD.MOV R90, RZ, RZ, -R90 ;  /* 0x000000ffff5ae224 */ /* 0x000fe200078e0a5a */
[C---:B------:R-:W-:Y:S01]  /*a6d0*/  ISETP.GT.U32.AND P6, PT, R39.reuse, R54, PT ;  /* 0x000000362700720c */ /* 0x040fe20003fc4070 */
[----:B------:R-:W-:Y:S01]  /*a6e0*/  @!P4 IMAD.MOV R78, RZ, RZ, -R78 ;  /* 0x000000ffff4ec224 */ /* 0x000fe200078e0a4e */
[----:B------:R-:W-:-:S03]  /*a6f0*/  ISETP.GT.U32.AND P4, PT, R39, R58, PT ;  /* 0x0000003a2700720c */ /* 0x000fc60003f84070 */
[--C-:B------:R-:W-:Y:S01]  /*a700*/  @!P5 IMAD.IADD R66, R66, 0x1, -R39.reuse ;  /* 0x000000014242d824 */ /* 0x100fe200078e0a27 */
[C---:B------:R-:W-:Y:S01]  /*a710*/  ISETP.GT.U32.AND P5, PT, R39.reuse, R97, PT ;  /* 0x000000612700720c */ /* 0x040fe20003fa4070 */
[--C-:B------:R-:W-:Y:S01]  /*a720*/  @!P3 IMAD.IADD R62, R62, 0x1, -R39.reuse ;  /* 0x000000013e3eb824 */ /* 0x100fe200078e0a27 */
[C---:B------:R-:W-:Y:S01]  /*a730*/  ISETP.GT.U32.AND P3, PT, R39.reuse, R93, PT ;  /* 0x0000005d2700720c */ /* 0x040fe20003f64070 */
[----:B------:R-:W-:Y:S01]  /*a740*/  @!P2 IMAD.MOV R74, RZ, RZ, -R74 ;  /* 0x000000ffff4aa224 */ /* 0x000fe200078e0a4a */
[C---:B------:R-:W-:Y:S01]  /*a750*/  ISETP.GT.U32.AND P2, PT, R39.reuse, R51, PT ;  /* 0x000000332700720c */ /* 0x040fe20003f44070 */
[--C-:B------:R-:W-:Y:S01]  /*a760*/  @!P0 IMAD.IADD R48, R48, 0x1, -R39.reuse ;  /* 0x0000000130308824 */ /* 0x100fe200078e0a27 */
[----:B------:R-:W-:Y:S01]  /*a770*/  ISETP.GE.AND P0, PT, R152, RZ, PT ;  /* 0x000000ff9800720c */ /* 0x000fe20003f06270 */
[--C-:B------:R-:W-:Y:S01]  /*a780*/  @!P6 IMAD.IADD R54, R54, 0x1, -R39.reuse ;  /* 0x000000013636e824 */ /* 0x100fe200078e0a27 */
[----:B------:R-:W-:Y:S01]  /*a790*/  ISETP.GT.U32.AND P6, PT, R39, R89, PT ;  /* 0x000000592700720c */ /* 0x000fe20003fc4070 */
[----:B------:R-:W-:Y:S01]  /*a7a0*/  @!P4 IMAD.IADD R58, R58, 0x1, -R39 ;  /* 0x000000013a3ac824 */ /* 0x000fe200078e0a27 */
[----:B------:R-:W-:-:S03]  /*a7b0*/  ISETP.GE.AND P4, PT, R148, RZ, PT ;  /* 0x000000ff9400720c */ /* 0x000fc60003f86270 */
[--C-:B------:R-:W-:Y:S02]  /*a7c0*/  @!P5 IMAD.IADD R97, R97, 0x1, -R39.reuse ;  /* 0x000000016161d824 */ /* 0x100fe400078e0a27 */
[--C-:B------:R-:W-:Y:S01]  /*a7d0*/  @!P3 IMAD.IADD R93, R93, 0x1, -R39.reuse ;  /* 0x000000015d5db824 */ /* 0x100fe200078e0a27 */
[----:B------:R-:W-:Y:S01]  /*a7e0*/  ISETP.GE.AND P3, PT, R154, RZ, PT ;  /* 0x000000ff9a00720c */ /* 0x000fe20003f66270 */
[--C-:B------:R-:W-:Y:S01]  /*a7f0*/  @!P2 IMAD.IADD R51, R51, 0x1, -R39.reuse ;  /* 0x000000013333a824 */ /* 0x100fe200078e0a27 */
[----:B------:R-:W-:Y:S01]  /*a800*/  ISETP.GE.AND P2, PT, R151, RZ, PT ;  /* 0x000000ff9700720c */ /* 0x000fe20003f46270 */
[----:B------:R-:W-:Y:S01]  /*a810*/  @!P0 IMAD.MOV R62, RZ, RZ, -R62 ;  /* 0x000000ffff3e8224 */ /* 0x000fe200078e0a3e */
[----:B------:R-:W-:Y:S01]  /*a820*/  ISETP.GT.U32.AND P0, PT, R39, R97, PT ;  /* 0x000000612700720c */ /* 0x000fe20003f04070 */
[----:B------:R-:W-:Y:S02]  /*a830*/  @!P6 IMAD.IADD R89, R89, 0x1, -R39 ;  /* 0x000000015959e824 */ /* 0x000fe400078e0a27 */
[----:B------:R-:W-:Y:S01]  /*a840*/  @!P4 IMAD.MOV R70, RZ, RZ, -R70 ;  /* 0x000000ffff46c224 */ /* 0x000fe200078e0a46 */
[----:B------:R-:W-:-:S02]  /*a850*/  ISETP.GT.U32.AND P4, PT, R39, R51, PT ;  /* 0x000000332700720c */ /* 0x000fc40003f84070 */
[----:B------:R-:W-:-:S03]  /*a860*/  ISETP.GT.U32.AND P6, PT, R39, R89, PT ;  /* 0x000000592700720c */ /* 0x000fc60003fc4070 */
[----:B------:R-:W-:Y:S01]  /*a870*/  @!P3 IMAD.MOV R54, RZ, RZ, -R54 ;  /* 0x000000ffff36b224 */ /* 0x000fe200078e0a36 */
[C---:B------:R-:W-:Y:S01]  /*a880*/  ISETP.GT.U32.AND P3, PT, R39.reuse, R85, PT ;  /* 0x000000552700720c */ /* 0x040fe20003f64070 */
[----:B------:R-:W-:Y:S01]  /*a890*/  @!P2 IMAD.MOV R66, RZ, RZ, -R66 ;  /* 0x000000ffff42a224 */ /* 0x000fe200078e0a42 */
[----:B------:R-:W-:Y:S01]  /*a8a0*/  ISETP.GT.U32.AND P2, PT, R39, R48, PT ;  /* 0x000000302700720c */ /* 0x000fe20003f44070 */
[--C-:B------:R-:W-:Y:S01]  /*a8b0*/  @!P0 IMAD.IADD R97, R97, 0x1, -R39.reuse ;  /* 0x0000000161618824 */ /* 0x100fe200078e0a27 */
[----:B------:R-:W-:Y:S02]  /*a8c0*/  ISETP.GT.U32.AND P0, PT, R39, R73, PT ;  /* 0x000000492700720c */ /* 0x000fe40003f04070 */
[----:B------:R-:W-:Y:S01]  /*a8d0*/  ISETP.GE.AND P5, PT, R153, RZ, PT ;  /* 0x000000ff9900720c */ /* 0x000fe20003fa6270 */
[--C-:B------:R-:W-:Y:S02]  /*a8e0*/  @!P4 IMAD.IADD R51, R51, 0x1, -R39.reuse ;  /* 0x000000013333c824 */ /* 0x100fe400078e0a27 */
[----:B------:R-:W-:Y:S01]  /*a8f0*/  @!P6 IMAD.IADD R89, R89, 0x1, -R39 ;  /* 0x000000015959e824 */ /* 0x000fe200078e0a27 */
[----:B------:R-:W-:-:S02]  /*a900*/  ISETP.GT.U32.AND P6, PT, R39, R69, PT ;  /* 0x000000452700720c */ /* 0x000fc40003fc4070 */
        /* <DEDUP_REMOVED lines=8> */
[----:B------:R-:W-:-:S03]  /*a990*/  ISETP.GT.U32.AND P5, PT, R39, R93, PT ;  /* 0x0000005d2700720c */ /* 0x000fc60003fa4070 */
[--C-:B------:R-:W-:Y:S01]  /*a9a0*/  @!P6 IMAD.IADD R69, R69, 0x1, -R39.reuse ;  /* 0x000000014545e824 */ /* 0x100fe200078e0a27 */
[----:B------:R-:W-:Y:S01]  /*a9b0*/  ISETP.GT.U32.AND P6, PT, R39, R85, PT ;  /* 0x000000552700720c */ /* 0x000fe20003fc4070 */
[----:B------:R-:W-:Y:S01]  /*a9c0*/  @!P4 IMAD.IADD R81, R81, 0x1, -R39 ;  /* 0x000000015151c824 */ /* 0x000fe200078e0a27 */
[----:B------:R-:W-:Y:S01]  /*a9d0*/  ISETP.GE.AND P4, PT, R160, RZ, PT ;  /* 0x000000ffa000720c */ /* 0x000fe20003f86270 */
[----:B------:R-:W-:-:S03]  /*a9e0*/  @!P3 IMAD.MOV R48, RZ, RZ, -R48 ;  /* 0x000000ffff30b224 */ /* 0x000fc600078e0a30 */
[----:B------:R-:W-:Y:S01]  /*a9f0*/  ISETP.GT.U32.AND P3, PT, R39, R81, PT ;  /* 0x000000512700720c */ /* 0x000fe20003f64070 */
[----:B------:R-:W-:Y:S01]  /*aa00*/  @!P2 IMAD.IADD R77, R77, 0x1, -R39 ;  /* 0x000000014d4da824 */ /* 0x000fe200078e0a27 */
[----:B------:R-:W-:Y:S01]  /*aa10*/  ISETP.GE.AND P2, PT, R161, RZ, PT ;  /* 0x000000ffa100720c */ /* 0x000fe20003f46270 */
[----:B------:R-:W-:Y:S01]  /*aa20*/  @!P0 IMAD.MOV R89, RZ, RZ, -R89 ;  /* 0x000000ffff598224 */ /* 0x000fe200078e0a59 */
[----:B------:R-:W-:Y:S01]  /*aa30*/  ISETP.GT.U32.AND P0, PT, R39, R65, PT ;  /* 0x000000412700720c */ /* 0x000fe20003f04070 */
[--C-:B------:R-:W-:Y:S01]  /*aa40*/  @!P5 IMAD.IADD R93, R93, 0x1, -R39.reuse ;  /* 0x000000015d5dd824 */ /* 0x100fe200078e0a27 */
[----:B------:R-:W-:Y:S01]  /*aa50*/  ISETP.GE.AND P5, PT, R155, RZ, PT ;  /* 0x000000ff9b00720c */ /* 0x000fe20003fa6270 */
[----:B------:R-:W-:Y:S01]  /*aa60*/  @!P6 IMAD.IADD R85, R85, 0x1, -R39 ;  /* 0x000000015555e824 */ /* 0x000fe200078e0a27 */
[C---:B------:R-:W-:Y:S01]  /*aa70*/  ISETP.GT.U32.AND P6, PT, R39.reuse, R61, PT ;  /* 0x0000003d2700720c */ /* 0x040fe20003fc4070 */
[----:B------:R-:W-:Y:S01]  /*aa80*/  @!P4 IMAD.MOV R97, RZ, RZ, -R97 ;  /* 0x000000ffff61c224 */ /* 0x000fe200078e0a61 */
[----:B------:R-:W-:-:S03]  /*aa90*/  ISETP.GT.U32.AND P4, PT, R39, R77, PT ;  /* 0x0000004d2700720c */ /* 0x000fc60003f84070 */
[----:B------:R-:W-:Y:S01]  /*aaa0*/  @!P3 IMAD.IADD R81, R81, 0x1, -R39 ;  /* 0x000000015151b824 */ /* 0x000fe200078e0a27 */
[C---:B------:R-:W-:Y:S01]  /*aab0*/  ISETP.GT.U32.AND P3, PT, R39.reuse, R57, PT ;  /* 0x000000392700720c */ /* 0x040fe20003f64070 */
[----:B------:R-:W-:Y:S01]  /*aac0*/  @!P2 IMAD.MOV R93, RZ, RZ, -R93 ;  /* 0x000000ffff5da224 */ /* 0x000fe200078e0a5d */
[----:B------:R-:W-:Y:S01]  /*aad0*/  ISETP.GT.U32.AND P2, PT, R39, R69, PT ;  /* 0x000000452700720c */ /* 0x000fe20003f44070 */
[----:B------:R-:W-:Y:S01]  /*aae0*/  @!P0 IMAD.IADD R65, R65, 0x1, -R39 ;  /* 0x0000000141418824 */ /* 0x000fe200078e0a27 */
[----:B------:R-:W-:Y:S01]  /*aaf0*/  ISETP.GE.AND P0, PT, R116, RZ, PT ;  /* 0x000000ff7400720c */ /* 0x000fe20003f06270 */
[----:B------:R-:W-:Y:S01]  /*ab00*/  @!P5 IMAD.MOV R51, RZ, RZ, -R51 ;  /* 0x000000ffff33d224 */ /* 0x000fe200078e0a33 */
[----:B------:R-:W-:Y:S01]  /*ab10*/  ISETP.GT.U32.AND P5, PT, R39, R73, PT ;  /* 0x000000492700720c */ /* 0x000fe20003fa4070 */
[----:B------:R-:W-:Y:S01]  /*ab20*/  @!P6 IMAD.IADD R61, R61, 0x1, -R39 ;  /* 0x000000013d3de824 */ /* 0x000fe200078e0a27 */
[----:B------:R-:W-:Y:S01]  /*ab30*/  ISETP.GE.AND P6, PT, R115, RZ, PT ;  /* 0x000000ff7300720c */ /* 0x000fe20003fc6270 */
[----:B------:R-:W-:-:S02]  /*ab40*/  VIADD R149, R0, 0x1c ;  /* 0x0000001c00957836 */ /* 0x000fc40000000000 */
[--C-:B------:R-:W-:Y:S01]  /*ab50*/  @!P4 IMAD.IADD R77, R77, 0x1, -R39.reuse ;  /* 0x000000014d4dc824 */ /* 0x100fe200078e0a27 */
[----:B------:R-:W-:Y:S01]  /*ab60*/  ISETP.GT.U32.AND P4, PT, R39, R31, PT ;  /* 0x0000001f2700720c */ /* 0x000fe20003f84070 */
[--C-:B------:R-:W-:Y:S01]  /*ab70*/  @!P3 IMAD.IADD R57, R57, 0x1, -R39.reuse ;  /* 0x000000013939b824 */ /* 0x100fe200078e0a27 */
[----:B------:R-:W-:Y:S01]  /*ab80*/  ISETP.GE.AND P3, PT, R114, RZ, PT ;  /* 0x000000ff7200720c */ /* 0x000fe20003f66270 */
[----:B------:R-:W-:Y:S01]  /*ab90*/  @!P2 IMAD.IADD R69, R69, 0x1, -R39 ;  /* 0x000000014545a824 */ /* 0x000fe200078e0a27 */
[----:B------:R-:W-:Y:S01]  /*aba0*/  IABS R41, R149 ;  /* 0x0000009500297213 */ /* 0x000fe20000000000 */
[----:B------:R-:W-:Y:S01]  /*abb0*/  @!P0 IMAD.MOV R77, RZ, RZ, -R77 ;  /* 0x000000ffff4d8224 */ /* 0x000fe200078e0a4d */
[----:B------:R-:W-:Y:S01]  /*abc0*/  ISETP.GE.AND P2, PT, R117, RZ, PT ;  /* 0x000000ff7500720c */ /* 0x000fe20003f46270 */
[----:B------:R-:W-:Y:S01]  /*abd0*/  @!P5 IMAD.IADD R73, R73, 0x1, -R39 ;  /* 0x000000014949d824 */ /* 0x000fe200078e0a27 */
[----:B------:R-:W-:Y:S01]  /*abe0*/  ISETP.GT.U32.AND P0, PT, R39, R57, PT ;  /* 0x000000392700720c */ /* 0x000fe20003f04070 */
[----:B------:R-:W-:-:S02]  /*abf0*/  VIADD R120, R0, 0x24 ;  /* 0x0000002400787836 */ /* 0x000fc40000000000 */
[----:B------:R-:W-:-:S04]  /*ac00*/  IMAD.HI.U32 R32, R40, R41, RZ ;  /* 0x0000002928207227 */ /* 0x000fc800078e00ff */
[----:B------:R-:W-:Y:S01]  /*ac10*/  @!P6 IMAD.MOV R73, RZ, RZ, -R73 ;  /* 0x000000ffff49e224 */ /* 0x000fe200078e0a49 */
[----:B------:R-:W-:Y:S01]  /*ac20*/  ISETP.GT.U32.AND P6, PT, R39, R30, PT ;  /* 0x0000001e2700720c */ /* 0x000fe20003fc4070 */
[----:B------:R-:W-:Y:S01]  /*ac30*/  IMAD.MOV R32, RZ, RZ, -R32 ;  /* 0x000000ffff207224 */ /* 0x000fe200078e0a20 */
[----:B------:R-:W-:Y:S01]  /*ac40*/  IABS R34, R120 ;  /* 0x0000007800227213 */ /* 0x000fe20000000000 */
[----:B------:R-:W-:Y:S01]  /*ac50*/  @!P4 IMAD.IADD R31, R31, 0x1, -R39 ;  /* 0x000000011f1fc824 */ /* 0x000fe200078e0a27 */
[C---:B------:R-:W-:Y:S01]  /*ac60*/  ISETP.GT.U32.AND P4, PT, R39.reuse, R61, PT ;  /* 0x0000003d2700720c */ /* 0x040fe20003f84070 */
[----:B------:R-:W-:Y:S01]  /*ac70*/  @!P3 IMAD.MOV R69, RZ, RZ, -R69 ;  /* 0x000000ffff45b224 */ /* 0x000fe200078e0a45 */
[C---:B------:R-:W-:Y:S01]  /*ac80*/  ISETP.GT.U32.AND P3, PT, R39.reuse, R28, PT ;  /* 0x0000001c2700720c */ /* 0x040fe20003f64070 */
[----:B------:R-:W-:Y:S02]  /*ac90*/  IMAD R41, R39, R32, R41 ;  /* 0x0000002027297224 */ /* 0x000fe400078e0229 */
[----:B------:R-:W-:-:S04]  /*aca0*/  IMAD.HI.U32 R32, R40, R34, RZ ;  /* 0x0000002228207227 */ /* 0x000fc800078e00ff */
[----:B------:R-:W-:Y:S01]  /*acb0*/  @!P2 IMAD.MOV R81, RZ, RZ, -R81 ;  /* 0x000000ffff51a224 */ /* 0x000fe200078e0a51 */
[----:B------:R-:W-:Y:S01]  /*acc0*/  ISETP.GT.U32.AND P2, PT, R39, R31, PT ;  /* 0x0000001f2700720c */ /* 0x000fe20003f44070 */
[--C-:B------:R-:W-:Y:S01]  /*acd0*/  @!P0 IMAD.IADD R57, R57, 0x1, -R39.reuse ;  /* 0x0000000139398824 */ /* 0x100fe200078e0a27 */
[----:B------:R-:W-:Y:S01]  /*ace0*/  ISETP.GE.AND P0, PT, R109, RZ, PT ;  /* 0x000000ff6d00720c */ /* 0x000fe20003f06270 */
[----:B------:R-:W-:Y:S01]  /*acf0*/  IMAD.MOV R32, RZ, RZ, -R32 ;  /* 0x000000ffff207224 */ /* 0x000fe200078e0a20 */
[----:B------:R-:W-:Y:S01]  /*ad00*/  IABS R33, R13 ;  /* 0x0000000d00217213 */ /* 0x000fe20000000000 */
[----:B------:R-:W-:Y:S02]  /*ad10*/  IMAD.MOV.U32 R162, RZ, RZ, R106 ;  /* 0x000000ffffa27224 */ /* 0x000fe400078e006a */
[----:B------:R-:W-:Y:S01]  /*ad20*/  @!P6 IMAD.IADD R30, R30, 0x1, -R39 ;  /* 0x000000011e1ee824 */ /* 0x000fe200078e0a27 */
[----:B------:R-:W-:Y:S01]  /*ad30*/  ISETP.GE.AND P6, PT, R4, RZ, PT ;  /* 0x000000ff0400720c */ /* 0x000fe20003fc6270 */
[----:B------:R-:W-:Y:S01]  /*ad40*/  IMAD R34, R39, R32, R34 ;  /* 0x0000002027227224 */ /* 0x000fe200078e0222 */
[----:B------:R-:W-:Y:S01]  /*ad50*/  ISETP.GE.AND P5, PT, R162, RZ, PT ;  /* 0x000000ffa200720c */ /* 0x000fe20003fa6270 */
[----:B------:R-:W-:-:S04]  /*ad60*/  IMAD.HI.U32 R32, R40, R33, RZ ;  /* 0x0000002128207227 */ /* 0x000fc800078e00ff */
[--C-:B------:R-:W-:Y:S02]  /*ad70*/  @!P4 IMAD.IADD R61, R61, 0x1, -R39.reuse ;  /* 0x000000013d3dc824 */ /* 0x100fe400078e0a27 */
[--C-:B------:R-:W-:Y:S01]  /*ad80*/  @!P3 IMAD.IADD R28, R28, 0x1, -R39.reuse ;  /* 0x000000011c1cb824 */ /* 0x100fe200078e0a27 */
[----:B------:R-:W-:Y:S01]  /*ad90*/  STL [R1+0x8d0], R149 ;  /* 0x0008d09501007387 */ /* 0x000fe20000100800 */
[----:B------:R-:W-:Y:S01]  /*ada0*/  IMAD.MOV R32, RZ, RZ, -R32 ;  /* 0x000000ffff207224 */ /* 0x000fe200078e0a20 */
[----:B------:R-:W-:Y:S01]  /*adb0*/  ISETP.GT.U32.AND P3, PT, R39, R30, PT ;  /* 0x0000001e2700720c */ /* 0x000fe20003f64070 */
[----:B------:R-:W-:Y:S01]  /*adc0*/  @!P2 IMAD.IADD R31, R31, 0x1, -R39 ;  /* 0x000000011f1fa824 */ /* 0x000fe200078e0a27 */
[----:B------:R-:W-:Y:S01]  /*add0*/  STL [R1+0xba4], R149 ;  /* 0x000ba49501007387 */ /* 0x000fe20000100800 */
[----:B------:R-:W-:Y:S01]  /*ade0*/  @!P0 IMAD.MOV R61, RZ, RZ, -R61 ;  /* 0x000000ffff3d8224 */ /* 0x000fe200078e0a3d */
[----:B------:R-:W-:Y:S02]  /*adf0*/  ISETP.GE.AND P2, PT, R108, RZ, PT ;  /* 0x000000ff6c00720c */ /* 0x000fe40003f46270 */
[C---:B------:R-:W-:Y:S01]  /*ae00*/  ISETP.GT.U32.AND P0, PT, R39.reuse, R28, PT ;  /* 0x0000001c2700720c */ /* 0x040fe20003f04070 */
[----:B------:R-:W-:Y:S01]  /*ae10*/  STL [R1+0xba8], R41 ;  /* 0x000ba82901007387 */ /* 0x000fe20000100800 */
[----:B------:R-:W-:-:S03]  /*ae20*/  IMAD R33, R39, R32, R33 ;  /* 0x0000002027217224 */ /* 0x000fc600078e0221 */
[----:B------:R-:W-:Y:S01]  /*ae30*/  STL [R1+0x8c0], R120 ;  /* 0x0008c07801007387 */ /* 0x000fe20000100800 */
[----:B------:R-:W-:Y:S01]  /*ae40*/  @!P6 IMAD.MOV R31, RZ, RZ, -R31 ;  /* 0x000000ffff1fe224 */ /* 0x000fe200078e0a1f */
[----:B------:R-:W-:Y:S02]  /*ae50*/  ISETP.GE.AND P6, PT, R2, RZ, PT ;  /* 0x000000ff0200720c */ /* 0x000fe40003fc6270 */
[----:B------:R-:W-:Y:S01]  /*ae60*/  STL [R1+0xbac], R120 ;  /* 0x000bac7801007387 */ /* 0x000fe20000100800 */
[----:B------:R-:W-:-:S03]  /*ae70*/  IABS R32, R22 ;  /* 0x0000001600207213 */ /* 0x000fc60000000000 */
[----:B------:R-:W-:Y:S01]  /*ae80*/  STL [R1+0xbb0], R34 ;  /* 0x000bb02201007387 */ /* 0x000fe20000100800 */
[----:B------:R-:W-:-:S03]  /*ae90*/  @!P5 IMAD.MOV R85, RZ, RZ, -R85 ;  /* 0x000000ffff55d224 */ /* 0x000fc600078e0a55 */
[----:B------:R-:W-:Y:S01]  /*aea0*/  STL [R1+0x8cc], R13 ;  /* 0x0008cc0d01007387 */ /* 0x000fe20000100800 */
[----:B------:R-:W-:-:S03]  /*aeb0*/  ISETP.GT.U32.AND P5, PT, R39, R65, PT ;  /* 0x000000412700720c */ /* 0x000fc60003fa4070 */
[----:B------:R-:W-:Y:S04]  /*aec0*/  STL [R1+0xbb4], R13 ;  /* 0x000bb40d01007387 */ /* 0x000fe80000100800 */
[----:B------:R-:W-:Y:S04]  /*aed0*/  STL [R1+0xbb8], R33 ;  /* 0x000bb82101007387 */ /* 0x000fe80000100800 */
[----:B------:R2:W-:Y:S01]  /*aee0*/  STL [R1+0xbbc], R0 ;  /* 0x000bbc0001007387 */ /* 0x0005e20000100800 */
[----:B------:R-:W-:Y:S01]  /*aef0*/  IMAD.HI.U32 R106, R40, R32, RZ ;  /* 0x00000020286a7227 */ /* 0x000fe200078e00ff */
[----:B------:R-:W-:-:S03]  /*af00*/  LOP3.LUT R5, RZ, R29, RZ, 0x33, !PT ;  /* 0x0000001dff057212 */ /* 0x000fc600078e33ff */
[----:B------:R-:W-:Y:S02]  /*af10*/  @!P2 IMAD.MOV R57, RZ, RZ, -R57 ;  /* 0x000000ffff39a224 */ /* 0x000fe400078e0a39 */
[----:B--2---:R-:W-:Y:S01]  /*af20*/  VIADD R0, R12, 0x7f ;  /* 0x0000007f0c007836 */ /* 0x004fe20000000000 */
[----:B------:R-:W-:Y:S01]  /*af30*/  ISETP.GE.AND P2, PT, R3, RZ, PT ;  /* 0x000000ff0300720c */ /* 0x000fe20003f46270 */
[--C-:B------:R-:W-:Y:S01]  /*af40*/  @!P3 IMAD.IADD R30, R30, 0x1, -R39.reuse ;  /* 0x000000011e1eb824 */ /* 0x100fe200078e0a27 */
[----:B------:R-:W-:Y:S01]  /*af50*/  ISETP.NE.AND P3, PT, R29, RZ, PT ;  /* 0x000000ff1d00720c */ /* 0x000fe20003f65270 */
[--C-:B------:R-:W-:Y:S01]  /*af60*/  @!P0 IMAD.IADD R28, R28, 0x1, -R39.reuse ;  /* 0x000000011c1c8824 */ /* 0x100fe200078e0a27 */
[----:B------:R-:W-:Y:S01]  /*af70*/  ISETP.GT.AND P0, PT, R0, 0x7f, PT ;  /* 0x0000007f0000780c */ /* 0x000fe20003f04270 */
[----:B------:R-:W-:Y:S01]  /*af80*/  IMAD.MOV R106, RZ, RZ, -R106 ;  /* 0x000000ffff6a7224 */ /* 0x000fe200078e0a6a */
[----:B------:R-:W-:Y:S01]  /*af90*/  SEL R103, R5, R103, !P3 ;  /* 0x0000006705677207 */ /* 0x000fe20005800000 */
[----:B------:R-:W-:Y:S01]  /*afa0*/  @!P6 IMAD.MOV R28, RZ, RZ, -R28 ;  /* 0x000000ffff1ce224 */ /* 0x000fe200078e0a1c */
[----:B------:R-:W-:Y:S01]  /*afb0*/  ISETP.LT.AND P0, PT, R107, R12, P0 ;  /* 0x0000000c6b00720c */ /* 0x000fe20000701270 */
[----:B------:R-:W-:Y:S01]  /*afc0*/  IMAD R32, R39, R106, R32 ;  /* 0x0000006a27207224 */ /* 0x000fe200078e0220 */
[----:B------:R-:W-:Y:S01]  /*afd0*/  SEL R107, R5, R46, !P3 ;  /* 0x0000002e056b7207 */ /* 0x000fe20005800000 */
[----:B------:R-:W-:Y:S01]  /*afe0*/  @!P5 IMAD.IADD R65, R65, 0x1, -R39 ;  /* 0x000000014141d824 */ /* 0x000fe200078e0a27 */
[----:B------:R-:W-:Y:S01]  /*aff0*/  STL [R1+0x8c8], R22 ;  /* 0x0008c81601007387 */ /* 0x000fe20000100800 */
[----:B------:R-:W-:Y:S01]  /*b000*/  ISETP.GE.AND P5, PT, R113, RZ, PT ;  /* 0x000000ff7100720c */ /* 0x000fe20003fa6270 */
[----:B------:R-:W-:Y:S01]  /*b010*/  IMAD R103, R103, UR11, RZ ;  /* 0x0000000b67677c24 */ /* 0x000fe2000f8e02ff */
[C---:B------:R-:W-:Y:S01]  /*b020*/  SEL R116, R5.reuse, R28, !P3 ;  /* 0x0000001c05747207 */ /* 0x040fe20005800000 */
[----:B------:R-:W-:Y:S01]  /*b030*/  STL [R1+0xbc0], R22 ;  /* 0x000bc01601007387 */ /* 0x000fe20000100800 */
[----:B------:R-:W-:Y:S01]  /*b040*/  SEL R96, R5, R96, !P3 ;  /* 0x0000006005607207 */ /* 0x000fe20005800000 */
[----:B------:R-:W-:Y:S01]  /*b050*/  IMAD R28, R107, UR11, RZ ;  /* 0x0000000b6b1c7c24 */ /* 0x000fe2000f8e02ff */
[C---:B------:R-:W-:Y:S01]  /*b060*/  SEL R29, R5.reuse, R100, !P3 ;  /* 0x00000064051d7207 */ /* 0x040fe20005800000 */
[----:B------:R-:W-:Y:S01]  /*b070*/  STL [R1+0xbc4], R40 ;  /* 0x000bc42801007387 */ /* 0x000fe20000100800 */
[----:B------:R-:W-:Y:S01]  /*b080*/  VIADD R106, R12, 0xffffffa8 ;  /* 0xffffffa80c6a7836 */ /* 0x000fe20000000000 */
[----:B------:R-:W-:-:S02]  /*b090*/  SEL R92, R5, R92, !P3 ;  /* 0x0000005c055c7207 */ /* 0x000fc40005800000 */
[----:B------:R-:W-:Y:S01]  /*b0a0*/  STL [R1+0xbc8], R32 ;  /* 0x000bc82001007387 */ /* 0x000fe20000100800 */
[C---:B------:R-:W-:Y:S01]  /*b0b0*/  SEL R99, R5.reuse, R99, !P3 ;  /* 0x0000006305637207 */ /* 0x040fe20005800000 */
[----:B------:R-:W-:Y:S01]  /*b0c0*/  @!P2 IMAD.MOV R30, RZ, RZ, -R30 ;  /* 0x000000ffff1ea224 */ /* 0x000fe200078e0a1e */
[----:B------:R-:W-:Y:S01]  /*b0d0*/  SEL R95, R5, R95, !P3 ;  /* 0x0000005f055f7207 */ /* 0x000fe20005800000 */
[----:B------:R-:W-:Y:S01]  /*b0e0*/  STL [R1+0xbcc], R12 ;  /* 0x000bcc0c01007387 */ /* 0x000fe20000100800 */
[----:B------:R-:W-:-:S03]  /*b0f0*/  IADD3 R26, P2, PT, R103, R38, RZ ;  /* 0x00000026671a7210 */ /* 0x000fc60007f5e0ff */
[----:B------:R-:W-:Y:S01]  /*b100*/  STL [R1+0xbd0], R5 ;  /* 0x000bd00501007387 */ /* 0x000fe20000100800 */
[----:B------:R-:W-:Y:S01]  /*b110*/  IADD3 R0, P6, PT, R28, R38, RZ ;  /* 0x000000261c007210 */ /* 0x000fe20007fde0ff */
[----:B------:R-:W-:Y:S01]  /*b120*/  IMAD R29, R29, UR5, RZ ;  /* 0x000000051d1d7c24 */ /* 0x000fe2000f8e02ff */
[----:B------:R-:W-:Y:S01]  /*b130*/  ISETP.GE.U32.AND P4, PT, R106, 0x7fffff29, PT ;  /* 0x7fffff296a00780c */ /* 0x000fe20003f86070 */
[----:B------:R-:W-:Y:S01]  /*b140*/  STL [R1+0xbd4], R107 ;  /* 0x000bd46b01007387 */ /* 0x000fe20000100800 */
[C---:B------:R-:W-:Y:S01]  /*b150*/  VIADD R106, R12.reuse, 0xffffffa0 ;  /* 0xffffffa00c6a7836 */ /* 0x040fe20000000000 */
[C---:B------:R-:W-:Y:S01]  /*b160*/  SEL R109, R5.reuse, R101, !P3 ;  /* 0x00000065056d7207 */ /* 0x040fe20005800000 */
[----:B------:R-:W-:Y:S01]  /*b170*/  @!P5 IMAD.MOV R65, RZ, RZ, -R65 ;  /* 0x000000ffff41d224 */ /* 0x000fe200078e0a41 */
[----:B------:R-:W-:Y:S01]  /*b180*/  STL [R1+0xbd8], R96 ;  /* 0x000bd86001007387 */ /* 0x000fe20000100800 */
[C---:B------:R-:W-:Y:S01]  /*b190*/  SEL R101, R5.reuse, R43, !P3 ;  /* 0x0000002b05657207 */ /* 0x040fe20005800000 */
[----:B------:R-:W-:Y:S01]  /*b1a0*/  VIADD R117, R12, 0xffffff98 ;  /* 0xffffff980c757836 */ /* 0x000fe20000000000 */
[C---:B------:R-:W-:Y:S01]  /*b1b0*/  SEL R115, R5.reuse, R30, !P3 ;  /* 0x0000001e05737207 */ /* 0x040fe20005800000 */
[----:B------:R-:W-:Y:S01]  /*b1c0*/  STL [R1+0xbdc], R92 ;  /* 0x000bdc5c01007387 */ /* 0x000fe20000100800 */
[----:B------:R-:W-:Y:S01]  /*b1d0*/  SEL R43, R5, R88, !P3 ;  /* 0x00000058052b7207 */ /* 0x000fe20005800000 */
[----:B------:R-:W-:Y:S01]  /*b1e0*/  IMAD R30, R96, UR16, RZ ;  /* 0x00000010601e7c24 */ /* 0x000fe2000f8e02ff */
[----:B------:R-:W-:Y:S01]  /*b1f0*/  LEA.HI.X.SX32 R42, R103, R35, 0x1, P2 ;  /* 0x00000023672a7211 */ /* 0x000fe200010f0eff */
[----:B------:R-:W-:Y:S01]  /*b200*/  STL [R1+0xbe0], R99 ;  /* 0x000be06301007387 */ /* 0x000fe20000100800 */
[----:B------:R-:W-:Y:S01]  /*b210*/  SEL R113, R5, R102, !P3 ;  /* 0x0000006605717207 */ /* 0x000fe20005800000 */
[----:B------:R-:W2:Y:S02]  /*b220*/  LDCU UR5, c[0x0][0x3b0] ;  /* 0x00007600ff0577ac */ /* 0x000ea40008000800 */
[----:B------:R-:W-:Y:S01]  /*b230*/  STL [R1+0xbe4], R95 ;  /* 0x000be45f01007387 */ /* 0x000fe20000100800 */
[----:B------:R-:W-:-:S03]  /*b240*/  ISETP.GE.U32.AND P5, PT, R106, 0x7fffff21, PT ;  /* 0x7fffff216a00780c */ /* 0x000fc60003fa6070 */
[----:B------:R-:W-:Y:S01]  /*b250*/  STL [R1+0x128], R26 ;  /* 0x0001281a01007387 */ /* 0x000fe20000100800 */
[----:B------:R-:W-:-:S03]  /*b260*/  SEL R102, R5, R44, !P3 ;  /* 0x0000002c05667207 */ /* 0x000fc60005800000 */
[----:B------:R3:W-:Y:S01]  /*b270*/  STL [R1+0x168], R0 ;  /* 0x0001680001007387 */ /* 0x0007e20000100800 */
[----:B------:R-:W-:Y:S01]  /*b280*/  SEL R100, R5, R57, !P3 ;  /* 0x0000003905647207 */ /* 0x000fe20005800000 */
[----:B------:R-:W-:Y:S01]  /*b290*/  IMAD R57, R95, UR17, RZ ;  /* 0x000000115f397c24 */ /* 0x000fe2000f8e02ff */
[C---:B------:R-:W-:Y:S01]  /*b2a0*/  SEL R114, R5.reuse, R31, !P3 ;  /* 0x0000001f05727207 */ /* 0x040fe20005800000 */
[----:B------:R-:W-:Y:S01]  /*b2b0*/  IMAD R31, R92, UR21, RZ ;  /* 0x000000155c1f7c24 */ /* 0x000fe2000f8e02ff */
[----:B------:R-:W-:Y:S01]  /*b2c0*/  SEL R106, R5, R45, !P3 ;  /* 0x0000002d056a7207 */ /* 0x000fe20005800000 */
[----:B------:R-:W-:Y:S01]  /*b2d0*/  IMAD R43, R43, UR25, RZ ;  /* 0x000000192b2b7c24 */ /* 0x000fe2000f8e02ff */
[----:B------:R-:W-:Y:S02]  /*b2e0*/  SEL R44, R5, R84, !P3 ;  /* 0x00000054052c7207 */ /* 0x000fe40005800000 */
[----:B---3--:R-:W-:Y:S01]  /*b2f0*/  IADD3 R0, P2, PT, R29, R38, RZ ;  /* 0x000000261d007210 */ /* 0x008fe20007f5e0ff */
[----:B------:R3:W-:Y:S01]  /*b300*/  STL [R1+0xbe8], R103 ;  /* 0x000be86701007387 */ /* 0x0007e20000100800 */
[----:B------:R-:W-:-:S02]  /*b310*/  LEA.HI.X.SX32 R2, R28, R35, 0x1, P6 ;  /* 0x000000231c027211 */ /* 0x000fc400030f0eff */
[C---:B------:R-:W-:Y:S01]  /*b320*/  SEL R45, R5.reuse, R80, !P3 ;  /* 0x00000050052d7207 */ /* 0x040fe20005800000 */
[----:B------:R-:W-:Y:S01]  /*b330*/  STL [R1+0x124], R42 ;  /* 0x0001242a01007387 */ /* 0x000fe20000100800 */
[----:B------:R-:W-:Y:S01]  /*b340*/  IADD3 R95, P6, PT, R30, R38, RZ ;  /* 0x000000261e5f7210 */ /* 0x000fe20007fde0ff */
[----:B------:R-:W-:Y:S02]  /*b350*/  IMAD R44, R44, UR29, RZ ;  /* 0x0000001d2c2c7c24 */ /* 0x000fe4000f8e02ff */
[----:B------:R4:W-:Y:S01]  /*b360*/  STL [R1+0x1a8], R0 ;  /* 0x0001a80001007387 */ /* 0x0009e20000100800 */
[----:B------:R-:W-:Y:S01]  /*b370*/  SEL R108, R5, R47, !P3 ;  /* 0x0000002f056c7207 */ /* 0x000fe20005800000 */
[----:B------:R-:W-:Y:S01]  /*b380*/  IMAD R45, R45, UR33, RZ ;  /* 0x000000212d2d7c24 */ /* 0x000fe2000f8e02ff */
[----:B------:R-:W-:Y:S02]  /*b390*/  SEL R46, R5, R76, !P3 ;  /* 0x0000004c052e7207 */ /* 0x000fe40005800000 */
[----:B---3--:R-:W-:-:S02]  /*b3a0*/  LEA.HI.X.SX32 R103, R30, R35, 0x1, P6 ;  /* 0x000000231e677211 */ /* 0x008fc400030f0eff */
[----:B------:R-:W-:Y:S02]  /*b3b0*/  SEL R47, R5, R72, !P3 ;  /* 0x00000048052f7207 */ /* 0x000fe40005800000 */
[-C--:B----4-:R-:W-:Y:S02]  /*b3c0*/  LEA.HI.X.SX32 R0, R29, R35.reuse, 0x1, P2 ;  /* 0x000000231d007211 */ /* 0x090fe400010f0eff */
[-C--:B------:R-:W-:Y:S02]  /*b3d0*/  IADD3 R92, P2, PT, R31, R38.reuse, RZ ;  /* 0x000000261f5c7210 */ /* 0x080fe40007f5e0ff */
[----:B------:R-:W-:Y:S02]  /*b3e0*/  IADD3 R107, P6, PT, R43, R38, RZ ;  /* 0x000000262b6b7210 */ /* 0x000fe40007fde0ff */
[----:B------:R-:W-:Y:S01]  /*b3f0*/  SEL R80, R5, R54, !P3 ;  /* 0x0000003605507207 */ /* 0x000fe20005800000 */
[----:B------:R-:W-:Y:S01]  /*b400*/  IMAD R54, R99, UR12, RZ ;  /* 0x0000000c63367c24 */ /* 0x000fe2000f8e02ff */
[----:B------:R-:W-:Y:S01]  /*b410*/  SEL R72, R5, R68, !P3 ;  /* 0x0000004405487207 */ /* 0x000fe20005800000 */
[----:B------:R-:W-:Y:S01]  /*b420*/  IMAD R46, R46, UR37, RZ ;  /* 0x000000252e2e7c24 */ /* 0x000fe2000f8e02ff */
[----:B------:R-:W-:Y:S01]  /*b430*/  LEA.HI.X.SX32 R99, R31, R35, 0x1, P2 ;  /* 0x000000231f637211 */ /* 0x000fe200010f0eff */
[----:B------:R-:W-:Y:S01]  /*b440*/  IMAD R47, R47, UR41, RZ ;  /* 0x000000292f2f7c24 */ /* 0x000fe2000f8e02ff */
[----:B------:R-:W-:-:S02]  /*b450*/  SEL R68, R5, R64, !P3 ;  /* 0x0000004005447207 */ /* 0x000fc40005800000 */
[----:B------:R-:W-:Y:S01]  /*b460*/  LEA.HI.X.SX32 R96, R43, R35, 0x1, P6 ;  /* 0x000000232b607211 */ /* 0x000fe200030f0eff */
[----:B------:R-:W-:Y:S01]  /*b470*/  STL [R1+0x164], R2 ;  /* 0x0001640201007387 */ /* 0x000fe20000100800 */
[----:B------:R-:W-:Y:S02]  /*b480*/  IADD3 R12, P2, PT, R44, R38, RZ ;  /* 0x000000262c0c7210 */ /* 0x000fe40007f5e0ff */
[C---:B------:R-:W-:Y:S02]  /*b490*/  SEL R53, R5.reuse, R53, !P3 ;  /* 0x0000003505357207 */ /* 0x040fe40005800000 */
[C---:B------:R-:W-:Y:S02]  /*b4a0*/  SEL R91, R5.reuse, R91, !P3 ;  /* 0x0000005b055b7207 */ /* 0x040fe40005800000 */
[C---:B------:R-:W-:Y:S02]  /*b4b0*/  SEL R87, R5.reuse, R87, !P3 ;  /* 0x0000005705577207 */ /* 0x040fe40005800000 */
[----:B------:R-:W-:-:S02]  /*b4c0*/  SEL R83, R5, R83, !P3 ;  /* 0x0000005305537207 */ /* 0x000fc40005800000 */
[C---:B------:R-:W-:Y:S02]  /*b4d0*/  SEL R79, R5.reuse, R79, !P3 ;  /* 0x0000004f054f7207 */ /* 0x040fe40005800000 */
[C---:B------:R-:W-:Y:S02]  /*b4e0*/  SEL R75, R5.reuse, R75, !P3 ;  /* 0x0000004b054b7207 */ /* 0x040fe40005800000 */
        /* <DEDUP_REMOVED lines=29> */
[----:B------:R-:W-:Y:S01]  /*b6c0*/  SEL R61, R5, R61, !P3 ;  /* 0x0000003d053d7207 */ /* 0x000fe20005800000 */
[----:B------:R-:W-:Y:S01]  /*b6d0*/  IMAD R113, R113, UR11, RZ ;  /* 0x0000000b71717c24 */ /* 0x000fe2000f8e02ff */
[----:B------:R-:W-:Y:S01]  /*b6e0*/  SEL R64, R5, R60, !P3 ;  /* 0x0000003c05407207 */ /* 0x000fe20005800000 */
[----:B------:R-:W-:Y:S01]  /*b6f0*/  IMAD R106, R106, UR11, RZ ;  /* 0x0000000b6a6a7c24 */ /* 0x000fe2000f8e02ff */
[----:B------:R-:W-:Y:S01]  /*b700*/  IADD3 R40, P6, PT, R45, R38, RZ ;  /* 0x000000262d287210 */ /* 0x000fe20007fde0ff */
[----:B------:R-:W-:Y:S01]  /*b710*/  IMAD R109, R109, UR11, RZ ;  /* 0x0000000b6d6d7c24 */ /* 0x000fe2000f8e02ff */
[C---:B------:R-:W-:Y:S01]  /*b720*/  SEL R60, R5.reuse, R56, !P3 ;  /* 0x00000038053c7207 */ /* 0x040fe20005800000 */
[----:B------:R3:W-:Y:S01]  /*b730*/  STL [R1+0x1a4], R0 ;  /* 0x0001a40001007387 */ /* 0x0007e20000100800 */
[----:B------:R-:W-:Y:S01]  /*b740*/  SEL R56, R5, R50, !P3 ;  /* 0x0000003205387207 */ /* 0x000fe20005800000 */
[----:B------:R-:W-:Y:S01]  /*b750*/  IMAD R48, R72, UR45, RZ ;  /* 0x0000002d48307c24 */ /* 0x000fe2000f8e02ff */
[-C--:B------:R-:W-:Y:S01]  /*b760*/  LEA.HI.X.SX32 R5, R44, R35.reuse, 0x1, P2 ;  /* 0x000000232c057211 */ /* 0x080fe200010f0eff */
[----:B------:R-:W-:Y:S01]  /*b770*/  IMAD R49, R68, UR49, RZ ;  /* 0x0000003144317c24 */ /* 0x000fe2000f8e02ff */
[-C--:B------:R-:W-:Y:S01]  /*b780*/  LEA.HI.X.SX32 R32, R45, R35.reuse, 0x1, P6 ;  /* 0x000000232d207211 */ /* 0x080fe200030f0eff */
[----:B------:R-:W-:Y:S01]  /*b790*/  IMAD R102, R102, UR11, RZ ;  /* 0x0000000b66667c24 */ /* 0x000fe2000f8e02ff */
[CC--:B------:R-:W-:Y:S01]  /*b7a0*/  IADD3 R13, P6, PT, R47.reuse, R38.reuse, RZ ;  /* 0x000000262f0d7210 */ /* 0x0c0fe20007fde0ff */
[----:B------:R-:W-:Y:S01]  /*b7b0*/  IMAD R30, R80, UR59, RZ ;  /* 0x0000003b501e7c24 */ /* 0x000fe2000f8e02ff */
[----:B------:R-:W-:Y:S01]  /*b7c0*/  PRMT R23, RZ, 0x7610, R23 ;  /* 0x00007610ff177816 */ /* 0x000fe20000000017 */
[----:B------:R-:W-:Y:S01]  /*b7d0*/  IMAD R108, R108, UR11, RZ ;  /* 0x0000000b6c6c7c24 */ /* 0x000fe2000f8e02ff */
[-C--:B---3--:R-:W-:Y:S01]  /*b7e0*/  IADD3 R0, P2, PT, R46, R38.reuse, RZ ;  /* 0x000000262e007210 */ /* 0x088fe20007f5e0ff */
[----:B------:R-:W-:Y:S01]  /*b7f0*/  IMAD R50, R64, UR53, RZ ;  /* 0x0000003540327c24 */ /* 0x000fe2000f8e02ff */
[-C--:B------:R-:W-:Y:S01]  /*b800*/  LEA.HI.X.SX32 R33, R47, R35.reuse, 0x1, P6 ;  /* 0x000000232f217211 */ /* 0x080fe200030f0eff */
[----:B------:R-:W-:Y:S01]  /*b810*/  IMAD R101, R101, UR11, RZ ;  /* 0x0000000b65657c24 */ /* 0x000fe2000f8e02ff */
[-C--:B------:R-:W-:Y:S01]  /*b820*/  LEA.HI.X.SX32 R22, R46, R35.reuse, 0x1, P2 ;  /* 0x000000232e167211 */ /* 0x080fe200010f0eff */
[----:B------:R-:W-:Y:S01]  /*b830*/  IMAD R51, R60, UR57, RZ ;  /* 0x000000393c337c24 */ /* 0x000fe2000f8e02ff */
[CC--:B------:R-:W-:Y:S01]  /*b840*/  IADD3 R120, P2, PT, R48.reuse, R38.reuse, RZ ;  /* 0x0000002630787210 */ /* 0x0c0fe20007f5e0ff */
[----:B------:R-:W3:Y:S01]  /*b850*/  LDCU UR12, c[0x0][0x3b0] ;  /* 0x00007600ff0c77ac */ /* 0x000ee20008000800 */
[-C--:B------:R-:W-:Y:S01]  /*b860*/  IADD3 R149, P6, PT, R49, R38.reuse, RZ ;  /* 0x0000002631957210 */ /* 0x080fe20007fde0ff */
[----:B------:R-:W-:Y:S01]  /*b870*/  IMAD R53, R53, UR61, RZ ;  /* 0x0000003d35357c24 */ /* 0x000fe2000f8e02ff */
[----:B------:R-:W-:Y:S01]  /*b880*/  LEA.HI.X.SX32 R34, R48, R35, 0x1, P2 ;  /* 0x0000002330227211 */ /* 0x000fe200010f0eff */
[----:B------:R-:W-:Y:S01]  /*b890*/  IMAD R56, R56, UR65, RZ ;  /* 0x0000004138387c24 */ /* 0x000fe2000f8e02ff */
[----:B------:R-:W-:-:S02]  /*b8a0*/  IADD3 R105, P2, PT, R50, R38, RZ ;  /* 0x0000002632697210 */ /* 0x000fc40007f5e0ff */
[-C--:B------:R-:W-:Y:S02]  /*b8b0*/  LEA.HI.X.SX32 R41, R49, R35.reuse, 0x1, P6 ;  /* 0x0000002331297211 */ /* 0x080fe400030f0eff */
[-C--:B------:R-:W-:Y:S02]  /*b8c0*/  IADD3 R2, P6, PT, R51, R38.reuse, RZ ;  /* 0x0000002633027210 */ /* 0x080fe40007fde0ff */
[-C--:B------:R-:W-:Y:S02]  /*b8d0*/  LEA.HI.X.SX32 R104, R50, R35.reuse, 0x1, P2 ;  /* 0x0000002332687211 */ /* 0x080fe400010f0eff */
[-C--:B------:R-:W-:Y:S02]  /*b8e0*/  IADD3 R4, P2, PT, R53, R38.reuse, RZ ;  /* 0x0000002635047210 */ /* 0x080fe40007f5e0ff */
[----:B------:R-:W-:Y:S02]  /*b8f0*/  LEA.HI.X.SX32 R3, R51, R35, 0x1, P6 ;  /* 0x0000002333037211 */ /* 0x000fe400030f0eff */
[----:B------:R-:W-:-:S02]  /*b900*/  IADD3 R162, P6, PT, R56, R38, RZ ;  /* 0x0000002638a27210 */ /* 0x000fc40007fde0ff */
[-C--:B------:R-:W-:Y:S01]  /*b910*/  LEA.HI.X.SX32 R36, R53, R35.reuse, 0x1, P2 ;  /* 0x0000002335247211 */ /* 0x080fe200010f0eff */
[----:B------:R-:W-:Y:S01]  /*b920*/  STL [R1+0x1e8], R95 ;  /* 0x0001e85f01007387 */ /* 0x000fe20000100800 */
[-C--:B------:R-:W-:Y:S02]  /*b930*/  IADD3 R161, P2, PT, R113, R38.reuse, RZ ;  /* 0x0000002671a17210 */ /* 0x080fe40007f5e0ff */
[-C--:B------:R-:W-:Y:S01]  /*b940*/  LEA.HI.X.SX32 R125, R56, R35.reuse, 0x1, P6 ;  /* 0x00000023387d7211 */ /* 0x080fe200030f0eff */
[----:B------:R4:W-:Y:S01]  /*b950*/  STL [R1+0xbec], R95 ;  /* 0x000bec5f01007387 */ /* 0x0009e20000100800 */
[-C--:B------:R-:W-:Y:S01]  /*b960*/  IADD3 R160, P6, PT, R106, R38.reuse, RZ ;  /* 0x000000266aa07210 */ /* 0x080fe20007fde0ff */
[----:B------:R-:W-:Y:S01]  /*b970*/  IMAD R91, R91, UR22, RZ ;  /* 0x000000165b5b7c24 */ /* 0x000fe2000f8e02ff */
[-C--:B------:R-:W-:Y:S01]  /*b980*/  LEA.HI.X.SX32 R126, R113, R35.reuse, 0x1, P2 ;  /* 0x00000023717e7211 */ /* 0x080fe200010f0eff */
[----:B------:R-:W-:Y:S01]  /*b990*/  STL [R1+0x240], R92 ;  /* 0x0002405c01007387 */ /* 0x000fe20000100800 */
[-C--:B------:R-:W-:Y:S01]  /*b9a0*/  IADD3 R130, P2, PT, R54, R38.reuse, RZ ;  /* 0x0000002636827210 */ /* 0x080fe20007f5e0ff */
[----:B------:R-:W-:Y:S01]  /*b9b0*/  IMAD R87, R87, UR26, RZ ;  /* 0x0000001a57577c24 */ /* 0x000fe2000f8e02ff */
[----:B------:R-:W-:Y:S01]  /*b9c0*/  LEA.HI.X.SX32 R7, R106, R35, 0x1, P6 ;  /* 0x000000236a077211 */ /* 0x000fe200030f0eff */
[----:B------:R-:W-:Y:S01]  /*b9d0*/  STL [R1+0x1e4], R103 ;  /* 0x0001e46701007387 */ /* 0x000fe20000100800 */
[----:B------:R-:W-:-:S03]  /*b9e0*/  IADD3 R155, P6, PT, R57, R38, RZ ;  /* 0x00000026399b7210 */ /* 0x000fc60007fde0ff */
[----:B------:R-:W-:Y:S01]  /*b9f0*/  STL [R1+0x288], R107 ;  /* 0x0002886b01007387 */ /* 0x000fe20000100800 */
[----:B------:R-:W-:-:S03]  /*ba00*/  LEA.HI.X.SX32 R6, R54, R35, 0x1, P2 ;  /* 0x0000002336067211 */ /* 0x000fc600010f0eff */
[----:B------:R-:W-:Y:S01]  /*ba10*/  STL [R1+0x224], R99 ;  /* 0x0002246301007387 */ /* 0x000fe20000100800 */
[----:B------:R-:W-:-:S03]  /*ba20*/  IMAD R83, R83, UR30, RZ ;  /* 0x0000001e53537c24 */ /* 0x000fc6000f8e02ff */
[----:B------:R-:W-:Y:S01]  /*ba30*/  STL [R1+0x2c8], R12 ;  /* 0x0002c80c01007387 */ /* 0x000fe20000100800 */
[----:B------:R-:W-:-:S03]  /*ba40*/  IADD3 R9, P2, PT, R91, R38, RZ ;  /* 0x000000265b097210 */ /* 0x000fc60007f5e0ff */
[----:B------:R-:W-:Y:S01]  /*ba50*/  STL [R1+0x284], R96 ;  /* 0x0002846001007387 */ /* 0x000fe20000100800 */
[----:B------:R-:W-:Y:S01]  /*ba60*/  LEA.HI.X.SX32 R159, R57, R35, 0x1, P6 ;  /* 0x00000023399f7211 */ /* 0x000fe200030f0eff */
[----:B------:R-:W-:Y:S02]  /*ba70*/  IMAD R79, R79, UR34, RZ ;  /* 0x000000224f4f7c24 */ /* 0x000fe4000f8e02ff */
        /* <DEDUP_REMOVED lines=49> */
[----:B------:R-:W-:-:S03]  /*bd90*/  IADD3 R142, P2, PT, R52, R38, RZ ;  /* 0x00000026348e7210 */ /* 0x000fc60007f5e0ff */
[----:B------:R-:W-:Y:S01]  /*bda0*/  STL [R1+0x16c], R7 ;  /* 0x00016c0701007387 */ /* 0x000fe20000100800 */
[----:B------:R-:W-:-:S03]  /*bdb0*/  LEA.HI.X.SX32 R144, R55, R35, 0x1, P6 ;  /* 0x0000002337907211 */ /* 0x000fc600030f0eff */
[----:B------:R-:W-:Y:S01]  /*bdc0*/  STL [R1+0x1f0], R155 ;  /* 0x0001f09b01007387 */ /* 0x000fe20000100800 */
[----:B------:R-:W-:-:S03]  /*bdd0*/  IADD3 R141, P6, PT, R28, R38, RZ ;  /* 0x000000261c8d7210 */ /* 0x000fc60007fde0ff */
[----:B------:R-:W-:Y:S04]  /*bde0*/  STL [R1+0x1ac], R6 ;  /* 0x0001ac0601007387 */ /* 0x000fe80000100800 */
[----:B------:R-:W-:Y:S01]  /*bdf0*/  STL [R1+0x250], R9 ;  /* 0x0002500901007387 */ /* 0x000fe20000100800 */
[----:B------:R-:W-:-:S03]  /*be00*/  LEA.HI.X.SX32 R143, R52, R35, 0x1, P2 ;  /* 0x00000023348f7211 */ /* 0x000fc600010f0eff */
[----:B------:R-:W-:Y:S01]  /*be10*/  STL [R1+0x1ec], R159 ;  /* 0x0001ec9f01007387 */ /* 0x000fe20000100800 */
[----:B------:R-:W-:Y:S01]  /*be20*/  IMAD R98, R98, UR13, RZ ;  /* 0x0000000d62627c24 */ /* 0x000fe2000f8e02ff */
[-C--:B------:R-:W-:Y:S01]  /*be30*/  IADD3 R137, P2, PT, R109, R38.reuse, RZ ;  /* 0x000000266d897210 */ /* 0x080fe20007f5e0ff */
[----:B------:R-:W-:Y:S01]  /*be40*/  IMAD R94, R94, UR20, RZ ;  /* 0x000000145e5e7c24 */ /* 0x000fe2000f8e02ff */
[----:B------:R-:W-:Y:S01]  /*be50*/  STL [R1+0x290], R154 ;  /* 0x0002909a01007387 */ /* 0x000fe20000100800 */
[----:B------:R-:W-:Y:S01]  /*be60*/  LEA.HI.X.SX32 R10, R28, R35, 0x1, P6 ;  /* 0x000000231c0a7211 */ /* 0x000fe200030f0eff */
[----:B------:R-:W-:Y:S02]  /*be70*/  IMAD R90, R90, UR23, RZ ;  /* 0x000000175a5a7c24 */ /* 0x000fe4000f8e02ff */
[----:B------:R-:W-:Y:S01]  /*be80*/  IMAD R49, R86, UR27, RZ ;  /* 0x0000001b56317c24 */ /* 0x000fe2000f8e02ff */
[----:B------:R-:W-:Y:S01]  /*be90*/  STL [R1+0x24c], R132 ;  /* 0x00024c8401007387 */ /* 0x000fe20000100800 */
[----:B------:R-:W-:Y:S01]  /*bea0*/  IADD3 R134, P6, PT, R102, R38, RZ ;  /* 0x0000002666867210 */ /* 0x000fe20007fde0ff */
[----:B------:R-:W-:-:S02]  /*beb0*/  IMAD R48, R82, UR31, RZ ;  /* 0x0000001f52307c24 */ /* 0x000fc4000f8e02ff */
[----:B------:R-:W-:Y:S01]  /*bec0*/  IMAD R47, R78, UR35, RZ ;  /* 0x000000234e2f7c24 */ /* 0x000fe2000f8e02ff */
[----:B------:R-:W-:Y:S01]  /*bed0*/  STL [R1+0x2d0], R11 ;  /* 0x0002d00b01007387 */ /* 0x000fe20000100800 */
[----:B------:R-:W-:Y:S02]  /*bee0*/  IMAD R29, R84, UR63, RZ ;  /* 0x0000003f541d7c24 */ /* 0x000fe4000f8e02ff */
        /* <DEDUP_REMOVED lines=10> */
[-C--:B------:R-:W-:Y:S01]  /*bf90*/  LEA.HI.X.SX32 R136, R102, R35.reuse, 0x1, P6 ;  /* 0x0000002366887211 */ /* 0x080fe200030f0eff */
[----:B0-----:R-:W-:Y:S02]  /*bfa0*/  IMAD R51, R97, UR14, RZ ;  /* 0x0000000e61337c24 */ /* 0x001fe4000f8e02ff */
[----:B-1----:R-:W-:Y:S01]  /*bfb0*/  IMAD R50, R93, UR15, RZ ;  /* 0x0000000f5d327c24 */ /* 0x002fe2000f8e02ff */
[----:B------:R-:W-:Y:S01]  /*bfc0*/  STL [R1+0x350], R147 ;  /* 0x0003509301007387 */ /* 0x000fe20000100800 */
[----:B------:R-:W-:Y:S01]  /*bfd0*/  IADD3 R128, P6, PT, R94, R38, RZ ;  /* 0x000000265e807210 */ /* 0x000fe20007fde0ff */
[----:B------:R-:W0:Y:S02]  /*bfe0*/  LDCU UR13, c[0x0][0x3b0] ;  /* 0x00007600ff0d77ac */ /* 0x000e240008000800 */
[----:B------:R-:W-:Y:S04]  /*bff0*/  STL [R1+0x30c], R152 ;  /* 0x00030c9801007387 */ /* 0x000fe80000100800 */
        /* <DEDUP_REMOVED lines=43> */
[----:B------:R-:W-:Y:S01]  /*c2b0*/  IMAD R28, R88, UR67, RZ ;  /* 0x00000043581c7c24 */ /* 0x000fe2000f8e02ff */
[----:B------:R-:W-:Y:S02]  /*c2c0*/  IADD3 R70, P6, PT, R30, R38, RZ ;  /* 0x000000261e467210 */ /* 0x000fe40007fde0ff */
        /* <DEDUP_REMOVED lines=15> */
[----:B------:R-:W2:Y:S01]  /*c3c0*/  LDL R85, [R1+0x1a8] ;  /* 0x0001a80001557983 */ /* 0x000ea20000100800 */
[----:B------:R-:W-:-:S03]  /*c3d0*/  LEA.HI.X.SX32 R54, R28, R35, 0x1, P6 ;  /* 0x000000231c367211 */ /* 0x000fc600030f0eff */
[----:B------:R-:W-:Y:S01]  /*c3e0*/  STL [R1+0x398], R58 ;  /* 0x0003983a01007387 */ /* 0x000fe20000100800 */
[----:B------:R-:W-:-:S03]  /*c3f0*/  IADD3 R86, P6, PT, R101, R38, RZ ;  /* 0x0000002665567210 */ /* 0x000fc60007fde0ff */
[----:B------:R-:W-:Y:S04]  /*c400*/  STL [R1+0x354], R80 ;  /* 0x0003545001007387 */ /* 0x000fe80000100800 */
[----:B------:R-:W-:Y:S01]  /*c410*/  STL [R1+0x3d8], R71 ;  /* 0x0003d84701007387 */ /* 0x000fe20000100800 */
[----:B------:R-:W-:-:S03]  /*c420*/  LEA.HI.X.SX32 R56, R108, R35, 0x1, P2 ;  /* 0x000000236c387211 */ /* 0x000fc600010f0eff */
[----:B------:R-:W-:Y:S01]  /*c430*/  STL [R1+0x394], R63 ;  /* 0x0003943f01007387 */ /* 0x000fe20000100800 */
[----:B------:R-:W-:-:S03]  /*c440*/  IMAD R48, R89, UR24, RZ ;  /* 0x0000001859307c24 */ /* 0x000fc6000f8e02ff */
        /* <DEDUP_REMOVED lines=62> */
[----:B------:R-:W-:-:S03]  /*c830*/  LEA.HI.X.SX32 R37, R28, R35, 0x1, P6 ;  /* 0x000000231c257211 */ /* 0x000fc600030f0eff */
[----:B------:R-:W-:Y:S01]  /*c840*/  STL [R1+0x3e0], R119 ;  /* 0x0003e07701007387 */ /* 0x000fe20000100800 */
[----:B------:R-:W-:-:S03]  /*c850*/  @P0 IMAD.MOV.U32 R28, RZ, RZ, R26 ;  /* 0x000000ffff1c0224 */ /* 0x000fc600078e001a */
[----:B------:R-:W-:Y:S01]  /*c860*/  STL [R1+0x39c], R138 ;  /* 0x00039c8a01007387 */ /* 0x000fe20000100800 */
[----:B------:R-:W-:-:S03]  /*c870*/  @P0 IMAD.MOV.U32 R29, RZ, RZ, R42 ;  /* 0x000000ffff1d0224 */ /* 0x000fc600078e002a */
[----:B------:R-:W-:Y:S04]  /*c880*/  STL [R1+0x420], R112 ;  /* 0x0004207001007387 */ /* 0x000fe80000100800 */
[----:B------:R-:W-:Y:S04]  /*c890*/  STL [R1+0x3dc], R123 ;  /* 0x0003dc7b01007387 */ /* 0x000fe80000100800 */
[----:B------:R-:W-:Y:S04]  /*c8a0*/  STL [R1+0x460], R110 ;  /* 0x0004606e01007387 */ /* 0x000fe80000100800 */
[----:B------:R-:W-:Y:S04]  /*c8b0*/  STL [R1+0x41c], R118 ;  /* 0x00041c7601007387 */ /* 0x000fe80000100800 */
[----:B------:R-:W-:Y:S04]  /*c8c0*/  STL [R1+0x4a0], R27 ;  /* 0x0004a01b01007387 */ /* 0x000fe80000100800 */
[----:B------:R-:W-:Y:S04]  /*c8d0*/  STL [R1+0x45c], R111 ;  /* 0x00045c6f01007387 */ /* 0x000fe80000100800 */
[----:B------:R-:W2:Y:S04]  /*c8e0*/  LDL.LU R42, [R1+0xbf0] ;  /* 0x000bf000012a7983 */ /* 0x000ea80000300800 */
[----:B------:R-:W-:Y:S04]  /*c8f0*/  STL [R1+0x49c], R37 ;  /* 0x00049c2501007387 */ /* 0x000fe80000100800 */
[----:B------:R-:W2:Y:S04]  /*c900*/  @P0 LDG.E.U8 R23, desc[UR18][R28.64] ;  /* 0x000000121c170981 */ /* 0x000ea8000c1e1100 */
[----:B------:R-:W3:Y:S04]  /*c910*/  LDL R28, [R1+0x164] ;  /* 0x00016400011c7983 */ /* 0x000ee80000100800 */
[----:B------:R-:W3:Y:S01]  /*c920*/  LDL R29, [R1+0x168] ;  /* 0x00016800011d7983 */ /* 0x000ee20000100800 */
[----:B------:R-:W-:Y:S01]  /*c930*/  IMAD R30, R115, UR64, RZ ;  /* 0x00000040731e7c24 */ /* 0x000fe2000f8e02ff */
[----:B------:R-:W-:-:S04]  /*c940*/  PRMT R24, RZ, 0x7610, R24 ;  /* 0x00007610ff187816 */ /* 0x000fc80000000018 */
[----:B------:R-:W-:-:S05]  /*c950*/  IADD3 R25, P6, PT, R30, R38, RZ ;  /* 0x000000261e197210 */ /* 0x000fca0007fde0ff */
[----:B------:R-:W-:Y:S04]  /*c960*/  STL [R1+0x4e0], R25 ;  /* 0x0004e01901007387 */ /* 0x000fe80000100800 */
[----:B--2---:R1:W-:Y:S01]  /*c970*/  STL [R1+0x60], R23 ;  /* 0x0000601701007387 */ /* 0x0043e20000100800 */
[----:B---3--:R-:W-:-:S04]  /*c980*/  @P0 LOP3.LUT R29, R29, R28, RZ, 0x3c, !PT ;  /* 0x0000001c1d1d0212 */ /* 0x008fc800078e3cff */
[----:B------:R-:W-:-:S04]  /*c990*/  @P0 LOP3.LUT R28, R29, R28, RZ, 0x3c, !PT ;  /* 0x0000001c1d1c0212 */ /* 0x000fc800078e3cff */
[----:B------:R-:W-:-:S05]  /*c9a0*/  @P0 LOP3.LUT R29, R29, R28, RZ, 0x3c, !PT ;  /* 0x0000001c1d1d0212 */ /* 0x000fca00078e3cff */
[----:B------:R2:W3:Y:S04]  /*c9b0*/  @P0 LDG.E.U8 R24, desc[UR18][R28.64] ;  /* 0x000000121c180981 */ /* 0x0004e8000c1e1100 */
[----:B------:R-:W3:Y:S01]  /*c9c0*/  LDL R29, [R1+0x1a4] ;  /* 0x0001a400011d7983 */ /* 0x000ee20000100800 */
[----:B----4-:R-:W-:Y:S01]  /*c9d0*/  PRMT R95, RZ, 0x7610, R95 ;  /* 0x00007610ff5f7816 */ /* 0x010fe2000000005f */
[----:B--2---:R-:W-:Y:S02]  /*c9e0*/  @P0 IMAD.MOV.U32 R28, RZ, RZ, R85 ;  /* 0x000000ffff1c0224 */ /* 0x004fe400078e0055 */
[----:B------:R-:W-:Y:S01]  /*c9f0*/  IMAD R31, R116, UR68, RZ ;  /* 0x00000044741f7c24 */ /* 0x000fe2000f8e02ff */
[----:B------:R-:W-:Y:S02]  /*ca00*/  LEA.HI.X.SX32 R26, R30, R35, 0x1, P6 ;  /* 0x000000231e1a7211 */ /* 0x000fe400030f0eff */
[----:B---3--:R-:W2:Y:S02]  /*ca10*/  @P0 LDG.E.U8 R95, desc[UR18][R28.64] ;  /* 0x000000121c5f0981 */ /* 0x008ea4000c1e1100 */
[----:B-1----:R-:W-:-:S02]  /*ca20*/  IADD3 R23, P6, PT, R31, R38, RZ ;  /* 0x000000261f177210 */ /* 0x002fc40007fde0ff */
[----:B------:R-:W-:Y:S04]  /*ca30*/  STL [R1+0x4dc], R26 ;  /* 0x0004dc1a01007387 */ /* 0x000fe80000100800 */
[----:B------:R-:W-:Y:S04]  /*ca40*/  STL [R1+0x518], R23 ;  /* 0x0005181701007387 */ /* 0x000fe80000100800 */
[----:B------:R-:W-:Y:S04]  /*ca50*/  STL [R1+0x5c], R24 ;  /* 0x00005c1801007387 */ /* 0x000fe80000100800 */
[----:B------:R-:W3:Y:S04]  /*ca60*/  LDL R85, [R1+0x8c4] ;  /* 0x0008c40001557983 */ /* 0x000ee80000100800 */
[----:B--2---:R1:W-:Y:S04]  /*ca70*/  STL [R1+0x54], R95 ;  /* 0x0000545f01007387 */ /* 0x0043e80000100800 */
[----:B-1----:R-:W2:Y:S01]  /*ca80*/  LDL.LU R95, [R1+0xbec] ;  /* 0x000bec00015f7983 */ /* 0x002ea20000300800 */
[----:B------:R-:W-:Y:S01]  /*ca90*/  PRMT R81, RZ, 0x7610, R81 ;  /* 0x00007610ff517816 */ /* 0x000fe20000000051 */
[----:B------:R-:W-:Y:S01]  /*caa0*/  @P0 IMAD.MOV.U32 R29, RZ, RZ, R103 ;  /* 0x000000ffff1d0224 */ /* 0x000fe200078e0067 */
[----:B------:R-:W-:-:S02]  /*cab0*/  PRMT R77, RZ, 0x7610, R77 ;  /* 0x00007610ff4d7816 */ /* 0x000fc4000000004d */
[----:B------:R-:W-:Y:S02]  /*cac0*/  PRMT R73, RZ, 0x7610, R73 ;  /* 0x00007610ff497816 */ /* 0x000fe40000000049 */
[----:B------:R-:W-:Y:S02]  /*cad0*/  PRMT R69, RZ, 0x7610, R69 ;  /* 0x00007610ff457816 */ /* 0x000fe40000000045 */
[----:B------:R-:W-:Y:S02]  /*cae0*/  PRMT R65, RZ, 0x7610, R65 ;  /* 0x00007610ff417816 */ /* 0x000fe40000000041 */
[----:B------:R-:W-:Y:S02]  /*caf0*/  PRMT R61, RZ, 0x7610, R61 ;  /* 0x00007610ff3d7816 */ /* 0x000fe4000000003d */
[----:B------:R-:W-:Y:S02]  /*cb00*/  PRMT R51, RZ, 0x7610, R51 ;  /* 0x00007610ff337816 */ /* 0x000fe40000000033 */
[----:B------:R-:W-:-:S02]  /*cb10*/  PRMT R50, RZ, 0x7610, R50 ;  /* 0x00007610ff327816 */ /* 0x000fc40000000032 */
[----:B------:R-:W-:Y:S02]  /*cb20*/  PRMT R48, RZ, 0x7610, R48 ;  /* 0x00007610ff307816 */ /* 0x000fe40000000030 */
[----:B------:R-:W-:Y:S02]  /*cb30*/  PRMT R47, RZ, 0x7610, R47 ;  /* 0x00007610ff2f7816 */ /* 0x000fe4000000002f */
[----:B------:R-:W-:Y:S01]  /*cb40*/  PRMT R46, RZ, 0x7610, R46 ;  /* 0x00007610ff2e7816 */ /* 0x000fe2000000002e */
[----:B--2---:R-:W-:-:S05]  /*cb50*/  @P0 IMAD.MOV.U32 R28, RZ, RZ, R95 ;  /* 0x000000ffff1c0224 */ /* 0x004fca00078e005f */
[----:B------:R1:W2:Y:S02]  /*cb60*/  @P0 LDG.E.U8 R81, desc[UR18][R28.64] ;  /* 0x000000121c510981 */ /* 0x0002a4000c1e1100 */
[----:B-1----:R-:W-:Y:S02]  /*cb70*/  @P0 IMAD.MOV.U32 R28, RZ, RZ, R92 ;  /* 0x000000ffff1c0224 */ /* 0x002fe400078e005c */
[----:B------:R-:W-:-:S05]  /*cb80*/  @P0 IMAD.MOV.U32 R29, RZ, RZ, R99 ;  /* 0x000000ffff1d0224 */ /* 0x000fca00078e0063 */
[----:B------:R1:W4:Y:S02]  /*cb90*/  @P0 LDG.E.U8 R77, desc[UR18][R28.64] ;  /* 0x000000121c4d0981 */ /* 0x000324000c1e1100 */
[----:B-1----:R-:W-:Y:S02]  /*cba0*/  @P0 IMAD.MOV.U32 R28, RZ, RZ, R107 ;  /* 0x000000ffff1c0224 */ /* 0x002fe400078e006b */
[----:B------:R-:W-:-:S05]  /*cbb0*/  @P0 IMAD.MOV.U32 R29, RZ, RZ, R96 ;  /* 0x000000ffff1d0224 */ /* 0x000fca00078e0060 */
[----:B------:R1:W3:Y:S02]  /*cbc0*/  @P0 LDG.E.U8 R73, desc[UR18][R28.64] ;  /* 0x000000121c490981 */ /* 0x0002e4000c1e1100 */
        /* <DEDUP_REMOVED lines=23> */
[----:B------:R1:W3:Y:S01]  /*cd40*/  @P0 LDG.E.U8 R46, desc[UR18][R28.64] ;  /* 0x000000121c2e0981 */ /* 0x0002e2000c1e1100 */
[----:B------:R-:W-:-:S05]  /*cd50*/  LEA.HI.X.SX32 R24, R31, R35, 0x1, P6 ;  /* 0x000000231f187211 */ /* 0x000fca00030f0eff */
[----:B------:R-:W-:Y:S04]  /*cd60*/  STL [R1+0x514], R24 ;  /* 0x0005141801007387 */ /* 0x000fe80000100800 */
[----:B------:R-:W3:Y:S04]  /*cd70*/  LDL.LU R103, [R1+0xbe8] ;  /* 0x000be80001677983 */ /* 0x000ee80000300800 */
        /* <DEDUP_REMOVED lines=12> */
[----:B------:R-:W3:Y:S01]  /*ce40*/  LDL.LU R13, [R1+0xbb4] ;  /* 0x000bb400010d7983 */ /* 0x000ee20000300800 */
[----:B------:R-:W-:Y:S01]  /*ce50*/  PRMT R45, RZ, 0x7610, R45 ;  /* 0x00007610ff2d7816 */ /* 0x000fe2000000002d */
[----:B-1----:R-:W-:-:S02]  /*ce60*/  @P0 IMAD.MOV.U32 R28, RZ, RZ, R4 ;  /* 0x000000ffff1c0224 */ /* 0x002fc400078e0004 */
[----:B------:R-:W-:Y:S01]  /*ce70*/  @P0 IMAD.MOV.U32 R29, RZ, RZ, R36 ;  /* 0x000000ffff1d0224 */ /* 0x000fe200078e0024 */
[----:B------:R-:W-:-:S04]  /*ce80*/  PRMT R44, RZ, 0x7610, R44 ;  /* 0x00007610ff2c7816 */ /* 0x000fc8000000002c */
[----:B------:R1:W3:Y:S01]  /*ce90*/  @P0 LDG.E.U8 R45, desc[UR18][R28.64] ;  /* 0x000000121c2d0981 */ /* 0x0002e2000c1e1100 */
[----:B------:R-:W-:Y:S01]  /*cea0*/  PRMT R43, RZ, 0x7610, R43 ;  /* 0x00007610ff2b7816 */ /* 0x000fe2000000002b */
[----:B-1----:R-:W-:Y:S02]  /*ceb0*/  @P0 IMAD.MOV.U32 R28, RZ, RZ, R162 ;  /* 0x000000ffff1c0224 */ /* 0x002fe400078e00a2 */
[----:B------:R-:W-:-:S05]  /*cec0*/  @P0 IMAD.MOV.U32 R29, RZ, RZ, R125 ;  /* 0x000000ffff1d0224 */ /* 0x000fca00078e007d */
[----:B------:R1:W3:Y:S01]  /*ced0*/  @P0 LDG.E.U8 R44, desc[UR18][R28.64] ;  /* 0x000000121c2c0981 */ /* 0x0002e2000c1e1100 */
[----:B------:R-:W-:Y:S01]  /*cee0*/  PRMT R31, RZ, 0x7610, R31 ;  /* 0x00007610ff1f7816 */ /* 0x000fe2000000001f */
[----:B-1----:R-:W-:Y:S02]  /*cef0*/  @P0 IMAD.MOV.U32 R28, RZ, RZ, R161 ;  /* 0x000000ffff1c0224 */ /* 0x002fe400078e00a1 */
[----:B------:R-:W-:-:S05]  /*cf00*/  @P0 IMAD.MOV.U32 R29, RZ, RZ, R126 ;  /* 0x000000ffff1d0224 */ /* 0x000fca00078e007e */
[----:B------:R1:W3:Y:S04]  /*cf10*/  @P0 LDG.E.U8 R43, desc[UR18][R28.64] ;  /* 0x000000121c2b0981 */ /* 0x0002e8000c1e1100 */
[----:B--2---:R-:W-:Y:S04]  /*cf20*/  STL [R1+0x50], R81 ;  /* 0x0000505101007387 */ /* 0x004fe80000100800 */
[----:B------:R-:W2:Y:S04]  /*cf30*/  LDL.LU R34, [R1+0xbb0] ;  /* 0x000bb00001227983 */ /* 0x000ea80000300800 */
[----:B------:R-:W2:Y:S04]  /*cf40*/  LDL.LU R120, [R1+0xbac] ;  /* 0x000bac0001787983 */ /* 0x000ea80000300800 */
[----:B----4-:R-:W-:Y:S04]  /*cf50*/  STL [R1+0x4c], R77 ;  /* 0x00004c4d01007387 */ /* 0x010fe80000100800 */
[----:B---3--:R-:W-:Y:S04]  /*cf60*/  STL [R1+0x48], R73 ;  /* 0x0000484901007387 */ /* 0x008fe80000100800 */
[----:B------:R-:W3:Y:S04]  /*cf70*/  LDL.LU R41, [R1+0xba8] ;  /* 0x000ba80001297983 */ /* 0x000ee80000300800 */
[----:B------:R-:W4:Y:S04]  /*cf80*/  LDL.LU R149, [R1+0xba4] ;  /* 0x000ba40001957983 */ /* 0x000f280000300800 */
[----:B------:R-:W2:Y:S04]  /*cf90*/  LDL.LU R104, [R1+0xba0] ;  /* 0x000ba00001687983 */ /* 0x000ea80000300800 */
[----:B------:R-:W-:Y:S04]  /*cfa0*/  STL [R1+0x44], R69 ;  /* 0x0000444501007387 */ /* 0x000fe80000100800 */
[----:B------:R-:W2:Y:S04]  /*cfb0*/  LDL.LU R105, [R1+0xb9c] ;  /* 0x000b9c0001697983 */ /* 0x000ea80000300800 */
[----:B------:R-:W2:Y:S04]  /*cfc0*/  LDL.LU R3, [R1+0xb98] ;  /* 0x000b980001037983 */ /* 0x000ea80000300800 */
[----:B------:R-:W2:Y:S04]  /*cfd0*/  LDL.LU R2, [R1+0xb94] ;  /* 0x000b940001027983 */ /* 0x000ea80000300800 */
[----:B------:R-:W-:Y:S04]  /*cfe0*/  STL [R1+0x40], R65 ;  /* 0x0000404101007387 */ /* 0x000fe80000100800 */
[----:B------:R-:W2:Y:S04]  /*cff0*/  LDL.LU R36, [R1+0xb90] ;  /* 0x000b900001247983 */ /* 0x000ea80000300800 */
[----:B------:R-:W2:Y:S04]  /*d000*/  LDL.LU R4, [R1+0xb8c] ;  /* 0x000b8c0001047983 */ /* 0x000ea80000300800 */
[----:B------:R-:W-:Y:S01]  /*d010*/  STL [R1+0x3c], R61 ;  /* 0x00003c3d01007387 */ /* 0x000fe20000100800 */
[----:B-1----:R-:W-:-:S02]  /*d020*/  @P0 IMAD.MOV.U32 R28, RZ, RZ, R160 ;  /* 0x000000ffff1c0224 */ /* 0x002fc400078e00a0 */
[----:B------:R-:W-:Y:S01]  /*d030*/  @P0 IMAD.MOV.U32 R29, RZ, RZ, R7 ;  /* 0x000000ffff1d0224 */ /* 0x000fe200078e0007 */
[----:B------:R-:W-:-:S04]  /*d040*/  PRMT R30, RZ, 0x7610, R30 ;  /* 0x00007610ff1e7816 */ /* 0x000fc8000000001e */
[----:B------:R1:W2:Y:S04]  /*d050*/  @P0 LDG.E.U8 R31, desc[UR18][R28.64] ;  /* 0x000000121c1f0981 */ /* 0x0002a8000c1e1100 */
[----:B------:R-:W-:Y:S04]  /*d060*/  STL [R1+0x38], R51 ;  /* 0x0000383301007387 */ /* 0x000fe80000100800 */
[----:B------:R-:W2:Y:S04]  /*d070*/  LDL.LU R125, [R1+0xb88] ;  /* 0x000b8800017d7983 */ /* 0x000ea80000300800 */
[----:B------:R-:W2:Y:S01]  /*d080*/  LDL.LU R162, [R1+0xb84] ;  /* 0x000b840001a27983 */ /* 0x000ea20000300800 */
[----:B-1----:R-:W-:-:S03]  /*d090*/  @P0 IMAD.MOV.U32 R28, RZ, RZ, R130 ;  /* 0x000000ffff1c0224 */ /* 0x002fc600078e0082 */
[----:B------:R-:W-:Y:S04]  /*d0a0*/  STL [R1+0x34], R50 ;  /* 0x0000343201007387 */ /* 0x000fe80000100800 */
[----:B------:R-:W3:Y:S04]  /*d0b0*/  LDL.LU R126, [R1+0xb80] ;  /* 0x000b8000017e7983 */ /* 0x000ee80000300800 */
[----:B------:R-:W3:Y:S01]  /*d0c0*/  LDL.LU R161, [R1+0xb7c] ;  /* 0x000b7c0001a17983 */ /* 0x000ee20000300800 */
[----:B------:R-:W-:-:S03]  /*d0d0*/  @P0 IMAD.MOV.U32 R29, RZ, RZ, R6 ;  /* 0x000000ffff1d0224 */ /* 0x000fc600078e0006 */
[----:B------:R-:W4:Y:S04]  /*d0e0*/  LDL.LU R7, [R1+0xb78] ;  /* 0x000b780001077983 */ /* 0x000f280000300800 */
[----:B------:R1:W4:Y:S04]  /*d0f0*/  @P0 LDG.E.U8 R30, desc[UR18][R28.64] ;  /* 0x000000121c1e0981 */ /* 0x000328000c1e1100 */
[----:B------:R-:W-:Y:S04]  /*d100*/  STL [R1+0x30], R48 ;  /* 0x0000303001007387 */ /* 0x000fe80000100800 */
[----:B------:R-:W4:Y:S04]  /*d110*/  LDL.LU R160, [R1+0xb74] ;  /* 0x000b740001a07983 */ /* 0x000f280000300800 */
[----:B------:R-:W4:Y:S01]  /*d120*/  LDL.LU R6, [R1+0xb70] ;  /* 0x000b700001067983 */ /* 0x000f220000300800 */
[----:B-1----:R-:W-:-:S03]  /*d130*/  @P0 IMAD.MOV.U32 R29, RZ, RZ, R159 ;  /* 0x000000ffff1d0224 */ /* 0x002fc600078e009f */
[----:B------:R-:W-:Y:S04]  /*d140*/  STL [R1+0x28], R47 ;  /* 0x0000282f01007387 */ /* 0x000fe80000100800 */
[----:B------:R-:W4:Y:S01]  /*d150*/  LDL.LU R130, [R1+0xb6c] ;  /* 0x000b6c0001827983 */ /* 0x000f220000300800 */
[----:B------:R-:W-:-:S03]  /*d160*/  @P0 IMAD.MOV.U32 R28, RZ, RZ, R155 ;  /* 0x000000ffff1c0224 */ /* 0x000fc600078e009b */
[----:B------:R-:W-:Y:S04]  /*d170*/  STL [R1+0x24], R46 ;  /* 0x0000242e01007387 */ /* 0x000fe80000100800 */
[----:B------:R-:W4:Y:S04]  /*d180*/  LDL.LU R159, [R1+0xb68] ;  /* 0x000b6800019f7983 */ /* 0x000f280000300800 */
[----:B------:R-:W4:Y:S01]  /*d190*/  LDL.LU R155, [R1+0xb64] ;  /* 0x000b6400019b7983 */ /* 0x000f220000300800 */
[----:B--2---:R-:W-:-:S06]  /*d1a0*/  PRMT R162, RZ, 0x7610, R162 ;  /* 0x00007610ffa27816 */ /* 0x004fcc00000000a2 */
[----:B------:R1:W2:Y:S02]  /*d1b0*/  @P0 LDG.E.U8 R162, desc[UR18][R28.64] ;  /* 0x000000121ca20981 */ /* 0x0002a4000c1e1100 */
[----:B-1----:R-:W-:Y:S01]  /*d1c0*/  @P0 IMAD.MOV.U32 R28, RZ, RZ, R9 ;  /* 0x000000ffff1c0224 */ /* 0x002fe200078e0009 */
[----:B---3--:R-:W-:Y:S01]  /*d1d0*/  PRMT R161, RZ, 0x7610, R161 ;  /* 0x00007610ffa17816 */ /* 0x008fe200000000a1 */
[----:B------:R-:W-:-:S05]  /*d1e0*/  @P0 IMAD.MOV.U32 R29, RZ, RZ, R132 ;  /* 0x000000ffff1d0224 */ /* 0x000fca00078e0084 */
[----:B------:R1:W3:Y:S01]  /*d1f0*/  @P0 LDG.E.U8 R161, desc[UR18][R28.64] ;  /* 0x000000121ca10981 */ /* 0x0002e2000c1e1100 */
[----:B----4-:R-:W-:Y:S01]  /*d200*/  PRMT R160, RZ, 0x7610, R160 ;  /* 0x00007610ffa07816 */ /* 0x010fe200000000a0 */
[----:B-1----:R-:W-:Y:S02]  /*d210*/  @P0 IMAD.MOV.U32 R28, RZ, RZ, R154 ;  /* 0x000000ffff1c0224 */ /* 0x002fe400078e009a */
[----:B------:R-:W-:-:S05]  /*d220*/  @P0 IMAD.MOV.U32 R29, RZ, RZ, R8 ;  /* 0x000000ffff1d0224 */ /* 0x000fca00078e0008 */
[----:B------:R1:W4:Y:S02]  /*d230*/  @P0 LDG.E.U8 R160, desc[UR18][R28.64] ;  /* 0x000000121ca00981 */ /* 0x000324000c1e1100 */
[----:B-1----:R-:W-:Y:S02]  /*d240*/  @P0 IMAD.MOV.U32 R28, RZ, RZ, R11 ;  /* 0x000000ffff1c0224 */ /* 0x002fe400078e000b */
[----:B------:R-:W-:Y:S01]  /*d250*/  @P0 IMAD.MOV.U32 R29, RZ, RZ, R153 ;  /* 0x000000ffff1d0224 */ /* 0x000fe200078e0099 */
[----:B------:R-:W-:-:S06]  /*d260*/  PRMT R159, RZ, 0x7610, R159 ;  /* 0x00007610ff9f7816 */ /* 0x000fcc000000009f */
[----:B------:R1:W4:Y:S01]  /*d270*/  @P0 LDG.E.U8 R159, desc[UR18][R28.64] ;  /* 0x000000121c9f0981 */ /* 0x000322000c1e1100 */
[----:B------:R-:W-:Y:S01]  /*d280*/  PRMT R155, RZ, 0x7610, R155 ;  /* 0x00007610ff9b7816 */ /* 0x000fe2000000009b */
[----:B-1----:R-:W-:Y:S02]  /*d290*/  @P0 IMAD.MOV.U32 R28, RZ, RZ, R151 ;  /* 0x000000ffff1c0224 */ /* 0x002fe400078e0097 */
[----:B------:R-:W-:-:S05]  /*d2a0*/  @P0 IMAD.MOV.U32 R29, RZ, RZ, R152 ;  /* 0x000000ffff1d0224 */ /* 0x000fca00078e0098 */
[----:B------:R-:W4:Y:S01]  /*d2b0*/  @P0 LDG.E.U8 R155, desc[UR18][R28.64] ;  /* 0x000000121c9b0981 */ /* 0x000f22000c1e1100 */
[----:B------:R-:W-:-:S13]  /*d2c0*/  ISETP.GT.U32.AND P6, PT, R39, R42, PT ;  /* 0x0000002a2700720c */ /* 0x000fda0003fc4070 */
[----:B------:R-:W-:-:S05]  /*d2d0*/  @!P6 IMAD.IADD R42, R42, 0x1, -R39 ;  /* 0x000000012a2ae824 */ /* 0x000fca00078e0a27 */
[----:B------:R-:W-:-:S13]  /*d2e0*/  ISETP.GT.U32.AND P6, PT, R39, R42, PT ;  /* 0x0000002a2700720c */ /* 0x000fda0003fc4070 */
[----:B------:R-:W-:Y:S01]  /*d2f0*/  @!P6 IMAD.IADD R42, R42, 0x1, -R39 ;  /* 0x000000012a2ae824 */ /* 0x000fe200078e0a27 */
[----:B------:R-:W-:-:S13]  /*d300*/  ISETP.GE.AND P6, PT, R85, RZ, PT ;  /* 0x000000ff5500720c */ /* 0x000fda0003fc6270 */
[----:B------:R-:W-:Y:S01]  /*d310*/  @!P6 IMAD.MOV R42, RZ, RZ, -R42 ;  /* 0x000000ffff2ae224 */ /* 0x000fe200078e0a2a */
[----:B------:R-:W-:-:S13]  /*d320*/  ISETP.GT.U32.AND P6, PT, R39, R41, PT ;  /* 0x000000292700720c */ /* 0x000fda0003fc4070 */
[----:B------:R-:W-:-:S05]  /*d330*/  @!P6 IMAD.IADD R41, R41, 0x1, -R39 ;  /* 0x000000012929e824 */ /* 0x000fca00078e0a27 */
[----:B------:R-:W-:-:S13]  /*d340*/  ISETP.GT.U32.AND P6, PT, R39, R41, PT ;  /* 0x000000292700720c */ /* 0x000fda0003fc4070 */
[----:B------:R-:W-:Y:S01]  /*d350*/  @!P6 IMAD.IADD R41, R41, 0x1, -R39 ;  /* 0x000000012929e824 */ /* 0x000fe200078e0a27 */
[----:B------:R-:W-:Y:S01]  /*d360*/  ISETP.GE.AND P6, PT, R149, RZ, PT ;  /* 0x000000ff9500720c */ /* 0x000fe20003fc6270 */
[----:B--2---:R-:W-:Y:S04]  /*d370*/  STL [R1+0xa94], R162 ;  /* 0x000a94a201007387 */ /* 0x004fe80000100800 */
[----:B------:R-:W-:Y:S04]  /*d380*/  STL [R1+0x1c], R45 ;  /* 0x00001c2d01007387 */ /* 0x000fe80000100800 */
[----:B------:R-:W2:Y:S04]  /*d390*/  LDL.LU R132, [R1+0xb60] ;  /* 0x000b600001847983 */ /* 0x000ea80000300800 */
[----:B------:R-:W2:Y:S04]  /*d3a0*/  LDL.LU R9, [R1+0xb5c] ;  /* 0x000b5c0001097983 */ /* 0x000ea80000300800 */
[----:B---3--:R-:W-:Y:S04]  /*d3b0*/  STL [R1+0xa98], R161 ;  /* 0x000a98a101007387 */ /* 0x008fe80000100800 */
[----:B------:R-:W-:Y:S04]  /*d3c0*/  STL [R1+0x8], R44 ;  /* 0x0000082c01007387 */ /* 0x000fe80000100800 */
[----:B------:R-:W3:Y:S04]  /*d3d0*/  LDL.LU R8, [R1+0xb58] ;  /* 0x000b580001087983 */ /* 0x000ee80000300800 */
[----:B------:R-:W2:Y:S04]  /*d3e0*/  LDL.LU R154, [R1+0xb54] ;  /* 0x000b5400019a7983 */ /* 0x000ea80000300800 */
[----:B----4-:R-:W-:Y:S04]  /*d3f0*/  STL [R1+0xa9c], R160 ;  /* 0x000a9ca001007387 */ /* 0x010fe80000100800 */
[----:B------:R-:W-:Y:S04]  /*d400*/  STL [R1+0xc], R43 ;  /* 0x00000c2b01007387 */ /* 0x000fe80000100800 */
[----:B------:R-:W4:Y:S04]  /*d410*/  LDL.LU R153, [R1+0xb50] ;  /* 0x000b500001997983 */ /* 0x000f280000300800 */
[----:B------:R-:W3:Y:S04]  /*d420*/  LDL.LU R11, [R1+0xb4c] ;  /* 0x000b4c00010b7983 */ /* 0x000ee80000300800 */
[----:B------:R-:W-:Y:S04]  /*d430*/  STL [R1+0xaa0], R159 ;  /* 0x000aa09f01007387 */ /* 0x000fe80000100800 */
[----:B------:R-:W-:Y:S04]  /*d440*/  STL [R1+0x4], R31 ;  /* 0x0000041f01007387 */ /* 0x000fe80000100800 */
[----:B------:R-:W3:Y:S04]  /*d450*/  LDL.LU R152, [R1+0xb48] ;  /* 0x000b480001987983 */ /* 0x000ee80000300800 */
[----:B------:R-:W3:Y:S04]  /*d460*/  LDL.LU R151, [R1+0xb44] ;  /* 0x000b440001977983 */ /* 0x000ee80000300800 */
[----:B------:R-:W-:Y:S04]  /*d470*/  STL [R1+0xaa4], R155 ;  /* 0x000aa49b01007387 */ /* 0x000fe80000100800 */
[----:B------:R-:W-:Y:S04]  /*d480*/  STL [R1], R30 ;  /* 0x0000001e01007387 */ /* 0x000fe80000100800 */
[----:B------:R-:W3:Y:S01]  /*d490*/  LDL.LU R149, [R1+0xb40] ;  /* 0x000b400001957983 */ /* 0x000ee20000300800 */
[----:B------:R-:W-:-:S02]  /*d4a0*/  @P0 IMAD.MOV.U32 R28, RZ, RZ, R147 ;  /* 0x000000ffff1c0224 */ /* 0x000fc400078e0093 */
[----:B------:R-:W-:Y:S02]  /*d4b0*/  @P0 IMAD.MOV.U32 R29, RZ, RZ, R148 ;  /* 0x000000ffff1d0224 */ /* 0x000fe400078e0094 */
[----:B------:R-:W3:Y:S01]  /*d4c0*/  LDL.LU R148, [R1+0xb3c] ;  /* 0x000b3c0001947983 */ /* 0x000ee20000300800 */
[----:B------:R-:W-:-:S03]  /*d4d0*/  SEL R105, R5, R105, !P3 ;  /* 0x0000006905697207 */ /* 0x000fc60005800000 */
[----:B------:R-:W3:Y:S01]  /*d4e0*/  LDL.LU R147, [R1+0xb38] ;  /* 0x000b380001937983 */ /* 0x000ee20000300800 */
[----:B--2---:R-:W-:-:S06]  /*d4f0*/  PRMT R154, RZ, 0x7610, R154 ;  /* 0x00007610ff9a7816 */ /* 0x004fcc000000009a */
[----:B------:R1:W2:Y:S01]  /*d500*/  @P0 LDG.E.U8 R154, desc[UR18][R28.64] ;  /* 0x000000121c9a0981 */ /* 0x0002a2000c1e1100 */
[----:B----4-:R-:W-:Y:S01]  /*d510*/  PRMT R153, RZ, 0x7610, R153 ;  /* 0x00007610ff997816 */ /* 0x010fe20000000099 */
[----:B-1----:R-:W-:Y:S02]  /*d520*/  @P0 IMAD.MOV.U32 R28, RZ, RZ, R21 ;  /* 0x000000ffff1c0224 */ /* 0x002fe400078e0015 */
[----:B------:R-:W-:-:S05]  /*d530*/  @P0 IMAD.MOV.U32 R29, RZ, RZ, R145 ;  /* 0x000000ffff1d0224 */ /* 0x000fca00078e0091 */
[----:B------:R1:W4:Y:S02]  /*d540*/  @P0 LDG.E.U8 R153, desc[UR18][R28.64] ;  /* 0x000000121c990981 */ /* 0x000324000c1e1100 */
[----:B-1----:R-:W-:Y:S02]  /*d550*/  @P0 IMAD.MOV.U32 R28, RZ, RZ, R18 ;  /* 0x000000ffff1c0224 */ /* 0x002fe400078e0012 */
[----:B------:R-:W-:Y:S01]  /*d560*/  @P0 IMAD.MOV.U32 R29, RZ, RZ, R20 ;  /* 0x000000ffff1d0224 */ /* 0x000fe200078e0014 */
[----:B---3--:R-:W-:Y:S02]  /*d570*/  PRMT R152, RZ, 0x7610, R152 ;  /* 0x00007610ff987816 */ /* 0x008fe40000000098 */
[----:B------:R-:W-:-:S04]  /*d580*/  PRMT R151, RZ, 0x7610, R151 ;  /* 0x00007610ff977816 */ /* 0x000fc80000000097 */
[----:B------:R1:W3:Y:S02]  /*d590*/  @P0 LDG.E.U8 R152, desc[UR18][R28.64] ;  /* 0x000000121c980981 */ /* 0x0002e4000c1e1100 */
[----:B-1----:R-:W-:Y:S02]  /*d5a0*/  @P0 IMAD.MOV.U32 R28, RZ, RZ, R16 ;  /* 0x000000ffff1c0224 */ /* 0x002fe400078e0010 */
[----:B------:R-:W-:Y:S01]  /*d5b0*/  @P0 IMAD.MOV.U32 R29, RZ, RZ, R19 ;  /* 0x000000ffff1d0224 */ /* 0x000fe200078e0013 */
[----:B------:R-:W-:-:S04]  /*d5c0*/  PRMT R149, RZ, 0x7610, R149 ;  /* 0x00007610ff957816 */ /* 0x000fc80000000095 */
[----:B------:R1:W3:Y:S02]  /*d5d0*/  @P0 LDG.E.U8 R151, desc[UR18][R28.64] ;  /* 0x000000121c970981 */ /* 0x0002e4000c1e1100 */
[----:B-1----:R-:W-:Y:S02]  /*d5e0*/  @P0 IMAD.MOV.U32 R28, RZ, RZ, R14 ;  /* 0x000000ffff1c0224 */ /* 0x002fe400078e000e */
[----:B------:R-:W-:-:S05]  /*d5f0*/  @P0 IMAD.MOV.U32 R29, RZ, RZ, R17 ;  /* 0x000000ffff1d0224 */ /* 0x000fca00078e0011 */
[----:B------:R1:W3:Y:S01]  /*d600*/  @P0 LDG.E.U8 R149, desc[UR18][R28.64] ;  /* 0x000000121c950981 */ /* 0x0002e2000c1e1100 */
[----:B------:R-:W-:Y:S01]  /*d610*/  SEL R104, R5, R104, !P3 ;  /* 0x0000006805687207 */ /* 0x000fe20005800000 */
[----:B------:R-:W-:Y:S01]  /*d620*/  IMAD R105, R105, UR11, RZ ;  /* 0x0000000b69697c24 */ /* 0x000fe2000f8e02ff */
[----:B------:R-:W-:Y:S01]  /*d630*/  SEL R42, R5, R42, !P3 ;  /* 0x0000002a052a7207 */ /* 0x000fe20005800000 */
[----:B------:R-:W-:Y:S02]  /*d640*/  @!P6 IMAD.MOV R41, RZ, RZ, -R41 ;  /* 0x000000ffff29e224 */ /* 0x000fe400078e0a29 */
[----:B------:R-:W-:Y:S01]  /*d650*/  IMAD R104, R104, UR11, RZ ;  /* 0x0000000b68687c24 */ /* 0x000fe2000f8e02ff */
[CC--:B------:R-:W-:Y:S01]  /*d660*/  IADD3 R20, P6, PT, R105.reuse, R38.reuse, RZ ;  /* 0x0000002669147210 */ /* 0x0c0fe20007fde0ff */
[----:B------:R-:W-:Y:S02]  /*d670*/  IMAD R42, R42, UR5, RZ ;  /* 0x000000052a2a7c24 */ /* 0x000fe4000f8e02ff */
[----:B-1----:R-:W-:Y:S01]  /*d680*/  @P0 IMAD.MOV.U32 R29, RZ, RZ, R144 ;  /* 0x000000ffff1d0224 */ /* 0x002fe200078e0090 */
[-C--:B------:R-:W-:Y:S01]  /*d690*/  LEA.HI.X.SX32 R21, R105, R35.reuse, 0x1, P6 ;  /* 0x0000002369157211 */ /* 0x080fe200030f0eff */
[----:B--2---:R-:W-:Y:S01]  /*d6a0*/  STL [R1+0xaa8], R154 ;  /* 0x000aa89a01007387 */ /* 0x004fe20000100800 */
[CC--:B------:R-:W-:Y:S01]  /*d6b0*/  IADD3 R18, P6, PT, R104.reuse, R38.reuse, RZ ;  /* 0x0000002668127210 */ /* 0x0c0fe20007fde0ff */
[----:B------:R-:W-:Y:S01]  /*d6c0*/  @P0 IMAD.MOV.U32 R28, RZ, RZ, R15 ;  /* 0x000000ffff1c0224 */ /* 0x000fe200078e000f */
[----:B------:R-:W-:Y:S01]  /*d6d0*/  PRMT R148, RZ, 0x7610, R148 ;  /* 0x00007610ff947816 */ /* 0x000fe20000000094 */
[----:B------:R-:W2:Y:S01]  /*d6e0*/  LDL.LU R145, [R1+0xb34] ;  /* 0x000b340001917983 */ /* 0x000ea20000300800 */
[----:B------:R-:W-:Y:S01]  /*d6f0*/  LEA.HI.X.SX32 R19, R104, R35, 0x1, P6 ;  /* 0x0000002368137211 */ /* 0x000fe200030f0eff */
[----:B------:R-:W1:Y:S01]  /*d700*/  LDCU UR5, c[0x0][0x3b0] ;  /* 0x00007600ff0577ac */ /* 0x000e620008000800 */
[----:B------:R-:W-:-:S02]  /*d710*/  IADD3 R16, P6, PT, R42, R38, RZ ;  /* 0x000000262a107210 */ /* 0x000fc40007fde0ff */
[----:B------:R0:W2:Y:S04]  /*d720*/  @P0 LDG.E.U8 R148, desc[UR18][R28.64] ;  /* 0x000000121c940981 */ /* 0x0000a8000c1e1100 */
[----:B----4-:R-:W-:Y:S04]  /*d730*/  STL [R1+0xaac], R153 ;  /* 0x000aac9901007387 */ /* 0x010fe80000100800 */
[----:B---3--:R-:W-:Y:S04]  /*d740*/  STL [R1+0xab0], R152 ;  /* 0x000ab09801007387 */ /* 0x008fe80000100800 */
[----:B------:R-:W-:Y:S04]  /*d750*/  STL [R1+0x148], R20 ;  /* 0x0001481401007387 */ /* 0x000fe80000100800 */
[----:B------:R-:W-:Y:S04]  /*d760*/  STL [R1+0x144], R21 ;  /* 0x0001441501007387 */ /* 0x000fe80000100800 */
[----:B------:R-:W-:Y:S04]  /*d770*/  STL [R1+0xab4], R151 ;  /* 0x000ab49701007387 */ /* 0x000fe80000100800 */
[----:B------:R-:W-:Y:S04]  /*d780*/  STL [R1+0x188], R18 ;  /* 0x0001881201007387 */ /* 0x000fe80000100800 */
[----:B------:R-:W-:Y:S04]  /*d790*/  STL [R1+0x184], R19 ;  /* 0x0001841301007387 */ /* 0x000fe80000100800 */
[----:B------:R3:W-:Y:S04]  /*d7a0*/  STL [R1+0x1c8], R16 ;  /* 0x0001c81001007387 */ /* 0x0007e80000100800 */
[----:B------:R-:W-:Y:S04]  /*d7b0*/  STL [R1+0xab8], R149 ;  /* 0x000ab89501007387 */ /* 0x000fe80000100800 */
[----:B------:R-:W4:Y:S01]  /*d7c0*/  LDL.LU R144, [R1+0xb30] ;  /* 0x000b300001907983 */ /* 0x000f220000300800 */
[----:B------:R-:W-:Y:S01]  /*d7d0*/  PRMT R147, RZ, 0x7610, R147 ;  /* 0x00007610ff937816 */ /* 0x000fe20000000093 */
[----:B0-----:R-:W-:-:S02]  /*d7e0*/  @P0 IMAD.MOV.U32 R28, RZ, RZ, R142 ;  /* 0x000000ffff1c0224 */ /* 0x001fc400078e008e */
[----:B------:R-:W-:-:S05]  /*d7f0*/  @P0 IMAD.MOV.U32 R29, RZ, RZ, R143 ;  /* 0x000000ffff1d0224 */ /* 0x000fca00078e008f */
[----:B------:R0:W3:Y:S02]  /*d800*/  @P0 LDG.E.U8 R147, desc[UR18][R28.64] ;  /* 0x000000121c930981 */ /* 0x0000e4000c1e1100 */
[----:B0-----:R-:W-:Y:S02]  /*d810*/  @P0 IMAD.MOV.U32 R28, RZ, RZ, R141 ;  /* 0x000000ffff1c0224 */ /* 0x001fe400078e008d */
[----:B------:R-:W-:Y:S01]  /*d820*/  @P0 IMAD.MOV.U32 R29, RZ, RZ, R10 ;  /* 0x000000ffff1d0224 */ /* 0x000fe200078e000a */
[----:B--2---:R-:W-:-:S06]  /*d830*/  PRMT R145, RZ, 0x7610, R145 ;  /* 0x00007610ff917816 */ /* 0x004fcc0000000091 */
[----:B------:R0:W2:Y:S02]  /*d840*/  @P0 LDG.E.U8 R145, desc[UR18][R28.64] ;  /* 0x000000121c910981 */ /* 0x0000a4000c1e1100 */
[----:B0-----:R-:W-:Y:S02]  /*d850*/  @P0 IMAD.MOV.U32 R28, RZ, RZ, R137 ;  /* 0x000000ffff1c0224 */ /* 0x001fe400078e0089 */
[----:B------:R-:W-:Y:S01]  /*d860*/  @P0 IMAD.MOV.U32 R29, RZ, RZ, R140 ;  /* 0x000000ffff1d0224 */ /* 0x000fe200078e008c */
[----:B----4-:R-:W-:-:S06]  /*d870*/  PRMT R144, RZ, 0x7610, R144 ;  /* 0x00007610ff907816 */ /* 0x010fcc0000000090 */
[----:B------:R0:W4:Y:S01]  /*d880*/  @P0 LDG.E.U8 R144, desc[UR18][R28.64] ;  /* 0x000000121c900981 */ /* 0x000122000c1e1100 */
[----:B------:R-:W-:Y:S02]  /*d890*/  SEL R41, R5, R41, !P3 ;  /* 0x0000002905297207 */ /* 0x000fe40005800000 */
[----:B------:R-:W-:-:S03]  /*d8a0*/  LEA.HI.X.SX32 R17, R42, R35, 0x1, P6 ;  /* 0x000000232a117211 */ /* 0x000fc600030f0eff */
[----:B------:R-:W-:Y:S01]  /*d8b0*/  IMAD R41, R41, UR12, RZ ;  /* 0x0000000c29297c24 */ /* 0x000fe2000f8e02ff */
[----:B------:R-:W-:Y:S01]  /*d8c0*/  ISETP.GE.U32.AND P2, PT, R117, 0x7fffff19, PT ;  /* 0x7fffff197500780c */ /* 0x000fe20003f46070 */
[----:B------:R1:W-:Y:S01]  /*d8d0*/  STL [R1+0x1c4], R17 ;  /* 0x0001c41101007387 */ /* 0x0003e20000100800 */
[----:B------:R-:W-:Y:S01]  /*d8e0*/  PRMT R116, RZ, 0x7610, R116 ;  /* 0x00007610ff747816 */ /* 0x000fe20000000074 */
[----:B0-----:R-:W-:Y:S01]  /*d8f0*/  @P0 IMAD.MOV.U32 R29, RZ, RZ, R136 ;  /* 0x000000ffff1d0224 */ /* 0x001fe200078e0088 */
[C---:B------:R-:W-:Y:S01]  /*d900*/  IADD3 R14, P6, PT, R41.reuse, R38, RZ ;  /* 0x00000026290e7210 */ /* 0x040fe20007fde0ff */
[----:B------:R-:W-:Y:S01]  /*d910*/  STL [R1+0xabc], R148 ;  /* 0x000abc9401007387 */ /* 0x000fe20000100800 */
[----:B------:R-:W-:Y:S01]  /*d920*/  @P0 IMAD.MOV.U32 R28, RZ, RZ, R134 ;  /* 0x000000ffff1c0224 */ /* 0x000fe200078e0086 */
[----:B------:R-:W-:Y:S01]  /*d930*/  PRMT R115, RZ, 0x7610, R115 ;  /* 0x00007610ff737816 */ /* 0x000fe20000000073 */
[----:B------:R-:W0:Y:S01]  /*d940*/  LDCU UR12, c[0x0][0x3b0] ;  /* 0x00007600ff0c77ac */ /* 0x000e220008000800 */
[----:B------:R0:W-:Y:S04]  /*d950*/  STL [R1+0x208], R14 ;  /* 0x0002080e01007387 */ /* 0x0001e80000100800 */
[----:B------:R-:W4:Y:S04]  /*d960*/  LDL.LU R143, [R1+0xb2c] ;  /* 0x000b2c00018f7983 */ /* 0x000f280000300800 */
[----:B------:R-:W4:Y:S01]  /*d970*/  LDL.LU R142, [R1+0xb28] ;  /* 0x000b2800018e7983 */ /* 0x000f220000300800 */
[----:B------:R-:W-:-:S05]  /*d980*/  LEA.HI.X.SX32 R15, R41, R35, 0x1, P6 ;  /* 0x00000023290f7211 */ /* 0x000fca00030f0eff */
[----:B------:R0:W-:Y:S04]  /*d990*/  STL [R1+0x204], R15 ;  /* 0x0002040f01007387 */ /* 0x0001e80000100800 */
[----:B---3--:R-:W-:Y:S04]  /*d9a0*/  STL [R1+0xac0], R147 ;  /* 0x000ac09301007387 */ /* 0x008fe80000100800 */
[----:B------:R-:W3:Y:S04]  /*d9b0*/  LDL.LU R10, [R1+0xb24] ;  /* 0x000b2400010a7983 */ /* 0x000ee80000300800 */
[----:B------:R-:W3:Y:S04]  /*d9c0*/  LDL.LU R141, [R1+0xb20] ;  /* 0x000b2000018d7983 */ /* 0x000ee80000300800 */
[----:B--2---:R-:W-:Y:S04]  /*d9d0*/  STL [R1+0xac4], R145 ;  /* 0x000ac49101007387 */ /* 0x004fe80000100800 */
[----:B------:R-:W2:Y:S04]  /*d9e0*/  LDL.LU R140, [R1+0xb1c] ;  /* 0x000b1c00018c7983 */ /* 0x000ea80000300800 */
[----:B------:R-:W2:Y:S04]  /*d9f0*/  LDL.LU R137, [R1+0xb18] ;  /* 0x000b180001897983 */ /* 0x000ea80000300800 */
[----:B----4-:R-:W-:Y:S04]  /*da00*/  STL [R1+0xac8], R144 ;  /* 0x000ac89001007387 */ /* 0x010fe80000100800 */
[----:B------:R-:W4:Y:S04]  /*da10*/  LDL.LU R136, [R1+0xb14] ;  /* 0x000b140001887983 */ /* 0x000f280000300800 */
[----:B------:R-:W4:Y:S01]  /*da20*/  LDL.LU R134, [R1+0xb10] ;  /* 0x000b100001867983 */ /* 0x000f220000300800 */
[----:B------:R-:W-:-:S06]  /*da30*/  PRMT R143, RZ, 0x7610, R143 ;  /* 0x00007610ff8f7816 */ /* 0x000fcc000000008f */
[----:B------:R0:W4:Y:S01]  /*da40*/  @P0 LDG.E.U8 R143, desc[UR18][R28.64] ;  /* 0x000000121c8f0981 */ /* 0x000122000c1e1100 */
[----:B------:R-:W-:Y:S01]  /*da50*/  PRMT R142, RZ, 0x7610, R142 ;  /* 0x00007610ff8e7816 */ /* 0x000fe2000000008e */
[----:B0-----:R-:W-:Y:S02]  /*da60*/  @P0 IMAD.MOV.U32 R28, RZ, RZ, R131 ;  /* 0x000000ffff1c0224 */ /* 0x001fe400078e0083 */
[----:B------:R-:W-:-:S05]  /*da70*/  @P0 IMAD.MOV.U32 R29, RZ, RZ, R133 ;  /* 0x000000ffff1d0224 */ /* 0x000fca00078e0085 */
[----:B------:R0:W4:Y:S01]  /*da80*/  @P0 LDG.E.U8 R142, desc[UR18][R28.64] ;  /* 0x000000121c8e0981 */ /* 0x000122000c1e1100 */
[----:B---3--:R-:W-:Y:S01]  /*da90*/  PRMT R141, RZ, 0x7610, R141 ;  /* 0x00007610ff8d7816 */ /* 0x008fe2000000008d */
[----:B0-----:R-:W-:Y:S02]  /*daa0*/  @P0 IMAD.MOV.U32 R28, RZ, RZ, R128 ;  /* 0x000000ffff1c0224 */ /* 0x001fe400078e0080 */
[----:B------:R-:W-:-:S05]  /*dab0*/  @P0 IMAD.MOV.U32 R29, RZ, RZ, R129 ;  /* 0x000000ffff1d0224 */ /* 0x000fca00078e0081 */
[----:B------:R0:W3:Y:S02]  /*dac0*/  @P0 LDG.E.U8 R141, desc[UR18][R28.64] ;  /* 0x000000121c8d0981 */ /* 0x0000e4000c1e1100 */
[----:B0-----:R-:W-:Y:S02]  /*dad0*/  @P0 IMAD.MOV.U32 R28, RZ, RZ, R124 ;  /* 0x000000ffff1c0224 */ /* 0x001fe400078e007c */
[----:B------:R-:W-:Y:S01]  /*dae0*/  @P0 IMAD.MOV.U32 R29, RZ, RZ, R127 ;  /* 0x000000ffff1d0224 */ /* 0x000fe200078e007f */
[----:B--2---:R-:W-:Y:S02]  /*daf0*/  PRMT R140, RZ, 0x7610, R140 ;  /* 0x00007610ff8c7816 */ /* 0x004fe4000000008c */
[----:B------:R-:W-:-:S04]  /*db00*/  PRMT R137, RZ, 0x7610, R137 ;  /* 0x00007610ff897816 */ /* 0x000fc80000000089 */
[----:B------:R0:W2:Y:S02]  /*db10*/  @P0 LDG.E.U8 R140, desc[UR18][R28.64] ;  /* 0x000000121c8c0981 */ /* 0x0000a4000c1e1100 */
[----:B0-----:R-:W-:Y:S02]  /*db20*/  @P0 IMAD.MOV.U32 R28, RZ, RZ, R121 ;  /* 0x000000ffff1c0224 */ /* 0x001fe400078e0079 */
[----:B------:R-:W-:-:S05]  /*db30*/  @P0 IMAD.MOV.U32 R29, RZ, RZ, R122 ;  /* 0x000000ffff1d0224 */ /* 0x000fca00078e007a */
[----:B------:R0:W2:Y:S02]  /*db40*/  @P0 LDG.E.U8 R137, desc[UR18][R28.64] ;  /* 0x000000121c890981 */ /* 0x0000a4000c1e1100 */
[----:B0-----:R-:W-:Y:S02]  /*db50*/  @P0 IMAD.MOV.U32 R28, RZ, RZ, R84 ;  /* 0x000000ffff1c0224 */ /* 0x001fe400078e0054 */
[----:B------:R-:W-:Y:S01]  /*db60*/  @P0 IMAD.MOV.U32 R29, RZ, RZ, R49 ;  /* 0x000000ffff1d0224 */ /* 0x000fe200078e0031 */
[----:B----4-:R-:W-:-:S06]  /*db70*/  PRMT R136, RZ, 0x7610, R136 ;  /* 0x00007610ff887816 */ /* 0x010fcc0000000088 */
[----:B------:R-:W4:Y:S04]  /*db80*/  @P0 LDG.E.U8 R136, desc[UR18][R28.64] ;  /* 0x000000121c880981 */ /* 0x000f28000c1e1100 */
[----:B------:R-:W-:Y:S04]  /*db90*/  STL [R1+0xacc], R143 ;  /* 0x000acc8f01007387 */ /* 0x000fe80000100800 */
[----:B------:R-:W4:Y:S04]  /*dba0*/  LDL.LU R133, [R1+0xb0c] ;  /* 0x000b0c0001857983 */ /* 0x000f280000300800 */
[----:B------:R-:W4:Y:S01]  /*dbb0*/  LDL.LU R131, [R1+0xb08] ;  /* 0x000b080001837983 */ /* 0x000f220000300800 */
[----:B------:R-:W-:-:S03]  /*dbc0*/  ISETP.GT.U32.AND P6, PT, R39, R34, PT ;  /* 0x000000222700720c */ /* 0x000fc60003fc4070 */
[----:B------:R-:W-:Y:S04]  /*dbd0*/  STL [R1+0xad0], R142 ;  /* 0x000ad08e01007387 */ /* 0x000fe80000100800 */
[----:B------:R-:W4:Y:S04]  /*dbe0*/  LDL.LU R129, [R1+0xb04] ;  /* 0x000b040001817983 */ /* 0x000f280000300800 */
[----:B------:R-:W4:Y:S02]  /*dbf0*/  LDL.LU R128, [R1+0xb00] ;  /* 0x000b000001807983 */ /* 0x000f240000300800 */
[----:B------:R-:W-:-:S02]  /*dc00*/  @!P6 IMAD.IADD R34, R34, 0x1, -R39 ;  /* 0x000000012222e824 */ /* 0x000fc400078e0a27 */
[----:B---3--:R-:W-:Y:S04]  /*dc10*/  STL [R1+0xad4], R141 ;  /* 0x000ad48d01007387 */ /* 0x008fe80000100800 */
[----:B------:R-:W3:Y:S01]  /*dc20*/  LDL.LU R127, [R1+0xafc] ;  /* 0x000afc00017f7983 */ /* 0x000ee20000300800 */
[----:B------:R-:W-:-:S03]  /*dc30*/  ISETP.GT.U32.AND P6, PT, R39, R34, PT ;  /* 0x000000222700720c */ /* 0x000fc60003fc4070 */
[----:B------:R-:W3:Y:S10]  /*dc40*/  LDL.LU R124, [R1+0xaf8] ;  /* 0x000af800017c7983 */ /* 0x000ef40000300800 */
[----:B------:R-:W-:Y:S01]  /*dc50*/  @!P6 IMAD.IADD R34, R34, 0x1, -R39 ;  /* 0x000000012222e824 */ /* 0x000fe200078e0a27 */
[----:B------:R-:W-:Y:S01]  /*dc60*/  ISETP.GE.AND P6, PT, R120, RZ, PT ;  /* 0x000000ff7800720c */ /* 0x000fe20003fc6270 */
[----:B--2---:R-:W-:Y:S04]  /*dc70*/  STL [R1+0xad8], R140 ;  /* 0x000ad88c01007387 */ /* 0x004fe80000100800 */
[----:B------:R-:W2:Y:S04]  /*dc80*/  LDL.LU R122, [R1+0xaf4] ;  /* 0x000af400017a7983 */ /* 0x000ea80000300800 */
[----:B------:R-:W2:Y:S04]  /*dc90*/  LDL.LU R121, [R1+0xaf0] ;  /* 0x000af00001797983 */ /* 0x000ea80000300800 */
[----:B------:R-:W-:Y:S04]  /*dca0*/  STL [R1+0xadc], R137 ;  /* 0x000adc8901007387 */ /* 0x000fe80000100800 */
[----:B----4-:R-:W-:Y:S04]  /*dcb0*/  STL [R1+0xae0], R136 ;  /* 0x000ae08801007387 */ /* 0x010fe80000100800 */
[----:B------:R-:W4:Y:S01]  /*dcc0*/  LDL.LU R120, [R1+0xaec] ;  /* 0x000aec0001787983 */ /* 0x000f220000300800 */
[----:B------:R-:W-:Y:S01]  /*dcd0*/  PRMT R134, RZ, 0x7610, R134 ;  /* 0x00007610ff867816 */ /* 0x000fe20000000086 */
[----:B------:R-:W-:-:S02]  /*dce0*/  @P0 IMAD.MOV.U32 R28, RZ, RZ, R55 ;  /* 0x000000ffff1c0224 */ /* 0x000fc400078e0037 */
[----:B------:R-:W-:-:S05]  /*dcf0*/  @P0 IMAD.MOV.U32 R29, RZ, RZ, R52 ;  /* 0x000000ffff1d0224 */ /* 0x000fca00078e0034 */
[----:B------:R0:W4:Y:S01]  /*dd00*/  @P0 LDG.E.U8 R134, desc[UR18][R28.64] ;  /* 0x000000121c860981 */ /* 0x000122000c1e1100 */
[----:B------:R-:W-:Y:S01]  /*dd10*/  PRMT R133, RZ, 0x7610, R133 ;  /* 0x00007610ff857816 */ /* 0x000fe20000000085 */
[----:B0-----:R-:W-:Y:S02]  /*dd20*/  @P0 IMAD.MOV.U32 R28, RZ, RZ, R59 ;  /* 0x000000ffff1c0224 */ /* 0x001fe400078e003b */
[----:B------:R-:W-:Y:S01]  /*dd30*/  @P0 IMAD.MOV.U32 R29, RZ, RZ, R80 ;  /* 0x000000ffff1d0224 */ /* 0x000fe200078e0050 */
[----:B------:R-:W-:-:S04]  /*dd40*/  PRMT R131, RZ, 0x7610, R131 ;  /* 0x00007610ff837816 */ /* 0x000fc80000000083 */
[----:B------:R0:W4:Y:S02]  /*dd50*/  @P0 LDG.E.U8 R133, desc[UR18][R28.64] ;  /* 0x000000121c850981 */ /* 0x000124000c1e1100 */
[----:B0-----:R-:W-:Y:S02]  /*dd60*/  @P0 IMAD.MOV.U32 R28, RZ, RZ, R58 ;  /* 0x000000ffff1c0224 */ /* 0x001fe400078e003a */
[----:B------:R-:W-:Y:S01]  /*dd70*/  @P0 IMAD.MOV.U32 R29, RZ, RZ, R63 ;  /* 0x000000ffff1d0224 */ /* 0x000fe200078e003f */
[----:B------:R-:W-:-:S04]  /*dd80*/  PRMT R129, RZ, 0x7610, R129 ;  /* 0x00007610ff817816 */ /* 0x000fc80000000081 */
        /* <DEDUP_REMOVED lines=8> */
[----:B------:R0:W3:Y:S01]  /*de10*/  @P0 LDG.E.U8 R128, desc[UR18][R28.64] ;  /* 0x000000121c800981 */ /* 0x0000e2000c1e1100 */
[----:B------:R-:W-:Y:S01]  /*de20*/  PRMT R124, RZ, 0x7610, R124 ;  /* 0x00007610ff7c7816 */ /* 0x000fe2000000007c */
[----:B0-----:R-:W-:Y:S02]  /*de30*/  @P0 IMAD.MOV.U32 R28, RZ, RZ, R66 ;  /* 0x000000ffff1c0224 */ /* 0x001fe400078e0042 */
[----:B------:R-:W-:-:S05]  /*de40*/  @P0 IMAD.MOV.U32 R29, RZ, RZ, R79 ;  /* 0x000000ffff1d0224 */ /* 0x000fca00078e004f */
[----:B------:R0:W3:Y:S02]  /*de50*/  @P0 LDG.E.U8 R127, desc[UR18][R28.64] ;  /* 0x000000121c7f0981 */ /* 0x0000e4000c1e1100 */
[----:B0-----:R-:W-:Y:S02]  /*de60*/  @P0 IMAD.MOV.U32 R28, RZ, RZ, R70 ;  /* 0x000000ffff1c0224 */ /* 0x001fe400078e0046 */
[----:B------:R-:W-:-:S05]  /*de70*/  @P0 IMAD.MOV.U32 R29, RZ, RZ, R83 ;  /* 0x000000ffff1d0224 */ /* 0x000fca00078e0053 */
[----:B------:R0:W3:Y:S02]  /*de80*/  @P0 LDG.E.U8 R124, desc[UR18][R28.64] ;  /* 0x000000121c7c0981 */ /* 0x0000e4000c1e1100 */
[----:B0-----:R-:W-:Y:S02]  /*de90*/  @P0 IMAD.MOV.U32 R28, RZ, RZ, R74 ;  /* 0x000000ffff1c0224 */ /* 0x001fe400078e004a */
[----:B------:R-:W-:Y:S01]  /*dea0*/  @P0 IMAD.MOV.U32 R29, RZ, RZ, R57 ;  /* 0x000000ffff1d0224 */ /* 0x000fe200078e0039 */
[----:B------:R-:W-:Y:S02]  /*deb0*/  PRMT R117, RZ, 0x7610, R117 ;  /* 0x00007610ff757816 */ /* 0x000fe40000000075 */
[----:B------:R-:W-:Y:S02]  /*dec0*/  PRMT R114, RZ, 0x7610, R114 ;  /* 0x00007610ff727816 */ /* 0x000fe40000000072 */
[----:B------:R-:W-:Y:S02]  /*ded0*/  PRMT R113, RZ, 0x7610, R113 ;  /* 0x00007610ff717816 */ /* 0x000fe40000000071 */
[----:B------:R-:W-:-:S02]  /*dee0*/  PRMT R109, RZ, 0x7610, R109 ;  /* 0x00007610ff6d7816 */ /* 0x000fc4000000006d */
[----:B------:R-:W-:Y:S02]  /*def0*/  PRMT R108, RZ, 0x7610, R108 ;  /* 0x00007610ff6c7816 */ /* 0x000fe4000000006c */
[----:B------:R-:W-:Y:S02]  /*df00*/  PRMT R107, RZ, 0x7610, R107 ;  /* 0x00007610ff6b7816 */ /* 0x000fe4000000006b */
[----:B------:R-:W-:Y:S02]  /*df10*/  PRMT R106, RZ, 0x7610, R106 ;  /* 0x00007610ff6a7816 */ /* 0x000fe4000000006a */
[----:B------:R-:W-:Y:S02]  /*df20*/  PRMT R103, RZ, 0x7610, R103 ;  /* 0x00007610ff677816 */ /* 0x000fe40000000067 */
[----:B------:R-:W-:Y:S02]  /*df30*/  PRMT R102, RZ, 0x7610, R102 ;  /* 0x00007610ff667816 */ /* 0x000fe40000000066 */
[----:B--2---:R-:W-:-:S02]  /*df40*/  PRMT R122, RZ, 0x7610, R122 ;  /* 0x00007610ff7a7816 */ /* 0x004fc4000000007a */
        /* <DEDUP_REMOVED lines=8> */
[----:B------:R0:W4:Y:S02]  /*dfd0*/  @P0 LDG.E.U8 R120, desc[UR18][R28.64] ;  /* 0x000000121c780981 */ /* 0x000124000c1e1100 */
[----:B0-----:R-:W-:Y:S02]  /*dfe0*/  @P0 IMAD.MOV.U32 R28, RZ, RZ, R86 ;  /* 0x000000ffff1c0224 */ /* 0x001fe400078e0056 */
[----:B------:R-:W-:-:S05]  /*dff0*/  @P0 IMAD.MOV.U32 R29, RZ, RZ, R53 ;  /* 0x000000ffff1d0224 */ /* 0x000fca00078e0035 */
[----:B------:R0:W2:Y:S02]  /*e000*/  @P0 LDG.E.U8 R117, desc[UR18][R28.64] ;  /* 0x000000121c750981 */ /* 0x0000a4000c1e1100 */
        /* <DEDUP_REMOVED lines=26> */
[----:B------:R0:W2:Y:S01]  /*e1b0*/  @P0 LDG.E.U8 R103, desc[UR18][R28.64] ;  /* 0x000000121c670981 */ /* 0x0000a2000c1e1100 */
[----:B------:R-:W-:Y:S01]  /*e1c0*/  PRMT R101, RZ, 0x7610, R101 ;  /* 0x00007610ff657816 */ /* 0x000fe20000000065 */
        /* <DEDUP_REMOVED lines=30> */
[----:B------:R0:W2:Y:S02]  /*e3b0*/  @P0 LDG.E.U8 R97, desc[UR18][R28.64] ;  /* 0x000000121c610981 */ /* 0x0000a4000c1e1100 */
[----:B0-----:R-:W-:Y:S02]  /*e3c0*/  @P0 IMAD.MOV.U32 R28, RZ, RZ, R14 ;  /* 0x000000ffff1c0224 */ /* 0x001fe400078e000e */
[----:B------:R-:W-:-:S05]  /*e3d0*/  @P0 IMAD.MOV.U32 R29, RZ, RZ, R15 ;  /* 0x000000ffff1d0224 */ /* 0x000fca00078e000f */
[----:B------:R0:W2:Y:S01]  /*e3e0*/  @P0 LDG.E.U8 R96, desc[UR18][R28.64] ;  /* 0x000000121c600981 */ /* 0x0000a2000c1e1100 */
[----:B------:R-:W-:Y:S01]  /*e3f0*/  @!P6 IMAD.MOV R34, RZ, RZ, -R34 ;  /* 0x000000ffff22e224 */ /* 0x000fe200078e0a22 */
        /* <DEDUP_REMOVED lines=8> */
[----:B------:R-:W-:Y:S02]  /*e480*/  ISETP.GT.U32.AND P6, PT, R39, R32, PT ;  /* 0x000000202700720c */ /* 0x000fe40003fc4070 */
[----:B------:R-:W-:-:S11]  /*e490*/  SEL R34, R5, R34, !P3 ;  /* 0x0000002205227207 */ /* 0x000fd60005800000 */
[----:B------:R-:W-:Y:S01]  /*e4a0*/  @!P6 IMAD.IADD R32, R32, 0x1, -R39 ;  /* 0x000000012020e824 */ /* 0x000fe200078e0a27 */
[----:B------:R-:W-:Y:S01]  /*e4b0*/  ISETP.GE.AND P6, PT, R22, RZ, PT ;  /* 0x000000ff1600720c */ /* 0x000fe20003fc6270 */
[----:B-1----:R-:W-:Y:S01]  /*e4c0*/  IMAD R34, R34, UR5, RZ ;  /* 0x0000000522227c24 */ /* 0x002fe2000f8e02ff */
[----:B------:R-:W-:-:S05]  /*e4d0*/  SEL R33, R5, R33, !P3 ;  /* 0x0000002105217207 */ /* 0x000fca0005800000 */
[----:B------:R-:W-:-:S06]  /*e4e0*/  IMAD R33, R33, UR12, RZ ;  /* 0x0000000c21217c24 */ /* 0x000fcc000f8e02ff */
[----:B------:R-:W-:Y:S01]  /*e4f0*/  @!P6 IMAD.MOV R32, RZ, RZ, -R32 ;  /* 0x000000ffff20e224 */ /* 0x000fe200078e0a20 */
[-C--:B------:R-:W-:Y:S01]  /*e500*/  IADD3 R16, P6, PT, R34, R38.reuse, RZ ;  /* 0x0000002622107210 */ /* 0x080fe20007fde0ff */
[----:B------:R-:W-:Y:S01]  /*e510*/  IMAD R30, R36, 0x57, RZ ;  /* 0x00000057241e7824 */ /* 0x000fe200078e02ff */
[----:B------:R-:W-:Y:S01]  /*e520*/  STL [R1+0xae4], R134 ;  /* 0x000ae48601007387 */ /* 0x000fe20000100800 */
[----:B------:R-:W-:Y:S02]  /*e530*/  PRMT R95, RZ, 0x7610, R95 ;  /* 0x00007610ff5f7816 */ /* 0x000fe4000000005f */
[----:B------:R-:W-:Y:S01]  /*e540*/  PRMT R94, RZ, 0x7610, R94 ;  /* 0x00007610ff5e7816 */ /* 0x000fe2000000005e */
[----:B------:R-:W3:Y:S01]  /*e550*/  LDL.LU R13, [R1+0xae8] ;  /* 0x000ae800010d7983 */ /* 0x000ee20000300800 */
[-C--:B------:R-:W-:Y:S02]  /*e560*/  LEA.HI.X.SX32 R17, R34, R35.reuse, 0x1, P6 ;  /* 0x0000002322117211 */ /* 0x080fe400030f0eff */
[----:B------:R-:W-:Y:S01]  /*e570*/  PRMT R92, RZ, 0x7610, R92 ;  /* 0x00007610ff5c7816 */ /* 0x000fe2000000005c */
[----:B------:R-:W-:Y:S01]  /*e580*/  IMAD R31, R36, 0x67, RZ ;  /* 0x00000067241f7824 */ /* 0x000fe200078e02ff */
[C---:B------:R-:W-:Y:S01]  /*e590*/  IADD3 R14, P6, PT, R33.reuse, R38, RZ ;  /* 0x00000026210e7210 */ /* 0x040fe20007fde0ff */
[----:B0-----:R-:W-:Y:S01]  /*e5a0*/  @P0 IMAD.MOV.U32 R28, RZ, RZ, R16 ;  /* 0x000000ffff1c0224 */ /* 0x001fe200078e0010 */
[----:B------:R-:W-:Y:S01]  /*e5b0*/  PRMT R93, RZ, 0x7610, R93 ;  /* 0x00007610ff5d7816 */ /* 0x000fe2000000005d */
[----:B------:R-:W-:Y:S01]  /*e5c0*/  @P0 IMAD.MOV.U32 R29, RZ, RZ, R17 ;  /* 0x000000ffff1d0224 */ /* 0x000fe200078e0011 */
[----:B------:R-:W-:-:S02]  /*e5d0*/  LEA.HI.X.SX32 R15, R33, R35, 0x1, P6 ;  /* 0x00000023210f7211 */ /* 0x000fc400030f0eff */
[----:B------:R-:W-:Y:S02]  /*e5e0*/  PRMT R91, RZ, 0x7610, R91 ;  /* 0x00007610ff5b7816 */ /* 0x000fe4000000005b */
[----:B------:R-:W-:Y:S01]  /*e5f0*/  PRMT R90, RZ, 0x7610, R90 ;  /* 0x00007610ff5a7816 */ /* 0x000fe2000000005a */
[----:B------:R0:W3:Y:S01]  /*e600*/  @P0 LDG.E.U8 R95, desc[UR18][R28.64] ;  /* 0x000000121c5f0981 */ /* 0x0000e2000c1e1100 */
[----:B------:R-:W-:Y:S02]  /*e610*/  SEL R32, R5, R32, !P3 ;  /* 0x0000002005207207 */ /* 0x000fe40005800000 */
[----:B------:R-:W-:Y:S02]  /*e620*/  PRMT R89, RZ, 0x7610, R89 ;  /* 0x00007610ff597816 */ /* 0x000fe40000000059 */
[----:B------:R-:W-:Y:S01]  /*e630*/  PRMT R88, RZ, 0x7610, R88 ;  /* 0x00007610ff587816 */ /* 0x000fe20000000058 */
[----:B------:R-:W-:Y:S01]  /*e640*/  IMAD R32, R32, UR13, RZ ;  /* 0x0000000d20207c24 */ /* 0x000fe2000f8e02ff */
[----:B------:R-:W1:Y:S01]  /*e650*/  S2R R149, SR_TID.X ;  /* 0x0000000000957919 */ /* 0x000e620000002100 */
[----:B------:R-:W-:-:S02]  /*e660*/  VIADD R37, R0, 0x6 ;  /* 0x0000000600257836 */ /* 0x000fc40000000000 */
[C---:B------:R-:W-:Y:S02]  /*e670*/  VIADD R165, R0.reuse, 0x7 ;  /* 0x0000000700a57836 */ /* 0x040fe40000000000 */
[C---:B------:R-:W-:Y:S02]  /*e680*/  VIADD R123, R0.reuse, 0xe ;  /* 0x0000000e007b7836 */ /* 0x040fe40000000000 */
[C---:B------:R-:W-:Y:S02]  /*e690*/  VIADD R119, R0.reuse, 0xf ;  /* 0x0000000f00777836 */ /* 0x040fe40000000000 */
[C---:B------:R-:W-:Y:S02]  /*e6a0*/  VIADD R26, R0.reuse, 0x15 ;  /* 0x00000015001a7836 */ /* 0x040fe40000000000 */
[C---:B------:R-:W-:Y:S02]  /*e6b0*/  VIADD R27, R0.reuse, 0x16 ;  /* 0x00000016001b7836 */ /* 0x040fe40000000000 */
[----:B------:R-:W-:Y:S01]  /*e6c0*/  VIADD R164, R0, 0x17 ;  /* 0x0000001700a47836 */ /* 0x000fe20000000000 */
[----:B------:R-:W-:-:S04]  /*e6d0*/  @!UP1 UIADD3 UR4, UPT, UPT, -UR4, 0x100000, URZ ;  /* 0x0010000004049890 */ /* 0x000fc8000fffe1ff */
[----:B------:R-:W-:Y:S02]  /*e6e0*/  @!UP1 USHF.L.U32 UR5, UR4, 0xb, URZ ;  /* 0x0000000b04059899 */ /* 0x000fe400080006ff */
[----:B------:R-:W-:Y:S01]  /*e6f0*/  @!UP1 USHF.L.U32 UR4, UR4, 0x1, URZ ;  /* 0x0000000104049899 */ /* 0x000fe200080006ff */
[----:B0-----:R-:W-:Y:S01]  /*e700*/  @P0 IMAD.MOV.U32 R28, RZ, RZ, R14 ;  /* 0x000000ffff1c0224 */ /* 0x001fe200078e000e */
[----:B------:R-:W-:Y:S01]  /*e710*/  PRMT R87, RZ, 0x7610, R87 ;  /* 0x00007610ff577816 */ /* 0x000fe20000000057 */
[----:B------:R-:W-:Y:S01]  /*e720*/  @P0 IMAD.MOV.U32 R29, RZ, RZ, R15 ;  /* 0x000000ffff1d0224 */ /* 0x000fe200078e000f */
[----:B------:R-:W0:Y:S04]  /*e730*/  LDCU UR12, c[0x0][0x3b0] ;  /* 0x00007600ff0c77ac */ /* 0x000e280008000800 */
[----:B------:R0:W3:Y:S04]  /*e740*/  @P0 LDG.E.U8 R94, desc[UR18][R28.64] ;  /* 0x000000121c5e0981 */ /* 0x0000e8000c1e1100 */
[----:B--2---:R-:W-:Y:S01]  /*e750*/  STL [R1+0xa90], R96 ;  /* 0x000a906001007387 */ /* 0x004fe20000100800 */
[----:B------:R-:W-:Y:S01]  /*e760*/  VIADD R163, R0, 0x1d ;  /* 0x0000001d00a37836 */ /* 0x000fe20000000000 */
[----:B------:R-:W2:Y:S02]  /*e770*/  LDCU UR13, c[0x0][0x3b0] ;  /* 0x00007600ff0d77ac */ /* 0x000ea40008000800 */
[----:B------:R0:W-:Y:S04]  /*e780*/  STL [R1+0x268], R16 ;  /* 0x0002681001007387 */ /* 0x0001e80000100800 */
[----:B------:R1:W-:Y:S01]  /*e790*/  STL [R1+0x264], R17 ;  /* 0x0002641101007387 */ /* 0x0003e20000100800 */
[----:B0-----:R-:W-:-:S04]  /*e7a0*/  IADD3 R16, P6, PT, R30, R2, RZ ;  /* 0x000000021e107210 */ /* 0x001fc80007fde0ff */
[----:B-1----:R-:W-:Y:S01]  /*e7b0*/  LEA.HI.X.SX32 R17, R30, R3, 0x1, P6 ;  /* 0x000000031e117211 */ /* 0x002fe200030f0eff */
[----:B------:R0:W-:Y:S01]  /*e7c0*/  STL [R1+0x2a8], R14 ;  /* 0x0002a80e01007387 */ /* 0x0001e20000100800 */
[----:B------:R-:W-:Y:S02]  /*e7d0*/  @!P4 IMAD.MOV.U32 R28, RZ, RZ, R16 ;  /* 0x000000ffff1cc224 */ /* 0x000fe400078e0010 */
[----:B------:R-:W-:Y:S02]  /*e7e0*/  IMAD R30, R36, 0x5f, RZ ;  /* 0x0000005f241e7824 */ /* 0x000fe400078e02ff */
[----:B------:R-:W-:Y:S01]  /*e7f0*/  @!P4 IMAD.MOV.U32 R29, RZ, RZ, R17 ;  /* 0x000000ffff1dc224 */ /* 0x000fe200078e0011 */
[----:B------:R1:W-:Y:S01]  /*e800*/  STL [R1+0x2a4], R15 ;  /* 0x0002a40f01007387 */ /* 0x0003e20000100800 */
[----:B0-----:R-:W-:-:S03]  /*e810*/  IADD3 R14, P6, PT, R32, R38, RZ ;  /* 0x00000026200e7210 */ /* 0x001fc60007fde0ff */
[----:B------:R0:W-:Y:S04]  /*e820*/  STL [R1+0xf8], R16 ;  /* 0x0000f81001007387 */ /* 0x0001e80000100800 */
[----:B------:R2:W3:Y:S01]  /*e830*/  @!P4 LDG.E.U8 R92, desc[UR18][R28.64] ;  /* 0x000000121c5cc981 */ /* 0x0004e2000c1e1100 */
[----:B-1----:R-:W-:Y:S02]  /*e840*/  LEA.HI.X.SX32 R15, R32, R35, 0x1, P6 ;  /* 0x00000023200f7211 */ /* 0x002fe400030f0eff */
[C---:B0-----:R-:W-:Y:S01]  /*e850*/  IADD3 R16, P4, PT, R30.reuse, R2, RZ ;  /* 0x000000021e107210 */ /* 0x041fe20007f9e0ff */
[----:B------:R0:W-:Y:S01]  /*e860*/  STL [R1+0xf4], R17 ;  /* 0x0000f41101007387 */ /* 0x0001e20000100800 */
[----:B--2---:R-:W-:Y:S02]  /*e870*/  @P0 IMAD.MOV.U32 R28, RZ, RZ, R14 ;  /* 0x000000ffff1c0224 */ /* 0x004fe400078e000e */
[----:B------:R-:W-:Y:S01]  /*e880*/  @P0 IMAD.MOV.U32 R29, RZ, RZ, R15 ;  /* 0x000000ffff1d0224 */ /* 0x000fe200078e000f */
[----:B------:R1:W-:Y:S01]  /*e890*/  STL [R1+0x2e8], R14 ;  /* 0x0002e80e01007387 */ /* 0x0003e20000100800 */
[----:B0-----:R-:W-:-:S03]  /*e8a0*/  LEA.HI.X.SX32 R17, R30, R3, 0x1, P4 ;  /* 0x000000031e117211 */ /* 0x001fc600020f0eff */
[----:B------:R0:W2:Y:S01]  /*e8b0*/  @P0 LDG.E.U8 R93, desc[UR18][R28.64] ;  /* 0x000000121c5d0981 */ /* 0x0000a2000c1e1100 */
[----:B-1----:R-:W-:-:S03]  /*e8c0*/  IADD3 R14, P6, PT, R31, R2, RZ ;  /* 0x000000021f0e7210 */ /* 0x002fc60007fde0ff */
[----:B------:R1:W-:Y:S01]  /*e8d0*/  STL [R1+0x2e4], R15 ;  /* 0x0002e40f01007387 */ /* 0x0003e20000100800 */
[----:B0-----:R-:W-:Y:S02]  /*e8e0*/  @!P5 IMAD.MOV.U32 R28, RZ, RZ, R16 ;  /* 0x000000ffff1cd224 */ /* 0x001fe400078e0010 */
[----:B------:R-:W-:Y:S01]  /*e8f0*/  @!P5 IMAD.MOV.U32 R29, RZ, RZ, R17 ;  /* 0x000000ffff1dd224 */ /* 0x000fe200078e0011 */
[----:B-1----:R-:W-:-:S04]  /*e900*/  LEA.HI.X.SX32 R15, R31, R3, 0x1, P6 ;  /* 0x000000031f0f7211 */ /* 0x002fc800030f0eff */
[----:B------:R0:W2:Y:S02]  /*e910*/  @!P5 LDG.E.U8 R91, desc[UR18][R28.64] ;  /* 0x000000121c5bd981 */ /* 0x0000a4000c1e1100 */
[----:B0-----:R-:W-:Y:S02]  /*e920*/  @!P2 IMAD.MOV.U32 R28, RZ, RZ, R14 ;  /* 0x000000ffff1ca224 */ /* 0x001fe400078e000e */
[----:B------:R-:W-:-:S05]  /*e930*/  @!P2 IMAD.MOV.U32 R29, RZ, RZ, R15 ;  /* 0x000000ffff1da224 */ /* 0x000fca00078e000f */
[----:B------:R0:W2:Y:S02]  /*e940*/  @!P2 LDG.E.U8 R90, desc[UR18][R28.64] ;  /* 0x000000121c5aa981 */ /* 0x0000a4000c1e1100 */
[----:B0-----:R-:W-:Y:S02]  /*e950*/  VIADD R28, R12, 0xffffff90 ;  /* 0xffffff900c1c7836 */ /* 0x001fe40000000000 */
[----:B------:R-:W-:Y:S03]  /*e960*/  STL [R1+0x100], R16 ;  /* 0x0001001001007387 */ /* 0x000fe60000100800 */
[----:B------:R-:W-:Y:S01]  /*e970*/  ISETP.GE.U32.AND P2, PT, R28, 0x7fffff11, PT ;  /* 0x7fffff111c00780c */ /* 0x000fe20003f46070 */
[----:B------:R-:W-:Y:S01]  /*e980*/  IMAD R28, R36, 0x6f, RZ ;  /* 0x0000006f241c7824 */ /* 0x000fe200078e02ff */
[----:B------:R0:W-:Y:S04]  /*e990*/  STL [R1+0x108], R14 ;  /* 0x0001080e01007387 */ /* 0x0001e80000100800 */
[----:B------:R-:W-:Y:S01]  /*e9a0*/  STL [R1+0xfc], R17 ;  /* 0x0000fc1101007387 */ /* 0x000fe20000100800 */
[----:B0-----:R-:W-:-:S03]  /*e9b0*/  IADD3 R14, P4, PT, R28, R2, RZ ;  /* 0x000000021c0e7210 */ /* 0x001fc60007f9e0ff */
[----:B------:R0:W-:Y:S02]  /*e9c0*/  STL [R1+0x104], R15 ;  /* 0x0001040f01007387 */ /* 0x0001e40000100800 */
[----:B0-----:R-:W-:Y:S01]  /*e9d0*/  LEA.HI.X.SX32 R15, R28, R3, 0x1, P4 ;  /* 0x000000031c0f7211 */ /* 0x001fe200020f0eff */
[----:B------:R-:W-:-:S04]  /*e9e0*/  @!P2 IMAD.MOV.U32 R28, RZ, RZ, R14 ;  /* 0x000000ffff1ca224 */ /* 0x000fc800078e000e */
[----:B------:R-:W-:-:S05]  /*e9f0*/  @!P2 IMAD.MOV.U32 R29, RZ, RZ, R15 ;  /* 0x000000ffff1da224 */ /* 0x000fca00078e000f */
[----:B------:R0:W2:Y:S02]  /*ea00*/  @!P2 LDG.E.U8 R89, desc[UR18][R28.64] ;  /* 0x000000121c59a981 */ /* 0x0000a4000c1e1100 */
[----:B0-----:R-:W-:-:S05]  /*ea10*/  VIADD R28, R12, 0xffffff88 ;  /* 0xffffff880c1c7836 */ /* 0x001fca0000000000 */
[----:B------:R-:W-:Y:S01]  /*ea20*/  ISETP.GE.U32.AND P2, PT, R28, 0x7fffff09, PT ;  /* 0x7fffff091c00780c */ /* 0x000fe20003f46070 */
[----:B------:R-:W-:Y:S01]  /*ea30*/  IMAD R28, R36, 0x77, RZ ;  /* 0x00000077241c7824 */ /* 0x000fe200078e02ff */
[----:B------:R0:W-:Y:S04]  /*ea40*/  STL [R1+0x110], R14 ;  /* 0x0001100e01007387 */ /* 0x0001e80000100800 */
[----:B------:R1:W-:Y:S01]  /*ea50*/  STL [R1+0x10c], R15 ;  /* 0x00010c0f01007387 */ /* 0x0003e20000100800 */
[----:B0-----:R-:W-:-:S04]  /*ea60*/  IADD3 R14, P4, PT, R28, R2, RZ ;  /* 0x000000021c0e7210 */ /* 0x001fc80007f9e0ff */
[----:B-1----:R-:W-:Y:S02]  /*ea70*/  LEA.HI.X.SX32 R15, R28, R3, 0x1, P4 ;  /* 0x000000031c0f7211 */ /* 0x002fe400020f0eff */
[----:B------:R-:W-:-:S03]  /*ea80*/  @!P2 IMAD.MOV.U32 R28, RZ, RZ, R14 ;  /* 0x000000ffff1ca224 */ /* 0x000fc600078e000e */
[----:B------:R-:W-:-:S05]  /*ea90*/  @!P2 IMAD.MOV.U32 R29, RZ, RZ, R15 ;  /* 0x000000ffff1da224 */ /* 0x000fca00078e000f */
[----:B------:R0:W2:Y:S02]  /*eaa0*/  @!P2 LDG.E.U8 R88, desc[UR18][R28.64] ;  /* 0x000000121c58a981 */ /* 0x0000a4000c1e1100 */
[----:B0-----:R-:W-:-:S05]  /*eab0*/  VIADD R28, R12, 0xffffff80 ;  /* 0xffffff800c1c7836 */ /* 0x001fca0000000000 */
[----:B------:R-:W-:Y:S01]  /*eac0*/  ISETP.GE.U32.AND P2, PT, R28, 0x7fffff01, PT ;  /* 0x7fffff011c00780c */ /* 0x000fe20003f46070 */
[----:B------:R-:W-:Y:S01]  /*ead0*/  IMAD R28, R36, 0x7f, RZ ;  /* 0x0000007f241c7824 */ /* 0x000fe200078e02ff */
[----:B------:R0:W-:Y:S04]  /*eae0*/  STL [R1+0x118], R14 ;  /* 0x0001180e01007387 */ /* 0x0001e80000100800 */
[C---:B------:R-:W-:Y:S01]  /*eaf0*/  IADD3 R12, P4, PT, R28.reuse, R2, RZ ;  /* 0x000000021c0c7210 */ /* 0x040fe20007f9e0ff */
[----:B------:R-:W-:Y:S03]  /*eb00*/  STL [R1+0x114], R15 ;  /* 0x0001140f01007387 */ /* 0x000fe60000100800 */
[----:B0-----:R-:W-:Y:S01]  /*eb10*/  LEA.HI.X.SX32 R14, R28, R3, 0x1, P4 ;  /* 0x000000031c0e7211 */ /* 0x001fe200020f0eff */
[----:B------:R0:W-:Y:S02]  /*eb20*/  STL [R1+0x120], R12 ;  /* 0x0001200c01007387 */ /* 0x0001e40000100800 */
[----:B------:R-:W-:-:S02]  /*eb30*/  @!P2 IMAD.MOV.U32 R28, RZ, RZ, R12 ;  /* 0x000000ffff1ca224 */ /* 0x000fc400078e000c */
[----:B------:R1:W-:Y:S04]  /*eb40*/  STL [R1+0x11c], R14 ;  /* 0x00011c0e01007387 */ /* 0x0003e80000100800 */
[----:B0-----:R-:W2:Y:S04]  /*eb50*/  LDL.LU R12, [R1+0x2f0] ;  /* 0x0002f000010c7983 */ /* 0x001ea80000300800 */
[----:B------:R-:W3:Y:S04]  /*eb60*/  LDL.LU R16, [R1+0x2f4] ;  /* 0x0002f40001107983 */ /* 0x000ee80000300800 */
[----:B------:R-:W3:Y:S01]  /*eb70*/  LDL.LU R138, [R1+0x2fc] ;  /* 0x0002fc00018a7983 */ /* 0x000ee20000300800 */
[----:B------:R-:W-:-:S03]  /*eb80*/  @!P2 IMAD.MOV.U32 R29, RZ, RZ, R14 ;  /* 0x000000ffff1da224 */ /* 0x000fc600078e000e */
[----:B-1----:R-:W3:Y:S01]  /*eb90*/  LDL.LU R14, [R1+0x328] ;  /* 0x00032800010e7983 */ /* 0x002ee20000300800 */
[----:B------:R-:W-:-:S03]  /*eba0*/  VIADD R96, R0, 0x5 ;  /* 0x0000000500607836 */ /* 0x000fc60000000000 */
[----:B------:R-:W3:Y:S04]  /*ebb0*/  LDL.LU R135, [R1+0x330] ;  /* 0x0003300001877983 */ /* 0x000ee80000300800 */
[----:B------:R-:W4:Y:S04]  /*ebc0*/  LDL.LU R15, [R1+0x364] ;  /* 0x00036400010f7983 */ /* 0x000f280000300800 */
[----:B------:R-:W-:Y:S01]  /*ebd0*/  STL [R1+0x81c], R96 ;  /* 0x00081c6001007387 */ /* 0x000fe20000100800 */
[----:B------:R-:W-:-:S03]  /*ebe0*/  VIADD R118, R0, 0x1e ;  /* 0x0000001e00767836 */ /* 0x000fc60000000000 */
        /* <DEDUP_REMOVED lines=15> */
[----:B------:R-:W-:-:S03]  /*ece0*/  VOTEU.ALL UP1, P1 ;  /* 0x0000000000ff7886 */ /* 0x000fc60000820000 */
[----:B------:R-:W-:Y:S01]  /*ecf0*/  STL [R1+0x8b0], R118 ;  /* 0x0008b07601007387 */ /* 0x000fe20000100800 */
[C---:B------:R-:W-:Y:S01]  /*ed00*/  VIADD R22, R0.reuse, 0x35 ;  /* 0x0000003500167836 */ /* 0x040fe20000000000 */
[----:B------:R-:W-:Y:S01]  /*ed10*/  LOP3.LUT R149, R149, 0x7f, RZ, 0xc0, !PT ;  /* 0x0000007f95957812 */ /* 0x000fe200078ec0ff */
[----:B------:R0:W1:Y:S01]  /*ed20*/  @!UP1 SYNCS.EXCH.64 URZ, [UR9+0x10008], UR4 ;  /* 0x0100080409ff95b2 */ /* 0x0000620008000100 */
[----:B------:R-:W-:Y:S04]  /*ed30*/  STL [R1+0x894], R112 ;  /* 0x0008947001007387 */ /* 0x000fe80000100800 */
[----:B------:R-:W-:Y:S04]  /*ed40*/  STL [R1+0x8ac], R24 ;  /* 0x0008ac1801007387 */ /* 0x000fe80000100800 */
[----:B------:R-:W-:Y:S01]  /*ed50*/  STL [R1+0x890], R25 ;  /* 0x0008901901007387 */ /* 0x000fe20000100800 */
[----:B------:R-:W-:-:S02]  /*ed60*/  VIADD R23, R0, 0x36 ;  /* 0x0000003600177836 */ /* 0x000fc40000000000 */
[C---:B------:R-:W-:Y:S01]  /*ed70*/  VIADD R156, R0.reuse, 0x37 ;  /* 0x00000037009c7836 */ /* 0x040fe20000000000 */
[----:B------:R-:W-:Y:S01]  /*ed80*/  STL [R1+0x884], R158 ;  /* 0x0008849e01007387 */ /* 0x000fe20000100800 */
[C---:B------:R-:W-:Y:S02]  /*ed90*/  VIADD R150, R0.reuse, 0x3c ;  /* 0x0000003c00967836 */ /* 0x040fe40000000000 */
[C---:B------:R-:W-:Y:S01]  /*eda0*/  VIADD R20, R0.reuse, 0x3d ;  /* 0x0000003d00147836 */ /* 0x040fe20000000000 */
[----:B------:R-:W-:Y:S01]  /*edb0*/  STL [R1+0x8bc], R157 ;  /* 0x0008bc9d01007387 */ /* 0x000fe20000100800 */
[C---:B------:R-:W-:Y:S02]  /*edc0*/  VIADD R21, R0.reuse, 0x3e ;  /* 0x0000003e00157836 */ /* 0x040fe40000000000 */
[C---:B------:R-:W-:Y:S01]  /*edd0*/  VIADD R18, R0.reuse, 0x3f ;  /* 0x0000003f00127836 */ /* 0x040fe20000000000 */
[----:B------:R-:W-:Y:S01]  /*ede0*/  STL [R1+0x8a0], R111 ;  /* 0x0008a06f01007387 */ /* 0x000fe20000100800 */
[----:B------:R-:W-:Y:S01]  /*edf0*/  IABS R43, R96 ;  /* 0x00000060002b7213 */ /* 0x000fe20000000000 */
[----:B------:R-:W-:-:S02]  /*ee00*/  VIADD R19, R0, 0x44 ;  /* 0x0000004400137836 */ /* 0x000fc40000000000 */
[----:B------:R0:W4:Y:S01]  /*ee10*/  @!P2 LDG.E.U8 R87, desc[UR18][R28.64] ;  /* 0x000000121c57a981 */ /* 0x000122000c1e1100 */
[----:B------:R-:W-:Y:S01]  /*ee20*/  IABS R42, R37 ;  /* 0x00000025002a7213 */ /* 0x000fe20000000000 */
[C---:B------:R-:W-:Y:S01]  /*ee30*/  VIADD R146, R0.reuse, 0x45 ;  /* 0x0000004500927836 */ /* 0x040fe20000000000 */
[----:B------:R-:W-:Y:S01]  /*ee40*/  IABS R41, R165 ;  /* 0x000000a500297213 */ /* 0x000fe20000000000 */
[----:B------:R-:W-:Y:S01]  /*ee50*/  STL [R1+0x89c], R110 ;  /* 0x00089c6e01007387 */ /* 0x000fe20000100800 */
[----:B------:R-:W-:Y:S01]  /*ee60*/  IABS R44, R123 ;  /* 0x0000007b002c7213 */ /* 0x000fe20000000000 */
[----:B------:R-:W-:Y:S01]  /*ee70*/  VIADD R139, R0, 0x46 ;  /* 0x00000046008b7836 */ /* 0x000fe20000000000 */
[----:B------:R-:W-:Y:S01]  /*ee80*/  IABS R45, R119 ;  /* 0x00000077002d7213 */ /* 0x000fe20000000000 */
[----:B------:R-:W-:Y:S01]  /*ee90*/  STL [R1+0x880], R22 ;  /* 0x0008801601007387 */ /* 0x000fe20000100800 */
[----:B------:R-:W-:Y:S01]  /*eea0*/  IABS R46, R26 ;  /* 0x0000001a002e7213 */ /* 0x000fe20000000000 */
[----:B0-----:R-:W0:Y:S01]  /*eeb0*/  LDCU UR4, c[0x0][0x3b0] ;  /* 0x00007600ff0477ac */ /* 0x001e220008000800 */
[----:B------:R-:W-:-:S02]  /*eec0*/  IABS R47, R27 ;  /* 0x0000001b002f7213 */ /* 0x000fc40000000000 */
[----:B------:R-:W-:Y:S01]  /*eed0*/  IABS R48, R164 ;  /* 0x000000a400307213 */ /* 0x000fe20000000000 */
[----:B------:R-:W0:Y:S01]  /*eee0*/  LDCU UR5, c[0x0][0x3b0] ;  /* 0x00007600ff0577ac */ /* 0x000e220008000800 */
[----:B--2---:R2:W-:Y:S04]  /*eef0*/  STS.U8 [R149+UR9], R12 ;  /* 0x0000000c95007988 */ /* 0x0045e80008000009 */
[----:B--2---:R-:W2:Y:S04]  /*ef00*/  LDL.LU R12, [R1+0x338] ;  /* 0x00033800010c7983 */ /* 0x004ea80000300800 */
[----:B------:R-:W-:Y:S04]  /*ef10*/  STL [R1+0x87c], R23 ;  /* 0x00087c1701007387 */ /* 0x000fe80000100800 */
[----:B---3--:R3:W-:Y:S04]  /*ef20*/  STS.U8 [R149+UR9+0x400], R16 ;  /* 0x0004001095007988 */ /* 0x0087e80008000009 */
[----:B------:R0:W-:Y:S04]  /*ef30*/  STS.U8 [R149+UR9+0x800], R138 ;  /* 0x0008008a95007988 */ /* 0x0001e80008000009 */
[----:B---3--:R-:W3:Y:S04]  /*ef40*/  LDL.LU R16, [R1+0x334] ;  /* 0x0003340001107983 */ /* 0x008ee80000300800 */
[----:B0-----:R-:W3:Y:S04]  /*ef50*/  LDL.LU R138, [R1+0x3a8] ;  /* 0x0003a800018a7983 */ /* 0x001ee80000300800 */
[----:B------:R-:W-:Y:S04]  /*ef60*/  STL [R1+0x878], R156 ;  /* 0x0008789c01007387 */ /* 0x000fe80000100800 */
[----:B------:R0:W-:Y:S04]  /*ef70*/  STS.U8 [R149+UR9+0xc00], R14 ;  /* 0x000c000e95007988 */ /* 0x0001e80008000009 */
[----:B------:R1:W-:Y:S04]  /*ef80*/  STS.U8 [R149+UR9+0x1000], R135 ;  /* 0x0010008795007988 */ /* 0x0003e80008000009 */
[----:B0-----:R-:W3:Y:S04]  /*ef90*/  LDL.LU R14, [R1+0x340] ;  /* 0x00034000010e7983 */ /* 0x001ee80000300800 */
[----:B-1----:R-:W3:Y:S04]  /*efa0*/  LDL.LU R135, [R1+0x374] ;  /* 0x0003740001877983 */ /* 0x002ee80000300800 */
[----:B------:R-:W-:Y:S04]  /*efb0*/  STL [R1+0x874], R150 ;  /* 0x0008749601007387 */ /* 0x000fe80000100800 */
[----:B----4-:R0:W-:Y:S04]  /*efc0*/  STS.U8 [R149+UR9+0x1400], R15 ;  /* 0x0014000f95007988 */ /* 0x0101e80008000009 */
[----:B0-----:R-:W4:Y:S04]  /*efd0*/  LDL.LU R15, [R1+0x36c] ;  /* 0x00036c00010f7983 */ /* 0x001f280000300800 */
[----:B--2---:R0:W-:Y:S04]  /*efe0*/  STS.U8 [R149+UR9+0x1800], R12 ;  /* 0x0018000c95007988 */ /* 0x0041e80008000009 */
[----:B0-----:R-:W2:Y:S04]  /*eff0*/  LDL.LU R12, [R1+0x3f4] ;  /* 0x0003f400010c7983 */ /* 0x001ea80000300800 */
[----:B------:R-:W-:Y:S04]  /*f000*/  STL [R1+0x870], R20 ;  /* 0x0008701401007387 */ /* 0x000fe80000100800 */
[----:B---3--:R0:W-:Y:S04]  /*f010*/  STS.U8 [R149+UR9+0x1c00], R16 ;  /* 0x001c001095007988 */ /* 0x0081e80008000009 */
[----:B------:R-:W3:Y:S04]  /*f020*/  LDL.LU R17, [R1+0x380] ;  /* 0x0003800001117983 */ /* 0x000ee80000300800 */
[----:B------:R1:W-:Y:S04]  /*f030*/  STS.U8 [R149+UR9+0x2000], R138 ;  /* 0x0020008a95007988 */ /* 0x0003e80008000009 */
[----:B0-----:R-:W3:Y:S04]  /*f040*/  LDL.LU R16, [R1+0x3b8] ;  /* 0x0003b80001107983 */ /* 0x001ee80000300800 */
[----:B-1----:R-:W3:Y:S04]  /*f050*/  LDL.LU R138, [R1+0x368] ;  /* 0x00036800018a7983 */ /* 0x002ee80000300800 */
[----:B------:R-:W-:Y:S04]  /*f060*/  STL [R1+0x864], R21 ;  /* 0x0008641501007387 */ /* 0x000fe80000100800 */
[----:B------:R0:W-:Y:S04]  /*f070*/  STS.U8 [R149+UR9+0x2400], R14 ;  /* 0x0024000e95007988 */ /* 0x0001e80008000009 */
[----:B------:R1:W-:Y:S04]  /*f080*/  STS.U8 [R149+UR9+0x2800], R135 ;  /* 0x0028008795007988 */ /* 0x0003e80008000009 */
[----:B0-----:R-:W3:Y:S04]  /*f090*/  LDL.LU R14, [R1+0x428] ;  /* 0x00042800010e7983 */ /* 0x001ee80000300800 */
[----:B-1----:R-:W3:Y:S04]  /*f0a0*/  LDL.LU R135, [R1+0x3f0] ;  /* 0x0003f00001877983 */ /* 0x002ee80000300800 */
[----:B------:R-:W-:Y:S04]  /*f0b0*/  STL [R1+0x860], R18 ;  /* 0x0008601201007387 */ /* 0x000fe80000100800 */
[----:B----4-:R0:W-:Y:S04]  /*f0c0*/  STS.U8 [R149+UR9+0x2c00], R15 ;  /* 0x002c000f95007988 */ /* 0x0101e80008000009 */
[----:B0-----:R-:W4:Y:S01]  /*f0d0*/  LDL.LU R15, [R1+0x3ec] ;  /* 0x0003ec00010f7983 */ /* 0x001f220000300800 */
[----:B------:R-:W-:-:S04]  /*f0e0*/  IMAD.HI.U32 R28, R40, R43, RZ ;  /* 0x0000002b281c7227 */ /* 0x000fc800078e00ff */
[----:B------:R-:W-:-:S04]  /*f0f0*/  IMAD.MOV R28, RZ, RZ, -R28 ;  /* 0x000000ffff1c7224 */ /* 0x000fc800078e0a1c */
[----:B------:R-:W-:Y:S02]  /*f100*/  IMAD R43, R39, R28, R43 ;  /* 0x0000001c272b7224 */ /* 0x000fe400078e022b */
        /* <DEDUP_REMOVED lines=18> */
[----:B------:R-:W-:Y:S01]  /*f230*/  IMAD.HI.U32 R28, R40, R48, RZ ;  /* 0x00000030281c7227 */ /* 0x000fe200078e00ff */
[----:B------:R-:W-:-:S03]  /*f240*/  IABS R49, R163 ;  /* 0x000000a300317213 */ /* 0x000fc60000000000 */
        /* <DEDUP_REMOVED lines=9> */
[----:B------:R-:W-:Y:S01]  /*f2e0*/  IMAD R50, R39, R28, R50 ;  /* 0x0000001c27327224 */ /* 0x000fe200078e0232 */
[----:B--2---:R0:W-:Y:S04]  /*f2f0*/  STS.U8 [R149+UR9+0x3000], R12 ;  /* 0x0030000c95007988 */ /* 0x0041e80008000009 */
[----:B0-----:R-:W2:Y:S01]  /*f300*/  LDL.LU R12, [R1+0x3f8] ;  /* 0x0003f800010c7983 */ /* 0x001ea20000300800 */
        /* <DEDUP_REMOVED lines=55> */
[C---:B------:R-:W-:Y:S02]  /*f680*/  IMAD R64, R39.reuse, R28, R64 ;  /* 0x0000001c27407224 */ /* 0x040fe400078e0240 */
[----:B------:R-:W-:Y:S01]  /*f690*/  IMAD.HI.U32 R28, R40, R66, RZ ;  /* 0x00000042281c7227 */ /* 0x000fe200078e00ff */
[----:B---3--:R0:W-:Y:S03]  /*f6a0*/  STS.U8 [R149+UR9+0x3400], R17 ;  /* 0x0034001195007988 */ /* 0x0081e60008000009 */
[----:B------:R-:W-:Y:S01]  /*f6b0*/  IMAD.MOV R28, RZ, RZ, -R28 ;  /* 0x000000ffff1c7224 */ /* 0x000fe200078e0a1c */
[----:B------:R-:W-:Y:S04]  /*f6c0*/  STL [R1+0x85c], R19 ;  /* 0x00085c1301007387 */ /* 0x000fe80000100800 */
[----:B------:R-:W-:Y:S01]  /*f6d0*/  STS.U8 [R149+UR9+0x3800], R16 ;  /* 0x0038001095007988 */ /* 0x000fe20008000009 */
[----:B------:R-:W-:-:S03]  /*f6e0*/  IMAD R66, R39, R28, R66 ;  /* 0x0000001c27427224 */ /* 0x000fc600078e0242 */
[----:B0-----:R-:W3:Y:S01]  /*f6f0*/  LDL.LU R17, [R1+0x478] ;  /* 0x0004780001117983 */ /* 0x001ee20000300800 */
[----:B------:R-:W-:-:S03]  /*f700*/  LOP3.LUT R28, R149, 0x10, RZ, 0x3c, !PT ;  /* 0x00000010951c7812 */ /* 0x000fc600078e3cff */
[----:B------:R0:W-:Y:S04]  /*f710*/  STS.U8 [R149+UR9+0x3c00], R138 ;  /* 0x003c008a95007988 */ /* 0x0001e80008000009 */
        /* <DEDUP_REMOVED lines=10> */
[----:B0-----:R-:W2:Y:S01]  /*f7c0*/  LDL.LU R12, [R1+0x4a4] ;  /* 0x0004a400010c7983 */ /* 0x001ea20000300800 */
[----:B------:R-:W-:-:S05]  /*f7d0*/  VIADD R16, R0, 0x47 ;  /* 0x0000004700107836 */ /* 0x000fca0000000000 */
[----:B------:R-:W-:Y:S04]  /*f7e0*/  STL [R1+0x850], R16 ;  /* 0x0008501001007387 */ /* 0x000fe80000100800 */
[----:B------:R-:W4:Y:S04]  /*f7f0*/  LDL.LU R72, [R1+0x480] ;  /* 0x0004800001487983 */ /* 0x000f280000300800 */
[----:B---3--:R0:W-:Y:S02]  /*f800*/  STS.U8 [R28+UR9+0x1480], R17 ;  /* 0x001480111c007988 */ /* 0x0081e40008000009 */
[----:B0-----:R-:W-:-:S02]  /*f810*/  VIADD R17, R0, 0x4c ;  /* 0x0000004c00117836 */ /* 0x001fc40000000000 */
[----:B------:R0:W-:Y:S04]  /*f820*/  STS.U8 [R28+UR9+0x1880], R138 ;  /* 0x0018808a1c007988 */ /* 0x0001e80008000009 */
[----:B0-----:R-:W3:Y:S04]  /*f830*/  LDL.LU R138, [R1+0x4b0] ;  /* 0x0004b000018a7983 */ /* 0x001ee80000300800 */
[----:B------:R-:W-:Y:S04]  /*f840*/  STL [R1+0x84c], R17 ;  /* 0x00084c1101007387 */ /* 0x000fe80000100800 */
[----:B------:R-:W3:Y:S04]  /*f850*/  LDL.LU R78, [R1+0x4ec] ;  /* 0x0004ec00014e7983 */ /* 0x000ee80000300800 */
[----:B------:R0:W-:Y:S04]  /*f860*/  STS.U8 [R28+UR9+0x2080], R135 ;  /* 0x002080871c007988 */ /* 0x0001e80008000009 */
[----:B0-----:R-:W3:Y:S04]  /*f870*/  LDL.LU R135, [R1+0x4e4] ;  /* 0x0004e40001877983 */ /* 0x001ee80000300800 */
[----:B------:R0:W-:Y:S02]  /*f880*/  STS.U8 [R28+UR9+0x1c80], R14 ;  /* 0x001c800e1c007988 */ /* 0x0001e40008000009 */
[----:B0-----:R-:W-:-:S05]  /*f890*/  VIADD R14, R0, 0x4d ;  /* 0x0000004d000e7836 */ /* 0x001fca0000000000 */
[----:B------:R-:W-:Y:S04]  /*f8a0*/  STL [R1+0x848], R14 ;  /* 0x0008480e01007387 */ /* 0x000fe80000100800 */
[----:B------:R-:W3:Y:S04]  /*f8b0*/  LDL.LU R82, [R1+0x4c0] ;  /* 0x0004c00001527983 */ /* 0x000ee80000300800 */
[----:B------:R-:W3:Y:S04]  /*f8c0*/  LDL.LU R86, [R1+0x4f0] ;  /* 0x0004f00001567983 */ /* 0x000ee80000300800 */
[----:B--2---:R0:W-:Y:S04]  /*f8d0*/  STS.U8 [R28+UR9+0x2880], R12 ;  /* 0x0028800c1c007988 */ /* 0x0041e80008000009 */
[----:B0-----:R-:W2:Y:S01]  /*f8e0*/  LDL.LU R12, [R1+0x4bc] ;  /* 0x0004bc00010c7983 */ /* 0x001ea20000300800 */
[----:B------:R-:W-:-:S05]  /*f8f0*/  IABS R65, R146 ;  /* 0x0000009200417213 */ /* 0x000fca0000000000 */
        /* <DEDUP_REMOVED lines=14> */
[----:B------:R-:W-:Y:S01]  /*f9e0*/  IMAD.MOV R29, RZ, RZ, -R29 ;  /* 0x000000ffff1d7224 */ /* 0x000fe200078e0a1d */
[----:B----4-:R0:W-:Y:S03]  /*f9f0*/  STS.U8 [R28+UR9+0x2480], R15 ;  /* 0x0024800f1c007988 */ /* 0x0101e60008000009 */
[----:B------:R-:W-:Y:S02]  /*fa00*/  IMAD R67, R39, R29, R67 ;  /* 0x0000001d27437224 */ /* 0x000fe400078e0243 */
[----:B------:R-:W-:-:S04]  /*fa10*/  IMAD.HI.U32 R29, R40, R70, RZ ;  /* 0x00000046281d7227 */ /* 0x000fc800078e00ff */
[----:B0-----:R-:W-:Y:S02]  /*fa20*/  VIADD R15, R0, 0x4e ;  /* 0x0000004e000f7836 */ /* 0x001fe40000000000 */
[----:B------:R-:W-:-:S03]  /*fa30*/  IMAD.MOV R29, RZ, RZ, -R29 ;  /* 0x000000ffff1d7224 */ /* 0x000fc600078e0a1d */
[----:B------:R-:W-:Y:S01]  /*fa40*/  IABS R71, R15 ;  /* 0x0000000f00477213 */ /* 0x000fe20000000000 */
[----:B------:R-:W-:Y:S01]  /*fa50*/  IMAD R70, R39, R29, R70 ;  /* 0x0000001d27467224 */ /* 0x000fe200078e0246 */
[----:B------:R-:W-:Y:S03]  /*fa60*/  STS.U8 [R28+UR9+0x2c80], R72 ;  /* 0x002c80481c007988 */ /* 0x000fe60008000009 */
[----:B------:R-:W-:-:S04]  /*fa70*/  IMAD.HI.U32 R29, R40, R71, RZ ;  /* 0x00000047281d7227 */ /* 0x000fc800078e00ff */
[----:B------:R-:W-:-:S04]  /*fa80*/  IMAD.MOV R29, RZ, RZ, -R29 ;  /* 0x000000ffff1d7224 */ /* 0x000fc800078e0a1d */
[----:B------:R-:W-:Y:S01]  /*fa90*/  IMAD R71, R39, R29, R71 ;  /* 0x0000001d27477224 */ /* 0x000fe200078e0247 */
[----:B------:R-:W-:Y:S04]  /*faa0*/  STL [R1+0x844], R15 ;  /* 0x0008440f01007387 */ /* 0x000fe80000100800 */
[----:B------:R-:W4:Y:S04]  /*fab0*/  LDL.LU R76, [R1+0x4ac] ;  /* 0x0004ac00014c7983 */ /* 0x000f280000300800 */
[----:B---3--:R0:W-:Y:S02]  /*fac0*/  STS.U8 [R28+UR9+0x3080], R138 ;  /* 0x0030808a1c007988 */ /* 0x0081e40008000009 */
[----:B0-----:R-:W-:-:S05]  /*fad0*/  VIADD R138, R0, 0x4f ;  /* 0x0000004f008a7836 */ /* 0x001fca0000000000 */
[----:B------:R-:W-:-:S05]  /*fae0*/  IABS R72, R138 ;  /* 0x0000008a00487213 */ /* 0x000fca0000000000 */
[----:B------:R-:W-:Y:S01]  /*faf0*/  IMAD.HI.U32 R29, R40, R72, RZ ;  /* 0x00000048281d7227 */ /* 0x000fe200078e00ff */
[----:B------:R0:W-:Y:S03]  /*fb00*/  STS.U8 [R28+UR9+0x3880], R135 ;  /* 0x003880871c007988 */ /* 0x0001e60008000009 */
[----:B------:R-:W-:Y:S02]  /*fb10*/  IMAD.MOV R29, RZ, RZ, -R29 ;  /* 0x000000ffff1d7224 */ /* 0x000fe400078e0a1d */
[----:B0-----:R-:W-:-:S05]  /*fb20*/  VIADD R135, R0, 0x54 ;  /* 0x0000005400877836 */ /* 0x001fca0000000000 */
[----:B------:R-:W-:Y:S01]  /*fb30*/  IABS R73, R135 ;  /* 0x0000008700497213 */ /* 0x000fe20000000000 */
[----:B------:R-:W-:-:S04]  /*fb40*/  IMAD R72, R39, R29, R72 ;  /* 0x0000001d27487224 */ /* 0x000fc800078e0248 */
[----:B------:R-:W-:-:S04]  /*fb50*/  IMAD.HI.U32 R29, R40, R73, RZ ;  /* 0x00000049281d7227 */ /* 0x000fc800078e00ff */
[----:B------:R-:W-:-:S04]  /*fb60*/  IMAD.MOV R29, RZ, RZ, -R29 ;  /* 0x000000ffff1d7224 */ /* 0x000fc800078e0a1d */
[----:B------:R-:W-:Y:S01]  /*fb70*/  IMAD R73, R39, R29, R73 ;  /* 0x0000001d27497224 */ /* 0x000fe200078e0249 */
[----:B------:R-:W-:Y:S01]  /*fb80*/  LOP3.LUT R29, R149, 0x20, RZ, 0x3c, !PT ;  /* 0x00000020951d7812 */ /* 0x000fe200078e3cff */
[----:B------:R-:W-:Y:S04]  /*fb90*/  STL [R1+0x840], R138 ;  /* 0x0008408a01007387 */ /* 0x000fe80000100800 */
[----:B------:R0:W-:Y:S04]  /*fba0*/  STS.U8 [R28+UR9+0x3480], R78 ;  /* 0x0034804e1c007988 */ /* 0x0001e80008000009 */
[----:B------:R-:W3:Y:S04]  /*fbb0*/  LDL.LU R83, [R1+0x4e8] ;  /* 0x0004e80001537983 */ /* 0x000ee80000300800 */
[----:B------:R1:W-:Y:S04]  /*fbc0*/  STS.U8 [R28+UR9+0x3c80], R82 ;  /* 0x003c80521c007988 */ /* 0x0003e80008000009 */
[----:B------:R-:W-:Y:S04]  /*fbd0*/  STS.U8 [R28+UR9+0x80], R86 ;  /* 0x000080561c007988 */ /* 0x000fe80008000009 */
[----:B------:R-:W-:Y:S04]  /*fbe0*/  STL [R1+0x83c], R135 ;  /* 0x00083c8701007387 */ /* 0x000fe80000100800 */
[----:B0-----:R-:W4:Y:S04]  /*fbf0*/  LDL.LU R78, [R1+0x470] ;  /* 0x00047000014e7983 */ /* 0x001f280000300800 */
[----:B-1----:R-:W4:Y:S04]  /*fc00*/  LDL.LU R82, [R1+0x4a8] ;  /* 0x0004a80001527983 */ /* 0x002f280000300800 */
[----:B--2---:R0:W-:Y:S02]  /*fc10*/  STS.U8 [R29+UR9+0x100], R12 ;  /* 0x0001000c1d007988 */ /* 0x0041e40008000009 */
[----:B0-----:R-:W-:-:S05]  /*fc20*/  VIADD R12, R0, 0x55 ;  /* 0x00000055000c7836 */ /* 0x001fca0000000000 */
[----:B------:R-:W-:Y:S04]  /*fc30*/  STL [R1+0x838], R12 ;  /* 0x0008380c01007387 */ /* 0x000fe80000100800 */
[----:B------:R-:W2:Y:S04]  /*fc40*/  LDL.LU R86, [R1+0x438] ;  /* 0x0004380001567983 */ /* 0x000ea80000300800 */
[----:B------:R0:W-:Y:S02]  /*fc50*/  STS.U8 [R29+UR9+0x900], R13 ;  /* 0x0009000d1d007988 */ /* 0x0001e40008000009 */
[----:B0-----:R-:W-:-:S05]  /*fc60*/  VIADD R13, R0, 0x56 ;  /* 0x00000056000d7836 */ /* 0x001fca0000000000 */
[----:B------:R-:W-:Y:S04]  /*fc70*/  STL [R1+0x834], R13 ;  /* 0x0008340d01007387 */ /* 0x000fe80000100800 */
[----:B------:R-:W2:Y:S04]  /*fc80*/  LDL.LU R80, [R1+0x46c] ;  /* 0x00046c0001507983 */ /* 0x000ea80000300800 */
[----:B------:R0:W-:Y:S04]  /*fc90*/  STS.U8 [R29+UR9+0x1100], R10 ;  /* 0x0011000a1d007988 */ /* 0x0001e80008000009 */
[----:B------:R1:W-:Y:S01]  /*fca0*/  STS.U8 [R29+UR9+0x1900], R11 ;  /* 0x0019000b1d007988 */ /* 0x0003e20008000009 */
[----:B0-----:R-:W-:-:S02]  /*fcb0*/  VIADD R10, R0, 0x57 ;  /* 0x00000057000a7836 */ /* 0x001fc40000000000 */
[----:B-1----:R-:W-:-:S03]  /*fcc0*/  VIADD R11, R0, 0x5c ;  /* 0x0000005c000b7836 */ /* 0x002fc60000000000 */
[----:B------:R-:W-:Y:S04]  /*fcd0*/  STL [R1+0x830], R10 ;  /* 0x0008300a01007387 */ /* 0x000fe80000100800 */
[----:B------:R0:W-:Y:S02]  /*fce0*/  STS.U8 [R29+UR9+0x2100], R8 ;  /* 0x002100081d007988 */ /* 0x0001e40008000009 */
[----:B0-----:R-:W-:Y:S02]  /*fcf0*/  VIADD R8, R0, 0x5d ;  /* 0x0000005d00087836 */ /* 0x001fe40000000000 */
[----:B---3--:R0:W-:Y:S04]  /*fd00*/  STS.U8 [R29+UR9+0xd00], R83 ;  /* 0x000d00531d007988 */ /* 0x0081e80008000009 */
[----:B0-----:R-:W3:Y:S04]  /*fd10*/  LDL.LU R83, [R1+0x424] ;  /* 0x0004240001537983 */ /* 0x001ee80000300800 */
[----:B------:R-:W-:Y:S04]  /*fd20*/  STL [R1+0x82c], R11 ;  /* 0x00082c0b01007387 */ /* 0x000fe80000100800 */
[----:B----4-:R0:W-:Y:S04]  /*fd30*/  STS.U8 [R29+UR9+0x1d00], R82 ;  /* 0x001d00521d007988 */ /* 0x0101e80008000009 */
[----:B0-----:R-:W4:Y:S04]  /*fd40*/  LDL.LU R82, [R1+0x42c] ;  /* 0x00042c0001527983 */ /* 0x001f280000300800 */
[----:B------:R-:W-:Y:S04]  /*fd50*/  STL [R1+0x828], R8 ;  /* 0x0008280801007387 */ /* 0x000fe80000100800 */
[----:B--2---:R0:W-:Y:S04]  /*fd60*/  STS.U8 [R29+UR9+0x2500], R86 ;  /* 0x002500561d007988 */ /* 0x0041e80008000009 */
[----:B0-----:R-:W2:Y:S01]  /*fd70*/  LDL.LU R86, [R1+0x3e8] ;  /* 0x0003e80001567983 */ /* 0x001ea20000300800 */
[----:B------:R-:W-:-:S05]  /*fd80*/  IABS R74, R12 ;  /* 0x0000000c004a7213 */ /* 0x000fca0000000000 */
[----:B------:R-:W-:Y:S01]  /*fd90*/  IMAD.HI.U32 R30, R40, R74, RZ ;  /* 0x0000004a281e7227 */ /* 0x000fe200078e00ff */
[----:B------:R0:W-:Y:S03]  /*fda0*/  STS.U8 [R29+UR9+0x500], R76 ;  /* 0x0005004c1d007988 */ /* 0x0001e60008000009 */
[----:B------:R-:W-:Y:S01]  /*fdb0*/  IMAD.MOV R30, RZ, RZ, -R30 ;  /* 0x000000ffff1e7224 */ /* 0x000fe200078e0a1e */
[----:B0-----:R-:W-:-:S03]  /*fdc0*/  IABS R76, R13 ;  /* 0x0000000d004c7213 */ /* 0x001fc60000000000 */
        /* <DEDUP_REMOVED lines=10> */
[----:B------:R0:W-:Y:S03]  /*fe70*/  STS.U8 [R29+UR9+0x1500], R78 ;  /* 0x0015004e1d007988 */ /* 0x0001e60008000009 */
[----:B------:R-:W-:Y:S01]  /*fe80*/  IMAD.MOV R30, RZ, RZ, -R30 ;  /* 0x000000ffff1e7224 */ /* 0x000fe200078e0a1e */
[----:B------:R1:W-:Y:S01]  /*fe90*/  STS.U8 [R29+UR9+0x2900], R9 ;  /* 0x002900091d007988 */ /* 0x0003e20008000009 */
[----:B0-----:R-:W-:Y:S02]  /*fea0*/  IABS R78, R8 ;  /* 0x00000008004e7213 */ /* 0x001fe40000000000 */
[----:B------:R-:W-:-:S02]  /*feb0*/  IMAD R79, R39, R30, R79 ;  /* 0x0000001e274f7224 */ /* 0x000fc400078e024f */
[----:B-1----:R-:W-:Y:S02]  /*fec0*/  VIADD R9, R0, 0x5e ;  /* 0x0000005e00097836 */ /* 0x002fe40000000000 */
[----:B------:R-:W-:-:S03]  /*fed0*/  IMAD.HI.U32 R30, R40, R78, RZ ;  /* 0x0000004e281e7227 */ /* 0x000fc600078e00ff */
[----:B------:R-:W-:Y:S01]  /*fee0*/  IABS R77, R9 ;  /* 0x00000009004d7213 */ /* 0x000fe20000000000 */
[----:B------:R-:W-:Y:S01]  /*fef0*/  IMAD.MOV R30, RZ, RZ, -R30 ;  /* 0x000000ffff1e7224 */ /* 0x000fe200078e0a1e */
[----:B------:R0:W-:Y:S03]  /*ff00*/  STS.U8 [R29+UR9+0x3100], R132 ;  /* 0x003100841d007988 */ /* 0x0001e60008000009 */
[----:B------:R-:W-:Y:S02]  /*ff10*/  IMAD R78, R39, R30, R78 ;  /* 0x0000001e274e7224 */ /* 0x000fe400078e024e */
[----:B------:R-:W-:Y:S01]  /*ff20*/  IMAD.HI.U32 R30, R40, R77, RZ ;  /* 0x0000004d281e7227 */ /* 0x000fe200078e00ff */
[----:B------:R1:W-:Y:S03]  /*ff30*/  STS.U8 [R29+UR9+0x2d00], R80 ;  /* 0x002d00501d007988 */ /* 0x0003e60008000009 */
[----:B0-----:R-:W-:-:S02]  /*ff40*/  VIADD R132, R0, 0x5f ;  /* 0x0000005f00847836 */ /* 0x001fc40000000000 */
[----:B------:R-:W-:-:S03]  /*ff50*/  IMAD.MOV R30, RZ, RZ, -R30 ;  /* 0x000000ffff1e7224 */ /* 0x000fc600078e0a1e */
[----:B-1----:R-:W-:Y:S01]  /*ff60*/  IABS R80, R132 ;  /* 0x0000008400507213 */ /* 0x002fe20000000000 */
[----:B------:R-:W-:-:S04]  /*ff70*/  IMAD R77, R39, R30, R77 ;  /* 0x0000001e274d7224 */ /* 0x000fc800078e024d */
[----:B------:R-:W-:-:S04]  /*ff80*/  IMAD.HI.U32 R30, R40, R80, RZ ;  /* 0x00000050281e7227 */ /* 0x000fc800078e00ff */
[----:B------:R-:W-:-:S04]  /*ff90*/  IMAD.MOV R30, RZ, RZ, -R30 ;  /* 0x000000ffff1e7224 */ /* 0x000fc800078e0a1e */
[----:B------:R-:W-:Y:S01]  /*ffa0*/  IMAD R80, R39, R30, R80 ;  /* 0x0000001e27507224 */ /* 0x000fe200078e0250 */
[----:B------:R-:W-:Y:S01]  /*ffb0*/  LOP3.LUT R30, R149, 0x30, RZ, 0x3c, !PT ;  /* 0x00000030951e7812 */ /* 0x000fe200078e3cff */
[----:B------:R0:W-:Y:S04]  /*ffc0*/  STS.U8 [R29+UR9+0x3d00], R130 ;  /* 0x003d00821d007988 */ /* 0x0001e80008000009 */
[----:B------:R-:W-:Y:S04]  /*ffd0*/  STL [R1+0x824], R9 ;  /* 0x0008240901007387 */ /* 0x000fe80000100800 */
[----:B------:R-:W2:Y:S01]  /*ffe0*/  LDL.LU R84, [R1+0x3c0] ;  /* 0x0003c00001547983 */ /* 0x000ea20000300800 */
[----:B0-----:R-:W-:-:S03]  /*fff0*/  VIADD R130, R0, 0x64 ;  /* 0x0000006400827836 */ /* 0x001fc60000000000 */
[----:B------:R-:W-:Y:S04]  /*10000*/  STL [R1+0x820], R132 ;  /* 0x0008208401007387 */ /* 0x000fe80000100800 */
[----:B---3--:R0:W-:Y:S04]  /*10010*/  STS.U8 [R29+UR9+0x3500], R83 ;  /* 0x003500531d007988 */ /* 0x0081e80008000009 */
[----:B0-----:R-:W3:Y:S04]  /*10020*/  LDL.LU R83, [R1+0x3b4] ;  /* 0x0003b40001537983 */ /* 0x001ee80000300800 */
[----:B------:R-:W3:Y:S04]  /*10030*/  LDL.LU R85, [R1+0x3ac] ;  /* 0x0003ac0001557983 */ /* 0x000ee80000300800 */
[----:B----4-:R-:W-:Y:S04]  /*10040*/  STS.U8 [R29+UR9+0x3900], R82 ;  /* 0x003900521d007988 */ /* 0x010fe80008000009 */
[----:B------:R0:W-:Y:S04]  /*10050*/  STS.U8 [R30+UR9+0x580], R6 ;  /* 0x000580061e007988 */ /* 0x0001e80008000009 */
[----:B------:R1:W-:Y:S01]  /*10060*/  STS.U8 [R30+UR9+0xd80], R7 ;  /* 0x000d80071e007988 */ /* 0x0003e20008000009 */
[----:B0-----:R-:W-:-:S03]  /*10070*/  VIADD R6, R0, 0x65 ;  /* 0x0000006500067836 */ /* 0x001fc60000000000 */
[----:B------:R-:W-:Y:S01]  /*10080*/  STL [R1+0x818], R130 ;  /* 0x0008188201007387 */ /* 0x000fe20000100800 */
[----:B-1----:R-:W-:-:S03]  /*10090*/  VIADD R7, R0, 0x66 ;  /* 0x0000006600077836 */ /* 0x002fc60000000000 */
[----:B--2---:R0:W-:Y:S04]  /*100a0*/  STS.U8 [R30+UR9+0x180], R86 ;  /* 0x000180561e007988 */ /* 0x0041e80008000009 */
[----:B0-----:R-:W2:Y:S04]  /*100b0*/  LDL.LU R86, [R1+0x37c] ;  /* 0x00037c0001567983 */ /* 0x001ea80000300800 */
[----:B------:R-:W-:Y:S04]  /*100c0*/  STL [R1+0x814], R6 ;  /* 0x0008140601007387 */ /* 0x000fe80000100800 */
[----:B------:R-:W-:Y:S04]  /*100d0*/  STL [R1+0x810], R7 ;  /* 0x0008100701007387 */ /* 0x000fe80000100800 */
[----:B------:R-:W4:Y:S04]  /*100e0*/  LDL.LU R162, [R1+0x370] ;  /* 0x0003700001a27983 */ /* 0x000f280000300800 */
[----:B------:R0:W-:Y:S04]  /*100f0*/  STS.U8 [R30+UR9+0x1580], R126 ;  /* 0x0015807e1e007988 */ /* 0x0001e80008000009 */
[----:B------:R1:W-:Y:S01]  /*10100*/  STS.U8 [R30+UR9+0x1d80], R125 ;  /* 0x001d807d1e007988 */ /* 0x0003e20008000009 */
[----:B0-----:R-:W-:-:S02]  /*10110*/  VIADD R126, R0, 0x67 ;  /* 0x00000067007e7836 */ /* 0x001fc40000000000 */
[----:B-1----:R-:W-:-:S03]  /*10120*/  VIADD R125, R0, 0x6c ;  /* 0x0000006c007d7836 */ /* 0x002fc60000000000 */
[----:B------:R-:W-:Y:S04]  /*10130*/  STL [R1+0x80c], R126 ;  /* 0x00080c7e01007387 */ /* 0x000fe80000100800 */
[----:B------:R-:W-:Y:S04]  /*10140*/  STL [R1+0x808], R125 ;  /* 0x0008087d01007387 */ /* 0x000fe80000100800 */
[----:B------:R-:W2:Y:S04]  /*10150*/  LDL.LU R34, [R1+0x3a4] ;  /* 0x0003a40001227983 */ /* 0x000ea80000300800 */
[----:B------:R-:W2:Y:S04]  /*10160*/  LDL.LU R134, [R1+0x33c] ;  /* 0x00033c0001867983 */ /* 0x000ea80000300800 */
[----:B------:R-:W2:Y:S04]  /*10170*/  LDL.LU R145, [R1+0x32c] ;  /* 0x00032c0001917983 */ /* 0x000ea80000300800 */
[----:B------:R-:W2:Y:S04]  /*10180*/  LDL.LU R147, [R1+0x324] ;  /* 0x0003240001937983 */ /* 0x000ea80000300800 */
[----:B------:R0:W-:Y:S04]  /*10190*/  STS.U8 [R30+UR9+0x2580], R4 ;  /* 0x002580041e007988 */ /* 0x0001e80008000009 */
[----:B------:R-:W2:Y:S04]  /*101a0*/  LDL.LU R148, [R1+0x300] ;  /* 0x0003000001947983 */ /* 0x000ea80000300800 */
[----:B------:R-:W2:Y:S01]  /*101b0*/  LDL.LU R151, [R1+0x2f8] ;  /* 0x0002f80001977983 */ /* 0x000ea20000300800 */
[----:B0-----:R-:W-:-:S03]  /*101c0*/  VIADD R4, R0, 0x6d ;  /* 0x0000006d00047836 */ /* 0x001fc60000000000 */
[----:B------:R-:W2:Y:S04]  /*101d0*/  LDL.LU R136, [R1+0x2ec] ;  /* 0x0002ec0001887983 */ /* 0x000ea80000300800 */
[----:B------:R-:W2:Y:S04]  /*101e0*/  LDL.LU R137, [R1+0x2c0] ;  /* 0x0002c00001897983 */ /* 0x000ea80000300800 */
[----:B------:R-:W2:Y:S04]  /*101f0*/  LDL.LU R152, [R1+0x2bc] ;  /* 0x0002bc0001987983 */ /* 0x000ea80000300800 */
[----:B------:R-:W-:Y:S04]  /*10200*/  STL [R1+0x804], R4 ;  /* 0x0008040401007387 */ /* 0x000fe80000100800 */
[----:B------:R-:W2:Y:S04]  /*10210*/  LDL.LU R140, [R1+0x2b8] ;  /* 0x0002b800018c7983 */ /* 0x000ea80000300800 */
        /* <DEDUP_REMOVED lines=10> */
[----:B----4-:R0:W-:Y:S04]  /*102c0*/  STS.U8 [R30+UR9+0x2980], R162 ;  /* 0x002980a21e007988 */ /* 0x0101e80008000009 */
[----:B0-----:R-:W4:Y:S01]  /*102d0*/  LDL.LU R162, [R1+0x244] ;  /* 0x0002440001a27983 */ /* 0x001f220000300800 */
[----:B------:R-:W-:-:S05]  /*102e0*/  IABS R81, R130 ;  /* 0x0000008200517213 */ /* 0x000fca0000000000 */
[----:B------:R-:W-:Y:S01]  /*102f0*/  IMAD.HI.U32 R31, R40, R81, RZ ;  /* 0x00000051281f7227 */ /* 0x000fe200078e00ff */
[----:B------:R-:W-:-:S03]  /*10300*/  IABS R82, R6 ;  /* 0x0000000600527213 */ /* 0x000fc60000000000 */
[----:B------:R-:W-:-:S04]  /*10310*/  IMAD.MOV R31, RZ, RZ, -R31 ;  /* 0x000000ffff1f7224 */ /* 0x000fc800078e0a1f */
[----:B------:R-:W-:Y:S02]  /*10320*/  IMAD R81, R39, R31, R81 ;  /* 0x0000001f27517224 */ /* 0x000fe400078e0251 */
[----:B------:R-:W-:Y:S01]  /*10330*/  IMAD.HI.U32 R31, R40, R82, RZ ;  /* 0x00000052281f7227 */ /* 0x000fe200078e00ff */
[----:B------:R0:W-:Y:S03]  /*10340*/  STS.U8 [R30+UR9+0x980], R84 ;  /* 0x000980541e007988 */ /* 0x0001e60008000009 */
[----:B------:R-:W-:Y:S01]  /*10350*/  IMAD.MOV R31, RZ, RZ, -R31 ;  /* 0x000000ffff1f7224 */ /* 0x000fe200078e0a1f */
[----:B0-----:R-:W-:-:S03]  /*10360*/  IABS R84, R7 ;  /* 0x0000000700547213 */ /* 0x001fc60000000000 */
[----:B------:R-:W-:Y:S01]  /*10370*/  IMAD R82, R39, R31, R82 ;  /* 0x0000001f27527224 */ /* 0x000fe200078e0252 */
[----:B---3--:R0:W-:Y:S01]  /*10380*/  STS.U8 [R30+UR9+0x1180], R83 ;  /* 0x001180531e007988 */ /* 0x0081e20008000009 */
[----:B------:R-:W-:-:S04]  /*10390*/  IMAD.HI.U32 R31, R40, R84, RZ ;  /* 0x00000054281f7227 */ /* 0x000fc800078e00ff */
[----:B------:R-:W-:Y:S01]  /*103a0*/  IMAD.MOV R31, RZ, RZ, -R31 ;  /* 0x000000ffff1f7224 */ /* 0x000fe200078e0a1f */
[----:B0-----:R-:W-:-:S03]  /*103b0*/  IABS R83, R126 ;  /* 0x0000007e00537213 */ /* 0x001fc60000000000 */
[----:B------:R-:W-:Y:S01]  /*103c0*/  IMAD R84, R39, R31, R84 ;  /* 0x0000001f27547224 */ /* 0x000fe200078e0254 */
[----:B------:R0:W-:Y:S01]  /*103d0*/  STS.U8 [R30+UR9+0x1980], R85 ;  /* 0x001980551e007988 */ /* 0x0001e20008000009 */
[----:B------:R-:W-:-:S04]  /*103e0*/  IMAD.HI.U32 R31, R40, R83, RZ ;  /* 0x00000053281f7227 */ /* 0x000fc800078e00ff */
[----:B------:R-:W-:Y:S01]  /*103f0*/  IMAD.MOV R31, RZ, RZ, -R31 ;  /* 0x000000ffff1f7224 */ /* 0x000fe200078e0a1f */
[----:B0-----:R-:W-:-:S03]  /*10400*/  IABS R85, R125 ;  /* 0x0000007d00557213 */ /* 0x001fc60000000000 */
[----:B------:R-:W-:Y:S01]  /*10410*/  IMAD R83, R39, R31, R83 ;  /* 0x0000001f27537224 */ /* 0x000fe200078e0253 */
[----:B--2---:R0:W-:Y:S01]  /*10420*/  STS.U8 [R30+UR9+0x2180], R86 ;  /* 0x002180561e007988 */ /* 0x0041e20008000009 */
[----:B------:R-:W-:-:S04]  /*10430*/  IMAD.HI.U32 R31, R40, R85, RZ ;  /* 0x00000055281f7227 */ /* 0x000fc800078e00ff */
[----:B------:R-:W-:Y:S01]  /*10440*/  IMAD.MOV R31, RZ, RZ, -R31 ;  /* 0x000000ffff1f7224 */ /* 0x000fe200078e0a1f */
[----:B0-----:R-:W-:-:S03]  /*10450*/  IABS R86, R4 ;  /* 0x0000000400567213 */ /* 0x001fc60000000000 */
[----:B------:R-:W-:Y:S02]  /*10460*/  IMAD R85, R39, R31, R85 ;  /* 0x0000001f27557224 */ /* 0x000fe400078e0255 */
[----:B------:R-:W-:-:S04]  /*10470*/  IMAD.HI.U32 R31, R40, R86, RZ ;  /* 0x00000056281f7227 */ /* 0x000fc800078e00ff */
[----:B------:R-:W-:Y:S01]  /*10480*/  IMAD.MOV R31, RZ, RZ, -R31 ;  /* 0x000000ffff1f7224 */ /* 0x000fe200078e0a1f */
[----:B------:R0:W-:Y:S03]  /*10490*/  STS.U8 [R30+UR9+0x3580], R145 ;  /* 0x003580911e007988 */ /* 0x0001e60008000009 */
[----:B------:R-:W-:Y:S01]  /*104a0*/  IMAD R86, R39, R31, R86 ;  /* 0x0000001f27567224 */ /* 0x000fe200078e0256 */
[----:B------:R-:W-:Y:S01]  /*104b0*/  LOP3.LUT R31, R149, 0x40, RZ, 0x3c, !PT ;  /* 0x00000040951f7812 */ /* 0x000fe200078e3cff */
[----:B------:R1:W-:Y:S04]  /*104c0*/  STS.U8 [R30+UR9+0x3980], R147 ;  /* 0x003980931e007988 */ /* 0x0003e80008000009 */
[----:B------:R2:W-:Y:S04]  /*104d0*/  STS.U8 [R30+UR9+0x3d80], R148 ;  /* 0x003d80941e007988 */ /* 0x0005e80008000009 */
[----:B0-----:R-:W3:Y:S04]  /*104e0*/  LDL.LU R145, [R1+0x23c] ;  /* 0x00023c0001917983 */ /* 0x001ee80000300800 */
[----:B-1----:R-:W3:Y:S04]  /*104f0*/  LDL.LU R147, [R1+0x238] ;  /* 0x0002380001937983 */ /* 0x002ee80000300800 */
[----:B------:R-:W-:Y:S04]  /*10500*/  STS.U8 [R30+UR9+0x2d80], R34 ;  /* 0x002d80221e007988 */ /* 0x000fe80008000009 */
[----:B------:R-:W-:Y:S04]  /*10510*/  STS.U8 [R30+UR9+0x3180], R134 ;  /* 0x003180861e007988 */ /* 0x000fe80008000009 */
[----:B--2---:R-:W2:Y:S04]  /*10520*/  LDL.LU R148, [R1+0x234] ;  /* 0x0002340001947983 */ /* 0x004ea80000300800 */
[----:B------:R0:W-:Y:S04]  /*10530*/  STS.U8 [R31+UR9+0x200], R151 ;  /* 0x000200971f007988 */ /* 0x0001e80008000009 */
[----:B------:R-:W2:Y:S04]  /*10540*/  LDL.LU R149, [R1+0x230] ;  /* 0x0002300001957983 */ /* 0x000ea80000300800 */
[----:B------:R1:W-:Y:S04]  /*10550*/  STS.U8 [R31+UR9+0xe00], R152 ;  /* 0x000e00981f007988 */ /* 0x0003e80008000009 */
[----:B0-----:R-:W2:Y:S04]  /*10560*/  LDL.LU R151, [R1+0x22c] ;  /* 0x00022c0001977983 */ /* 0x001ea80000300800 */
[----:B------:R0:W-:Y:S04]  /*10570*/  STS.U8 [R31+UR9+0x2600], R153 ;  /* 0x002600991f007988 */ /* 0x0001e80008000009 */
[----:B-1----:R-:W2:Y:S04]  /*10580*/  LDL.LU R152, [R1+0x228] ;  /* 0x0002280001987983 */ /* 0x002ea80000300800 */
        /* <DEDUP_REMOVED lines=10> */
[----:B-1----:R-:W2:Y:S04]  /*10630*/  LDL.LU R161, [R1+0x20c] ;  /* 0x00020c0001a17983 */ /* 0x002ea80000300800 */
[----:B----4-:R0:W-:Y:S04]  /*10640*/  STS.U8 [R31+UR9+0x3e00], R162 ;  /* 0x003e00a21f007988 */ /* 0x0101e80008000009 */
[----:B0-----:R-:W4:Y:S04]  /*10650*/  LDL.LU R162, [R1+0x1e0] ;  /* 0x0001e00001a27983 */ /* 0x001f280000300800 */
[----:B------:R-:W-:Y:S04]  /*10660*/  STS.U8 [R31+UR9+0x600], R136 ;  /* 0x000600881f007988 */ /* 0x000fe80008000009 */
[----:B------:R-:W-:Y:S04]  /*10670*/  STS.U8 [R31+UR9+0xa00], R137 ;  /* 0x000a00891f007988 */ /* 0x000fe80008000009 */
[----:B------:R-:W-:Y:S04]  /*10680*/  STS.U8 [R31+UR9+0x1200], R140 ;  /* 0x0012008c1f007988 */ /* 0x000fe80008000009 */
[----:B------:R-:W-:Y:S04]  /*10690*/  STS.U8 [R31+UR9+0x1600], R141 ;  /* 0x0016008d1f007988 */ /* 0x000fe80008000009 */
[----:B------:R-:W-:Y:S04]  /*106a0*/  STS.U8 [R31+UR9+0x1a00], R142 ;  /* 0x001a008e1f007988 */ /* 0x000fe80008000009 */
[----:B------:R-:W-:Y:S04]  /*106b0*/  STS.U8 [R31+UR9+0x1e00], R143 ;  /* 0x001e008f1f007988 */ /* 0x000fe80008000009 */
[----:B------:R0:W-:Y:S04]  /*106c0*/  STS.U8 [R31+UR9+0x2200], R144 ;  /* 0x002200901f007988 */ /* 0x0001e80008000009 */
[----:B------:R-:W4:Y:S04]  /*106d0*/  LDL.LU R33, [R1+0x1dc] ;  /* 0x0001dc0001217983 */ /* 0x000f280000300800 */
[----:B------:R-:W4:Y:S01]  /*106e0*/  LDL.LU R34, [R1+0x1d8] ;  /* 0x0001d80001227983 */ /* 0x000f220000300800 */
[----:B0-----:R-:W0:Y:S03]  /*106f0*/  S2R R31, SR_TID.X ;  /* 0x00000000001f7919 */ /* 0x001e260000002100 */
[----:B------:R-:W4:Y:S04]  /*10700*/  LDL.LU R134, [R1+0x1d4] ;  /* 0x0001d40001867983 */ /* 0x000f280000300800 */
[----:B------:R-:W4:Y:S04]  /*10710*/  LDL.LU R136, [R1+0x1d0] ;  /* 0x0001d00001887983 */ /* 0x000f280000300800 */
[----:B------:R-:W4:Y:S04]  /*10720*/  LDL.LU R137, [R1+0x1cc] ;  /* 0x0001cc0001897983 */ /* 0x000f280000300800 */
[----:B------:R-:W4:Y:S04]  /*10730*/  LDL.LU R140, [R1+0x1a0] ;  /* 0x0001a000018c7983 */ /* 0x000f280000300800 */
[----:B------:R-:W4:Y:S04]  /*10740*/  LDL.LU R141, [R1+0x19c] ;  /* 0x00019c00018d7983 */ /* 0x000f280000300800 */
[----:B------:R-:W4:Y:S04]  /*10750*/  LDL.LU R142, [R1+0x198] ;  /* 0x00019800018e7983 */ /* 0x000f280000300800 */
[----:B------:R-:W4:Y:S01]  /*10760*/  LDL.LU R143, [R1+0x194] ;  /* 0x00019400018f7983 */ /* 0x000f220000300800 */
[----:B0-----:R-:W-:-:S03]  /*10770*/  LOP3.LUT R31, R31, 0x7f, RZ, 0xc0, !PT ;  /* 0x0000007f1f1f7812 */ /* 0x001fc600078ec0ff */
[----:B------:R-:W4:Y:S01]  /*10780*/  LDL.LU R144, [R1+0x190] ;  /* 0x0001900001907983 */ /* 0x000f220000300800 */
[----:B------:R-:W-:-:S05]  /*10790*/  LOP3.LUT R32, R31, 0x50, RZ, 0x3c, !PT ;  /* 0x000000501f207812 */ /* 0x000fca00078e3cff */
[----:B---3--:R0:W-:Y:S04]  /*107a0*/  STS.U8 [R32+UR9+0x280], R145 ;  /* 0x0002809120007988 */ /* 0x0081e80008000009 */
[----:B------:R1:W-:Y:S04]  /*107b0*/  STS.U8 [R32+UR9+0x680], R147 ;  /* 0x0006809320007988 */ /* 0x0003e80008000009 */
[----:B0-----:R-:W3:Y:S04]  /*107c0*/  LDL.LU R145, [R1+0x18c] ;  /* 0x00018c0001917983 */ /* 0x001ee80000300800 */
[----:B--2---:R0:W-:Y:S04]  /*107d0*/  STS.U8 [R32+UR9+0xa80], R148 ;  /* 0x000a809420007988 */ /* 0x0041e80008000009 */
        /* <DEDUP_REMOVED lines=22> */
[----:B------:R0:W-:Y:S04]  /*10940*/  STS.U8 [R32+UR9+0x3680], R33 ;  /* 0x0036802120007988 */ /* 0x0001e80008000009 */
[----:B------:R-:W-:Y:S01]  /*10950*/  STS.U8 [R32+UR9+0x3a80], R34 ;  /* 0x003a802220007988 */ /* 0x000fe20008000009 */
[----:B0-----:R-:W-:-:S03]  /*10960*/  LOP3.LUT R33, R31, 0x60, RZ, 0x3c, !PT ;  /* 0x000000601f217812 */ /* 0x001fc600078e3cff */
[----:B------:R0:W-:Y:S04]  /*10970*/  STS.U8 [R32+UR9+0x3e80], R134 ;  /* 0x003e808620007988 */ /* 0x0001e80008000009 */
[----:B------:R1:W-:Y:S04]  /*10980*/  STS.U8 [R33+UR9+0x300], R136 ;  /* 0x0003008821007988 */ /* 0x0003e80008000009 */
[----:B------:R1:W-:Y:S04]  /*10990*/  STS.U8 [R33+UR9+0x700], R137 ;  /* 0x0007008921007988 */ /* 0x0003e80008000009 */
[----:B0-----:R-:W4:Y:S04]  /*109a0*/  LDL.LU R134, [R1+0x78] ;  /* 0x0000780001867983 */ /* 0x001f280000300800 */
[----:B-1----:R-:W4:Y:S04]  /*109b0*/  LDL.LU R136, [R1+0x74] ;  /* 0x0000740001887983 */ /* 0x002f280000300800 */
[----:B------:R0:W-:Y:S04]  /*109c0*/  STS.U8 [R33+UR9+0xb00], R140 ;  /* 0x000b008c21007988 */ /* 0x0001e80008000009 */
[----:B------:R-:W4:Y:S04]  /*109d0*/  LDL.LU R137, [R1+0x70] ;  /* 0x0000700001897983 */ /* 0x000f280000300800 */
[----:B------:R1:W-:Y:S04]  /*109e0*/  STS.U8 [R33+UR9+0xf00], R141 ;  /* 0x000f008d21007988 */ /* 0x0003e80008000009 */
[----:B0-----:R-:W4:Y:S04]  /*109f0*/  LDL.LU R140, [R1+0x6c] ;  /* 0x00006c00018c7983 */ /* 0x001f280000300800 */
[----:B------:R0:W-:Y:S04]  /*10a00*/  STS.U8 [R33+UR9+0x1300], R142 ;  /* 0x0013008e21007988 */ /* 0x0001e80008000009 */
[----:B-1----:R-:W4:Y:S04]  /*10a10*/  LDL.LU R141, [R1+0x68] ;  /* 0x00006800018d7983 */ /* 0x002f280000300800 */
[----:B------:R1:W-:Y:S04]  /*10a20*/  STS.U8 [R33+UR9+0x1700], R143 ;  /* 0x0017008f21007988 */ /* 0x0003e80008000009 */
[----:B0-----:R-:W4:Y:S04]  /*10a30*/  LDL.LU R142, [R1+0x64] ;  /* 0x00006400018e7983 */ /* 0x001f280000300800 */
[----:B------:R0:W-:Y:S04]  /*10a40*/  STS.U8 [R33+UR9+0x1b00], R144 ;  /* 0x001b009021007988 */ /* 0x0001e80008000009 */
[----:B-1----:R-:W4:Y:S04]  /*10a50*/  LDL.LU R143, [R1+0x60] ;  /* 0x00006000018f7983 */ /* 0x002f280000300800 */
[----:B---3--:R1:W-:Y:S04]  /*10a60*/  STS.U8 [R33+UR9+0x1f00], R145 ;  /* 0x001f009121007988 */ /* 0x0083e80008000009 */
[----:B0-----:R-:W3:Y:S01]  /*10a70*/  LDL.LU R144, [R1+0x5c] ;  /* 0x00005c0001907983 */ /* 0x001ee20000300800 */
[----:B------:R-:W-:-:S03]  /*10a80*/  LOP3.LUT R34, R31, 0x70, RZ, 0x3c, !PT ;  /* 0x000000701f227812 */ /* 0x000fc600078e3cff */
        /* <DEDUP_REMOVED lines=22> */
[----:B0-----:R-:W2:Y:S04]  /*10bf0*/  LDL.LU R161, [R1+0x24] ;  /* 0x0000240001a17983 */ /* 0x001ea80000300800 */
[----:B----4-:R0:W-:Y:S04]  /*10c00*/  STS.U8 [R34+UR9+0xf80], R162 ;  /* 0x000f80a222007988 */ /* 0x0101e80008000009 */
[----:B0-----:R-:W4:Y:S04]  /*10c10*/  LDL.LU R162, [R1+0x1c] ;  /* 0x00001c0001a27983 */ /* 0x001f280000300800 */
[----:B------:R-:W4:Y:S04]  /*10c20*/  LDL.LU R28, [R1+0x8] ;  /* 0x00000800011c7983 */ /* 0x000f280000300800 */
[----:B------:R-:W4:Y:S04]  /*10c30*/  LDL.LU R30, [R1+0xc] ;  /* 0x00000c00011e7983 */ /* 0x000f280000300800 */
[----:B------:R-:W4:Y:S04]  /*10c40*/  LDL.LU R29, [R1+0x4] ;  /* 0x00000400011d7983 */ /* 0x000f280000300800 */
[----:B------:R-:W-:Y:S04]  /*10c50*/  STS.U8 [R34+UR9+0x2b80], R92 ;  /* 0x002b805c22007988 */ /* 0x000fe80008000009 */
[----:B------:R-:W-:Y:S04]  /*10c60*/  STS.U8 [R34+UR9+0x2f80], R91 ;  /* 0x002f805b22007988 */ /* 0x000fe80008000009 */
[----:B------:R-:W-:Y:S04]  /*10c70*/  STS.U8 [R34+UR9+0x3380], R90 ;  /* 0x0033805a22007988 */ /* 0x000fe80008000009 */
[----:B------:R-:W-:Y:S04]  /*10c80*/  STS.U8 [R34+UR9+0x3780], R89 ;  /* 0x0037805922007988 */ /* 0x000fe80008000009 */
[----:B------:R0:W-:Y:S04]  /*10c90*/  STS.U8 [R34+UR9+0x1380], R134 ;  /* 0x0013808622007988 */ /* 0x0001e80008000009 */
[----:B------:R1:W-:Y:S04]  /*10ca0*/  STS.U8 [R34+UR9+0x1780], R136 ;  /* 0x0017808822007988 */ /* 0x0003e80008000009 */
[----:B0-----:R-:W4:Y:S04]  /*10cb0*/  LDL.LU R134, [R1+0xae4] ;  /* 0x000ae40001867983 */ /* 0x001f280000300800 */
[----:B-1----:R-:W4:Y:S04]  /*10cc0*/  LDL.LU R136, [R1+0xae0] ;  /* 0x000ae00001887983 */ /* 0x002f280000300800 */
[----:B------:R0:W-:Y:S04]  /*10cd0*/  STS.U8 [R34+UR9+0x1b80], R137 ;  /* 0x001b808922007988 */ /* 0x0001e80008000009 */
[----:B------:R1:W-:Y:S04]  /*10ce0*/  STS.U8 [R34+UR9+0x1f80], R140 ;  /* 0x001f808c22007988 */ /* 0x0003e80008000009 */
[----:B0-----:R-:W4:Y:S04]  /*10cf0*/  LDL.LU R137, [R1+0xadc] ;  /* 0x000adc0001897983 */ /* 0x001f280000300800 */
[----:B-1----:R-:W4:Y:S04]  /*10d00*/  LDL.LU R140, [R1+0xad8] ;  /* 0x000ad800018c7983 */ /* 0x002f280000300800 */
[----:B------:R0:W-:Y:S04]  /*10d10*/  STS.U8 [R34+UR9+0x2380], R141 ;  /* 0x0023808d22007988 */ /* 0x0001e80008000009 */
[----:B------:R1:W-:Y:S04]  /*10d20*/  STS.U8 [R34+UR9+0x2780], R142 ;  /* 0x0027808e22007988 */ /* 0x0003e80008000009 */
[----:B------:R-:W-:Y:S04]  /*10d30*/  STS.U8 [R34+UR9+0x3b80], R88 ;  /* 0x003b805822007988 */ /* 0x000fe80008000009 */
[----:B0-----:R-:W4:Y:S04]  /*10d40*/  LDL.LU R141, [R1+0xad4] ;  /* 0x000ad400018d7983 */ /* 0x001f280000300800 */
[----:B-1----:R-:W4:Y:S04]  /*10d50*/  LDL.LU R142, [R1+0xad0] ;  /* 0x000ad000018e7983 */ /* 0x002f280000300800 */
[----:B------:R0:W-:Y:S04]  /*10d60*/  STS.U8 [R34+UR9+0x3f80], R87 ;  /* 0x003f805722007988 */ /* 0x0001e80008000009 */
[----:B------:R1:W-:Y:S04]  /*10d70*/  STS.U8 [R31+UR9+0x4000], R143 ;  /* 0x0040008f1f007988 */ /* 0x0003e80008000009 */
[----:B---3--:R3:W-:Y:S04]  /*10d80*/  STS.U8 [R31+UR9+0x4400], R144 ;  /* 0x004400901f007988 */ /* 0x0087e80008000009 */
[----:B0-----:R-:W4:Y:S04]  /*10d90*/  LDL.LU R87, [R1] ;  /* 0x0000000001577983 */ /* 0x001f280000300800 */
[----:B-1----:R-:W4:Y:S04]  /*10da0*/  LDL.LU R143, [R1+0xacc] ;  /* 0x000acc00018f7983 */ /* 0x002f280000300800 */
[----:B---3--:R-:W3:Y:S04]  /*10db0*/  LDL.LU R144, [R1+0xac8] ;  /* 0x000ac80001907983 */ /* 0x008ee80000300800 */
[----:B--2---:R0:W-:Y:S04]  /*10dc0*/  STS.U8 [R31+UR9+0x4800], R145 ;  /* 0x004800911f007988 */ /* 0x0041e80008000009 */
[----:B------:R1:W-:Y:S04]  /*10dd0*/  STS.U8 [R31+UR9+0x4c00], R147 ;  /* 0x004c00931f007988 */ /* 0x0003e80008000009 */
[----:B------:R2:W-:Y:S04]  /*10de0*/  STS.U8 [R31+UR9+0x5000], R148 ;  /* 0x005000941f007988 */ /* 0x0005e80008000009 */
[----:B0-----:R-:W3:Y:S04]  /*10df0*/  LDL.LU R145, [R1+0xac4] ;  /* 0x000ac40001917983 */ /* 0x001ee80000300800 */
[----:B-1----:R-:W3:Y:S04]  /*10e00*/  LDL.LU R147, [R1+0xac0] ;  /* 0x000ac00001937983 */ /* 0x002ee80000300800 */
[----:B--2---:R-:W2:Y:S04]  /*10e10*/  LDL.LU R148, [R1+0xabc] ;  /* 0x000abc0001947983 */ /* 0x004ea80000300800 */
[----:B------:R0:W-:Y:S04]  /*10e20*/  STS.U8 [R31+UR9+0x5400], R149 ;  /* 0x005400951f007988 */ /* 0x0001e80008000009 */
[----:B------:R1:W-:Y:S04]  /*10e30*/  STS.U8 [R31+UR9+0x5800], R151 ;  /* 0x005800971f007988 */ /* 0x0003e80008000009 */
[----:B------:R1:W-:Y:S04]  /*10e40*/  STS.U8 [R31+UR9+0x5c00], R152 ;  /* 0x005c00981f007988 */ /* 0x0003e80008000009 */
[----:B0-----:R-:W2:Y:S04]  /*10e50*/  LDL.LU R149, [R1+0xab8] ;  /* 0x000ab80001957983 */ /* 0x001ea80000300800 */
[----:B-1----:R-:W2:Y:S04]  /*10e60*/  LDL.LU R151, [R1+0xab4] ;  /* 0x000ab40001977983 */ /* 0x002ea80000300800 */
[----:B------:R-:W2:Y:S04]  /*10e70*/  LDL.LU R152, [R1+0xab0] ;  /* 0x000ab00001987983 */ /* 0x000ea80000300800 */
        /* <DEDUP_REMOVED lines=12> */
[----:B----4-:R0:W-:Y:S04]  /*10f40*/  STS.U8 [R31+UR9+0x7800], R162 ;  /* 0x007800a21f007988 */ /* 0x0101e80008000009 */
[----:B0-----:R-:W4:Y:S04]  /*10f50*/  LDL.LU R162, [R1+0xa94] ;  /* 0x000a940001a27983 */ /* 0x001f280000300800 */
[----:B------:R0:W-:Y:S02]  /*10f60*/  STS.U8 [R31+UR9+0x7c00], R28 ;  /* 0x007c001c1f007988 */ /* 0x0001e40008000009 */
[----:B0-----:R-:W0:Y:S01]  /*10f70*/  S2R R28, SR_TID.X ;  /* 0x00000000001c7919 */ /* 0x001e220000002100 */
[----:B------:R-:W-:-:S02]  /*10f80*/  ISETP.GT.U32.AND P2, PT, R39, R43, PT ;  /* 0x0000002b2700720c */ /* 0x000fc40003f44070 */
[----:B------:R-:W-:Y:S02]  /*10f90*/  ISETP.GT.U32.AND P5, PT, R39, R42, PT ;  /* 0x0000002a2700720c */ /* 0x000fe40003fa4070 */
[----:B------:R-:W-:Y:S02]  /*10fa0*/  ISETP.GE.AND P6, PT, R96, RZ, PT ;  /* 0x000000ff6000720c */ /* 0x000fe40003fc6270 */
[----:B------:R-:W4:Y:S07]  /*10fb0*/  LDL.LU R96, [R1+0xa90] ;  /* 0x000a900001607983 */ /* 0x000f2e0000300800 */
[----:B------:R-:W-:-:S02]  /*10fc0*/  @!P2 IMAD.IADD R43, R43, 0x1, -R39 ;  /* 0x000000012b2ba824 */ /* 0x000fc400078e0a27 */
[----:B------:R-:W-:Y:S01]  /*10fd0*/  @!P5 IMAD.IADD R42, R42, 0x1, -R39 ;  /* 0x000000012a2ad824 */ /* 0x000fe200078e0a27 */
[----:B0-----:R-:W-:-:S04]  /*10fe0*/  LOP3.LUT R28, R28, 0x7f, RZ, 0xc0, !PT ;  /* 0x0000007f1c1c7812 */ /* 0x001fc800078ec0ff */
[C---:B------:R-:W-:Y:S02]  /*10ff0*/  LOP3.LUT R31, R28.reuse, 0x40, RZ, 0x3c, !PT ;  /* 0x000000401c1f7812 */ /* 0x040fe400078e3cff */
[----:B------:R-:W-:-:S05]  /*11000*/  LOP3.LUT R28, R28, 0x10, RZ, 0x3c, !PT ;  /* 0x000000101c1c7812 */ /* 0x000fca00078e3cff */
[----:B------:R0:W-:Y:S04]  /*11010*/  STS.U8 [R28+UR9+0x4480], R29 ;  /* 0x0044801d1c007988 */ /* 0x0001e80008000009 */
[----:B------:R1:W-:Y:S01]  /*11020*/  STS.U8 [R28+UR9+0x4080], R30 ;  /* 0x0040801e1c007988 */ /* 0x0003e20008000009 */
[----:B0-----:R-:W0:Y:S01]  /*11030*/  S2R R29, SR_TID.X ;  /* 0x00000000001d7919 */ /* 0x001e220000002100 */
[----:B-1----:R-:W1:Y:S01]  /*11040*/  S2R R30, SR_TID.X ;  /* 0x00000000001e7919 */ /* 0x002e620000002100 */
[C---:B------:R-:W-:Y:S02]  /*11050*/  ISETP.GT.U32.AND P2, PT, R39.reuse, R43, PT ;  /* 0x0000002b2700720c */ /* 0x040fe40003f44070 */
[C---:B------:R-:W-:Y:S02]  /*11060*/  ISETP.GT.U32.AND P5, PT, R39.reuse, R42, PT ;  /* 0x0000002a2700720c */ /* 0x040fe40003fa4070 */
[----:B------:R-:W-:-:S09]  /*11070*/  ISETP.GT.U32.AND P4, PT, R39, R41, PT ;  /* 0x000000292700720c */ /* 0x000fd20003f84070 */
[--C-:B------:R-:W-:Y:S01]  /*11080*/  @!P2 IMAD.IADD R43, R43, 0x1, -R39.reuse ;  /* 0x000000012b2ba824 */ /* 0x100fe200078e0a27 */
[----:B------:R-:W-:Y:S01]  /*11090*/  ISETP.GE.AND P2, PT, R37, RZ, PT ;  /* 0x000000ff2500720c */ /* 0x000fe20003f46270 */
[--C-:B------:R-:W-:Y:S01]  /*110a0*/  @!P5 IMAD.IADD R42, R42, 0x1, -R39.reuse ;  /* 0x000000012a2ad824 */ /* 0x100fe200078e0a27 */
[----:B------:R-:W-:Y:S01]  /*110b0*/  ISETP.GT.U32.AND P5, PT, R39, R44, PT ;  /* 0x0000002c2700720c */ /* 0x000fe20003fa4070 */
[----:B------:R-:W-:Y:S01]  /*110c0*/  @!P4 IMAD.IADD R41, R41, 0x1, -R39 ;  /* 0x000000012929c824 */ /* 0x000fe200078e0a27 */
[----:B------:R-:W5:Y:S01]  /*110d0*/  LDL.LU R37, [R1+0xa8c] ;  /* 0x000a8c0001257983 */ /* 0x000f620000300800 */
[----:B------:R-:W-:Y:S01]  /*110e0*/  @!P6 IMAD.MOV R43, RZ, RZ, -R43 ;  /* 0x000000ffff2be224 */ /* 0x000fe200078e0a2b */
[C---:B------:R-:W-:Y:S02]  /*110f0*/  ISETP.GT.U32.AND P6, PT, R39.reuse, R45, PT ;  /* 0x0000002d2700720c */ /* 0x040fe40003fc4070 */
[----:B------:R-:W-:Y:S02]  /*11100*/  ISETP.GT.U32.AND P4, PT, R39, R41, PT ;  /* 0x000000292700720c */ /* 0x000fe40003f84070 */
[----:B------:R-:W-:-:S02]  /*11110*/  SEL R43, R5, R43, !P3 ;  /* 0x0000002b052b7207 */ /* 0x000fc40005800000 */
[----:B0-----:R-:W-:Y:S01]  /*11120*/  LOP3.LUT R29, R29, 0x7f, RZ, 0xc0, !PT ;  /* 0x0000007f1d1d7812 */ /* 0x001fe200078ec0ff */
[----:B------:R-:W-:Y:S01]  /*11130*/  @!P2 IMAD.MOV R42, RZ, RZ, -R42 ;  /* 0x000000ffff2aa224 */ /* 0x000fe200078e0a2a */
[----:B------:R-:W-:Y:S01]  /*11140*/  ISETP.GE.AND P2, PT, R165, RZ, PT ;  /* 0x000000ffa500720c */ /* 0x000fe20003f46270 */
[--C-:B------:R-:W-:Y:S01]  /*11150*/  @!P5 IMAD.IADD R44, R44, 0x1, -R39.reuse ;  /* 0x000000012c2cd824 */ /* 0x100fe200078e0a27 */
[----:B-1----:R-:W-:Y:S01]  /*11160*/  LOP3.LUT R30, R30, 0x7f, RZ, 0xc0, !PT ;  /* 0x0000007f1e1e7812 */ /* 0x002fe200078ec0ff */
[----:B------:R-:W-:Y:S01]  /*11170*/  IMAD R43, R43, UR11, RZ ;  /* 0x0000000b2b2b7c24 */ /* 0x000fe2000f8e02ff */
[----:B------:R-:W-:Y:S01]  /*11180*/  LOP3.LUT R29, R29, 0x20, RZ, 0x3c, !PT ;  /* 0x000000201d1d7812 */ /* 0x000fe200078e3cff */
[----:B------:R0:W-:Y:S01]  /*11190*/  STS.U8 [R28+UR9+0x4880], R87 ;  /* 0x004880571c007988 */ /* 0x0001e20008000009 */
[----:B------:R-:W-:Y:S02]  /*111a0*/  LOP3.LUT R30, R30, 0x30, RZ, 0x3c, !PT ;  /* 0x000000301e1e7812 */ /* 0x000fe400078e3cff */
[----:B------:R-:W-:Y:S01]  /*111b0*/  SEL R42, R5, R42, !P3 ;  /* 0x0000002a052a7207 */ /* 0x000fe20005800000 */
[--C-:B------:R-:W-:Y:S01]  /*111c0*/  @!P4 IMAD.IADD R41, R41, 0x1, -R39.reuse ;  /* 0x000000012929c824 */ /* 0x100fe200078e0a27 */
[----:B------:R-:W-:Y:S01]  /*111d0*/  ISETP.GT.U32.AND P5, PT, R39, R44, PT ;  /* 0x0000002c2700720c */ /* 0x000fe20003fa4070 */
[----:B------:R-:W-:Y:S01]  /*111e0*/  @!P6 IMAD.IADD R45, R45, 0x1, -R39 ;  /* 0x000000012d2de824 */ /* 0x000fe200078e0a27 */
[----:B------:R-:W5:Y:S04]  /*111f0*/  LDL.LU R165, [R1+0xa88] ;  /* 0x000a880001a57983 */ /* 0x000f680000300800 */
[----:B---3--:R-:W-:Y:S01]  /*11200*/  STS.U8 [R28+UR9+0x7c80], R145 ;  /* 0x007c80911c007988 */ /* 0x008fe20008000009 */
[----:B0-----:R-:W-:-:S03]  /*11210*/  IMAD R87, R42, UR11, RZ ;  /* 0x0000000b2a577c24 */ /* 0x001fc6000f8e02ff */
[----:B------:R-:W-:Y:S04]  /*11220*/  STS.U8 [R28+UR9+0x7880], R147 ;  /* 0x007880931c007988 */ /* 0x000fe80008000009 */
[----:B--2---:R-:W-:Y:S01]  /*11230*/  STS.U8 [R28+UR9+0x7480], R148 ;  /* 0x007480941c007988 */ /* 0x004fe20008000009 */
[----:B------:R-:W-:Y:S01]  /*11240*/  @!P2 IMAD.MOV R41, RZ, RZ, -R41 ;  /* 0x000000ffff29a224 */ /* 0x000fe200078e0a29 */
[----:B------:R-:W-:Y:S01]  /*11250*/  ISETP.GT.U32.AND P6, PT, R39, R46, PT ;  /* 0x0000002e2700720c */ /* 0x000fe20003fc4070 */
[----:B------:R-:W-:Y:S01]  /*11260*/  @!P5 IMAD.IADD R44, R44, 0x1, -R39 ;  /* 0x000000012c2cd824 */ /* 0x000fe200078e0a27 */
[----:B------:R-:W-:Y:S04]  /*11270*/  STS.U8 [R28+UR9+0x7080], R149 ;  /* 0x007080951c007988 */ /* 0x000fe80008000009 */
[----:B------:R-:W-:Y:S04]  /*11280*/  STS.U8 [R28+UR9+0x6c80], R151 ;  /* 0x006c80971c007988 */ /* 0x000fe80008000009 */
[----:B------:R-:W-:Y:S01]  /*11290*/  STS.U8 [R28+UR9+0x6880], R152 ;  /* 0x006880981c007988 */ /* 0x000fe20008000009 */
[----:B------:R-:W-:-:S02]  /*112a0*/  SEL R41, R5, R41, !P3 ;  /* 0x0000002905297207 */ /* 0x000fc40005800000 */
[----:B------:R-:W-:Y:S01]  /*112b0*/  ISETP.GE.AND P5, PT, R119, RZ, PT ;  /* 0x000000ff7700720c */ /* 0x000fe20003fa6270 */
[----:B------:R-:W-:Y:S04]  /*112c0*/  STS.U8 [R28+UR9+0x6480], R153 ;  /* 0x006480991c007988 */ /* 0x000fe80008000009 */
[----:B------:R-:W-:Y:S04]  /*112d0*/  STS.U8 [R28+UR9+0x6080], R154 ;  /* 0x0060809a1c007988 */ /* 0x000fe80008000009 */
[----:B------:R-:W-:Y:S04]  /*112e0*/  STS.U8 [R28+UR9+0x5c80], R155 ;  /* 0x005c809b1c007988 */ /* 0x000fe80008000009 */
[----:B------:R-:W-:Y:S04]  /*112f0*/  STS.U8 [R28+UR9+0x5880], R159 ;  /* 0x0058809f1c007988 */ /* 0x000fe80008000009 */
[----:B------:R-:W-:Y:S04]  /*11300*/  STS.U8 [R28+UR9+0x5480], R160 ;  /* 0x005480a01c007988 */ /* 0x000fe80008000009 */
[----:B------:R-:W-:Y:S01]  /*11310*/  STS.U8 [R28+UR9+0x5080], R161 ;  /* 0x005080a11c007988 */ /* 0x000fe20008000009 */
[----:B------:R-:W-:-:S02]  /*11320*/  IMAD R41, R41, UR11, RZ ;  /* 0x0000000b29297c24 */ /* 0x000fc4000f8e02ff */
[----:B------:R-:W-:-:S05]  /*11330*/  @!P6 IMAD.IADD R46, R46, 0x1, -R39 ;  /* 0x000000012e2ee824 */ /* 0x000fca00078e0a27 */
[----:B------:R-:W-:-:S13]  /*11340*/  ISETP.GT.U32.AND P6, PT, R39, R46, PT ;  /* 0x0000002e2700720c */ /* 0x000fda0003fc4070 */
[----:B------:R-:W-:Y:S01]  /*11350*/  @!P6 IMAD.IADD R46, R46, 0x1, -R39 ;  /* 0x000000012e2ee824 */ /* 0x000fe200078e0a27 */
[----:B----4-:R0:W-:Y:S04]  /*11360*/  STS.U8 [R28+UR9+0x4c80], R162 ;  /* 0x004c80a21c007988 */ /* 0x0101e80008000009 */
[----:B------:R-:W-:Y:S04]  /*11370*/  STS.U8 [R29+UR9+0x4100], R144 ;  /* 0x004100901d007988 */ /* 0x000fe80008000009 */
[----:B------:R-:W-:Y:S01]  /*11380*/  STS.U8 [R29+UR9+0x4500], R143 ;  /* 0x0045008f1d007988 */ /* 0x000fe20008000009 */
[----:B------:R-:W-:Y:S01]  /*11390*/  PRMT R92, RZ, 0x7610, R92 ;  /* 0x00007610ff5c7816 */ /* 0x000fe2000000005c */
[----:B0-----:R-:W0:Y:S02]  /*113a0*/  LDC R162, c[0x0][0x3a0] ;  /* 0x0000e800ffa27b82 */ /* 0x001e240000000800 */
[----:B------:R-:W-:Y:S04]  /*113b0*/  STS.U8 [R29+UR9+0x4900], R142 ;  /* 0x0049008e1d007988 */ /* 0x000fe80008000009 */
        /* <DEDUP_REMOVED lines=11> */
[----:B------:R1:W-:Y:S04]  /*11470*/  STS.U8 [R29+UR9+0x7900], R122 ;  /* 0x0079007a1d007988 */ /* 0x0003e80008000009 */
[----:B------:R-:W-:Y:S04]  /*11480*/  STS.U8 [R29+UR9+0x7d00], R121 ;  /* 0x007d00791d007988 */ /* 0x000fe80008000009 */
[----:B------:R2:W-:Y:S01]  /*11490*/  STS.U8 [R30+UR9+0x4180], R120 ;  /* 0x004180781e007988 */ /* 0x0005e20008000009 */
[----:B-1----:R-:W-:-:S02]  /*114a0*/  IADD3 R122, P2, PT, R87, R38, RZ ;  /* 0x00000026577a7210 */ /* 0x002fc40007f5e0ff */
[----:B--2---:R-:W-:-:S04]  /*114b0*/  IADD3 R120, P4, PT, R43, R38, RZ ;  /* 0x000000262b787210 */ /* 0x004fc80007f9e0ff */
[----:B------:R-:W-:Y:S02]  /*114c0*/  LEA.HI.X.SX32 R121, R43, R35, 0x1, P4 ;  /* 0x000000232b797211 */ /* 0x000fe400020f0eff */
[----:B------:R-:W-:Y:S02]  /*114d0*/  ISETP.GT.U32.AND P4, PT, R39, R45, PT ;  /* 0x0000002d2700720c */ /* 0x000fe40003f84070 */
[-C--:B------:R-:W-:Y:S02]  /*114e0*/  LEA.HI.X.SX32 R124, R87, R35.reuse, 0x1, P2 ;  /* 0x00000023577c7211 */ /* 0x080fe400010f0eff */
[----:B------:R-:W-:Y:S01]  /*114f0*/  ISETP.GE.AND P2, PT, R123, RZ, PT ;  /* 0x000000ff7b00720c */ /* 0x000fe20003f46270 */
[----:B------:R1:W-:Y:S01]  /*11500*/  STL [R1+0x150], R120 ;  /* 0x0001507801007387 */ /* 0x0003e20000100800 */
[----:B------:R-:W-:Y:S02]  /*11510*/  @P0 IMAD.MOV.U32 R42, RZ, RZ, R120 ;  /* 0x000000ffff2a0224 */ /* 0x000fe400078e0078 */
[----:B------:R-:W-:Y:S01]  /*11520*/  @P0 IMAD.MOV.U32 R43, RZ, RZ, R121 ;  /* 0x000000ffff2b0224 */ /* 0x000fe200078e0079 */
[----:B------:R2:W-:Y:S04]  /*11530*/  STL [R1+0x14c], R121 ;  /* 0x00014c7901007387 */ /* 0x0005e80000100800 */
[----:B------:R-:W-:Y:S01]  /*11540*/  @!P4 IMAD.IADD R45, R45, 0x1, -R39 ;  /* 0x000000012d2dc824 */ /* 0x000fe200078e0a27 */
[----:B-1----:R-:W-:Y:S01]  /*11550*/  IADD3 R120, P4, PT, R41, R38, RZ ;  /* 0x0000002629787210 */ /* 0x002fe20007f9e0ff */
[----:B------:R1:W-:Y:S02]  /*11560*/  STS.U8 [R30+UR9+0x4580], R117 ;  /* 0x004580751e007988 */ /* 0x0003e40008000009 */
[----:B------:R-:W-:Y:S01]  /*11570*/  @!P2 IMAD.MOV R44, RZ, RZ, -R44 ;  /* 0x000000ffff2ca224 */ /* 0x000fe200078e0a2c */
[----:B------:R-:W-:Y:S01]  /*11580*/  ISETP.GT.U32.AND P2, PT, R39, R48, PT ;  /* 0x000000302700720c */ /* 0x000fe20003f44070 */
[----:B------:R-:W-:Y:S01]  /*11590*/  @!P5 IMAD.MOV R45, RZ, RZ, -R45 ;  /* 0x000000ffff2dd224 */ /* 0x000fe200078e0a2d */
[----:B--2---:R-:W-:-:S02]  /*115a0*/  LEA.HI.X.SX32 R121, R41, R35, 0x1, P4 ;  /* 0x0000002329797211 */ /* 0x004fc400020f0eff */
[----:B------:R-:W-:Y:S02]  /*115b0*/  ISETP.GT.U32.AND P4, PT, R39, R47, PT ;  /* 0x0000002f2700720c */ /* 0x000fe40003f84070 */
[----:B-1----:R-:W-:Y:S01]  /*115c0*/  PRMT R117, RZ, 0x7610, R117 ;  /* 0x00007610ff757816 */ /* 0x002fe20000000075 */
[----:B------:R1:W-:Y:S01]  /*115d0*/  STS.U8 [R30+UR9+0x4980], R116 ;  /* 0x004980741e007988 */ /* 0x0003e20008000009 */
[C---:B------:R-:W-:Y:S02]  /*115e0*/  SEL R44, R5.reuse, R44, !P3 ;  /* 0x0000002c052c7207 */ /* 0x040fe40005800000 */
[----:B------:R-:W-:Y:S02]  /*115f0*/  SEL R45, R5, R45, !P3 ;  /* 0x0000002d052d7207 */ /* 0x000fe40005800000 */
[----:B------:R-:W-:Y:S01]  /*11600*/  ISETP.GE.AND P5, PT, R26, RZ, PT ;  /* 0x000000ff1a00720c */ /* 0x000fe20003fa6270 */
[----:B------:R2:W3:Y:S01]  /*11610*/  @P0 LDG.E.U8 R117, desc[UR18][R42.64] ;  /* 0x000000122a750981 */ /* 0x0004e2000c1e1100 */
[----:B------:R-:W-:Y:S01]  /*11620*/  IMAD R44, R44, UR4, RZ ;  /* 0x000000042c2c7c24 */ /* 0x000fe2000f8e02ff */
[----:B------:R-:W4:Y:S01]  /*11630*/  LDCU UR4, c[0x0][0x3b0] ;  /* 0x00007600ff0477ac */ /* 0x000f220008000800 */
[----:B-1----:R-:W-:Y:S01]  /*11640*/  PRMT R116, RZ, 0x7610, R116 ;  /* 0x00007610ff747816 */ /* 0x002fe20000000074 */
[----:B------:R-:W-:Y:S01]  /*11650*/  STL [R1+0x158], R122 ;  /* 0x0001587a01007387 */ /* 0x000fe20000100800 */
[----:B------:R-:W-:-:S02]  /*11660*/  IMAD R45, R45, UR5, RZ ;  /* 0x000000052d2d7c24 */ /* 0x000fc4000f8e02ff */
[----:B--2---:R-:W-:Y:S01]  /*11670*/  @P0 IMAD.MOV.U32 R42, RZ, RZ, R122 ;  /* 0x000000ffff2a0224 */ /* 0x004fe200078e007a */
[----:B------:R-:W5:Y:S01]  /*11680*/  LDL.LU R123, [R1+0xa84] ;  /* 0x000a8400017b7983 */ /* 0x000f620000300800 */
[----:B------:R-:W-:-:S03]  /*11690*/  @P0 IMAD.MOV.U32 R43, RZ, RZ, R124 ;  /* 0x000000ffff2b0224 */ /* 0x000fc600078e007c */
[----:B------:R1:W-:Y:S01]  /*116a0*/  STS.U8 [R30+UR9+0x4d80], R115 ;  /* 0x004d80731e007988 */ /* 0x0003e20008000009 */
[--C-:B------:R-:W-:Y:S02]  /*116b0*/  @!P4 IMAD.IADD R47, R47, 0x1, -R39.reuse ;  /* 0x000000012f2fc824 */ /* 0x100fe400078e0a27 */
[----:B------:R-:W-:Y:S01]  /*116c0*/  @!P2 IMAD.IADD R48, R48, 0x1, -R39 ;  /* 0x000000013030a824 */ /* 0x000fe200078e0a27 */
[----:B------:R-:W-:Y:S01]  /*116d0*/  STL [R1+0x154], R124 ;  /* 0x0001547c01007387 */ /* 0x000fe20000100800 */
[----:B------:R-:W-:Y:S01]  /*116e0*/  IADD3 R41, P6, PT, R44, R38, RZ ;  /* 0x000000262c297210 */ /* 0x000fe20007fde0ff */
[----:B------:R-:W-:Y:S01]  /*116f0*/  @!P5 IMAD.MOV R46, RZ, RZ, -R46 ;  /* 0x000000ffff2ed224 */ /* 0x000fe200078e0a2e */
[----:B------:R-:W2:Y:S01]  /*11700*/  LDCU UR5, c[0x0][0x3b0] ;  /* 0x00007600ff0577ac */ /* 0x000ea20008000800 */
[----:B------:R-:W5:Y:S01]  /*11710*/  LDL.LU R119, [R1+0xa80] ;  /* 0x000a800001777983 */ /* 0x000f620000300800 */
[----:B-1----:R-:W-:-:S03]  /*11720*/  PRMT R115, RZ, 0x7610, R115 ;  /* 0x00007610ff737816 */ /* 0x002fc60000000073 */
[----:B------:R1:W3:Y:S04]  /*11730*/  @P0 LDG.E.U8 R116, desc[UR18][R42.64] ;  /* 0x000000122a740981 */ /* 0x0002e8000c1e1100 */
[----:B------:R0:W-:Y:S01]  /*11740*/  STL [R1+0x160], R120 ;  /* 0x0001607801007387 */ /* 0x0001e20000100800 */
[----:B------:R-:W-:Y:S01]  /*11750*/  ISETP.GT.U32.AND P4, PT, R39, R47, PT ;  /* 0x0000002f2700720c */ /* 0x000fe20003f84070 */
[----:B-1----:R-:W-:Y:S02]  /*11760*/  @P0 IMAD.MOV.U32 R42, RZ, RZ, R120 ;  /* 0x000000ffff2a0224 */ /* 0x002fe400078e0078 */
[----:B------:R-:W-:Y:S01]  /*11770*/  @P0 IMAD.MOV.U32 R43, RZ, RZ, R121 ;  /* 0x000000ffff2b0224 */ /* 0x000fe200078e0079 */
[----:B0-----:R-:W-:Y:S01]  /*11780*/  IADD3 R120, P2, PT, R45, R38, RZ ;  /* 0x000000262d787210 */ /* 0x001fe20007f5e0ff */
[----:B------:R0:W-:Y:S04]  /*11790*/  STL [R1+0x15c], R121 ;  /* 0x00015c7901007387 */ /* 0x0001e80000100800 */
[----:B------:R1:W3:Y:S01]  /*117a0*/  @P0 LDG.E.U8 R115, desc[UR18][R42.64] ;  /* 0x000000122a730981 */ /* 0x0002e2000c1e1100 */
[----:B------:R-:W-:-:S02]  /*117b0*/  ISETP.GE.AND P5, PT, R27, RZ, PT ;  /* 0x000000ff1b00720c */ /* 0x000fc40003fa6270 */
[----:B------:R-:W-:Y:S01]  /*117c0*/  SEL R46, R5, R46, !P3 ;  /* 0x0000002e052e7207 */ /* 0x000fe20005800000 */
[----:B------:R-:W5:Y:S01]  /*117d0*/  LDL.LU R26, [R1+0xa7c] ;  /* 0x000a7c00011a7983 */ /* 0x000f620000300800 */
[----:B0-----:R-:W-:Y:S02]  /*117e0*/  LEA.HI.X.SX32 R121, R45, R35, 0x1, P2 ;  /* 0x000000232d797211 */ /* 0x001fe400010f0eff */
[C---:B------:R-:W-:Y:S02]  /*117f0*/  ISETP.GT.U32.AND P2, PT, R39.reuse, R49, PT ;  /* 0x000000312700720c */ /* 0x040fe40003f44070 */
[----:B-1----:R-:W-:Y:S02]  /*11800*/  LEA.HI.X.SX32 R42, R44, R35, 0x1, P6 ;  /* 0x000000232c2a7211 */ /* 0x002fe400030f0eff */
[----:B------:R-:W-:Y:S01]  /*11810*/  ISETP.GT.U32.AND P6, PT, R39, R48, PT ;  /* 0x000000302700720c */ /* 0x000fe20003fc4070 */
[----:B----4-:R-:W-:Y:S01]  /*11820*/  IMAD R46, R46, UR4, RZ ;  /* 0x000000042e2e7c24 */ /* 0x010fe2000f8e02ff */
[----:B------:R-:W-:Y:S01]  /*11830*/  STL [R1+0x198], R41 ;  /* 0x0001982901007387 */ /* 0x000fe20000100800 */
[----:B------:R-:W-:Y:S01]  /*11840*/  @P0 IMAD.MOV.U32 R43, RZ, RZ, R42 ;  /* 0x000000ffff2b0224 */ /* 0x000fe200078e002a */
[----:B------:R-:W0:Y:S01]  /*11850*/  LDCU UR4, c[0x0][0x3b0] ;  /* 0x00007600ff0477ac */ /* 0x000e220008000800 */
[--C-:B------:R-:W-:Y:S01]  /*11860*/  @!P4 IMAD.IADD R47, R47, 0x1, -R39.reuse ;  /* 0x000000012f2fc824 */ /* 0x100fe200078e0a27 */
[----:B------:R1:W-:Y:S03]  /*11870*/  STL [R1+0x194], R42 ;  /* 0x0001942a01007387 */ /* 0x0003e60000100800 */
[----:B------:R-:W-:Y:S01]  /*11880*/  @!P2 IMAD.IADD R49, R49, 0x1, -R39 ;  /* 0x000000013131a824 */ /* 0x000fe200078e0a27 */
[----:B------:R4:W-:Y:S01]  /*11890*/  STS.U8 [R30+UR9+0x5180], R114 ;  /* 0x005180721e007988 */ /* 0x0009e20008000009 */
[----:B------:R-:W-:-:S02]  /*118a0*/  @!P5 IMAD.MOV R47, RZ, RZ, -R47 ;  /* 0x000000ffff2fd224 */ /* 0x000fc400078e0a2f */
[----:B------:R-:W-:Y:S01]  /*118b0*/  @!P6 IMAD.IADD R48, R48, 0x1, -R39 ;  /* 0x000000013030e824 */ /* 0x000fe200078e0a27 */
[C---:B------:R-:W-:Y:S01]  /*118c0*/  ISETP.GT.U32.AND P6, PT, R39.reuse, R50, PT ;  /* 0x000000322700720c */ /* 0x040fe20003fc4070 */
[----:B-1----:R-:W-:Y:S01]  /*118d0*/  @P0 IMAD.MOV.U32 R42, RZ, RZ, R41 ;  /* 0x000000ffff2a0224 */ /* 0x002fe200078e0029 */
[----:B------:R-:W-:Y:S02]  /*118e0*/  IADD3 R41, P2, PT, R46, R38, RZ ;  /* 0x000000262e297210 */ /* 0x000fe40007f5e0ff */
[----:B------:R-:W-:Y:S02]  /*118f0*/  ISETP.GE.AND P4, PT, R164, RZ, PT ;  /* 0x000000ffa400720c */ /* 0x000fe40003f86270 */
[----:B----4-:R-:W-:Y:S02]  /*11900*/  PRMT R114, RZ, 0x7610, R114 ;  /* 0x00007610ff727816 */ /* 0x010fe40000000072 */
[----:B------:R-:W-:Y:S02]  /*11910*/  LEA.HI.X.SX32 R44, R46, R35, 0x1, P2 ;  /* 0x000000232e2c7211 */ /* 0x000fe400010f0eff */
[----:B------:R-:W-:Y:S01]  /*11920*/  ISETP.GT.U32.AND P2, PT, R39, R49, PT ;  /* 0x000000312700720c */ /* 0x000fe20003f44070 */
[----:B------:R1:W-:Y:S01]  /*11930*/  STS.U8 [R30+UR9+0x5580], R113 ;  /* 0x005580711e007988 */ /* 0x0003e20008000009 */
[----:B------:R-:W-:-:S03]  /*11940*/  SEL R47, R5, R47, !P3 ;  /* 0x0000002f052f7207 */ /* 0x000fc60005800000 */
[----:B------:R4:W3:Y:S01]  /*11950*/  @P0 LDG.E.U8 R114, desc[UR18][R42.64] ;  /* 0x000000122a720981 */ /* 0x0008e2000c1e1100 */
[----:B------:R-:W-:Y:S01]  /*11960*/  ISETP.GE.AND P5, PT, R163, RZ, PT ;  /* 0x000000ffa300720c */ /* 0x000fe20003fa6270 */
[----:B--2---:R-:W-:Y:S01]  /*11970*/  IMAD R47, R47, UR5, RZ ;  /* 0x000000052f2f7c24 */ /* 0x004fe2000f8e02ff */
[----:B------:R-:W2:Y:S01]  /*11980*/  LDCU UR5, c[0x0][0x3b0] ;  /* 0x00007600ff0577ac */ /* 0x000ea20008000800 */
[----:B-1----:R-:W-:Y:S01]  /*11990*/  PRMT R113, RZ, 0x7610, R113 ;  /* 0x00007610ff717816 */ /* 0x002fe20000000071 */
[----:B------:R-:W-:Y:S01]  /*119a0*/  STL [R1+0x1a0], R120 ;  /* 0x0001a07801007387 */ /* 0x000fe20000100800 */
[----:B----4-:R-:W-:-:S03]  /*119b0*/  @P0 IMAD.MOV.U32 R42, RZ, RZ, R120 ;  /* 0x000000ffff2a0224 */ /* 0x010fc600078e0078 */
[----:B------:R1:W-:Y:S01]  /*119c0*/  STS.U8 [R30+UR9+0x5980], R109 ;  /* 0x0059806d1e007988 */ /* 0x0003e20008000009 */
[----:B------:R-:W-:Y:S02]  /*119d0*/  @P0 IMAD.MOV.U32 R43, RZ, RZ, R121 ;  /* 0x000000ffff2b0224 */ /* 0x000fe400078e0079 */
[----:B------:R-:W-:Y:S01]  /*119e0*/  @!P6 IMAD.IADD R50, R50, 0x1, -R39 ;  /* 0x000000013232e824 */ /* 0x000fe200078e0a27 */
[----:B------:R-:W5:Y:S01]  /*119f0*/  LDL.LU R27, [R1+0xa78] ;  /* 0x000a7800011b7983 */ /* 0x000f620000300800 */
[----:B------:R-:W-:-:S03]  /*11a00*/  @!P4 IMAD.MOV R48, RZ, RZ, -R48 ;  /* 0x000000ffff30c224 */ /* 0x000fc600078e0a30 */
[----:B------:R-:W-:Y:S01]  /*11a10*/  STL [R1+0x19c], R121 ;  /* 0x00019c7901007387 */ /* 0x000fe20000100800 */
[----:B-1----:R-:W-:-:S03]  /*11a20*/  PRMT R109, RZ, 0x7610, R109 ;  /* 0x00007610ff6d7816 */ /* 0x002fc6000000006d */
[----:B------:R1:W4:Y:S01]  /*11a30*/  @P0 LDG.E.U8 R113, desc[UR18][R42.64] ;  /* 0x000000122a710981 */ /* 0x000322000c1e1100 */
[----:B------:R-:W-:-:S03]  /*11a40*/  @!P2 IMAD.IADD R49, R49, 0x1, -R39 ;  /* 0x000000013131a824 */ /* 0x000fc600078e0a27 */
[----:B------:R-:W5:Y:S01]  /*11a50*/  LDL.LU R164, [R1+0xa74] ;  /* 0x000a740001a47983 */ /* 0x000f620000300800 */
[----:B------:R-:W-:-:S03]  /*11a60*/  ISETP.GT.U32.AND P6, PT, R39, R50, PT ;  /* 0x000000322700720c */ /* 0x000fc60003fc4070 */
[----:B------:R0:W-:Y:S01]  /*11a70*/  STL [R1+0x1d0], R41 ;  /* 0x0001d02901007387 */ /* 0x0001e20000100800 */
[----:B-1----:R-:W-:Y:S02]  /*11a80*/  @P0 IMAD.MOV.U32 R42, RZ, RZ, R41 ;  /* 0x000000ffff2a0224 */ /* 0x002fe400078e0029 */
[----:B------:R-:W-:Y:S01]  /*11a90*/  @P0 IMAD.MOV.U32 R43, RZ, RZ, R44 ;  /* 0x000000ffff2b0224 */ /* 0x000fe200078e002c */
[----:B------:R-:W-:Y:S01]  /*11aa0*/  ISETP.GT.U32.AND P2, PT, R39, R51, PT ;  /* 0x000000332700720c */ /* 0x000fe20003f44070 */
[----:B------:R-:W-:Y:S01]  /*11ab0*/  STL [R1+0x1cc], R44 ;  /* 0x0001cc2c01007387 */ /* 0x000fe20000100800 */
[----:B0-----:R-:W-:-:S03]  /*11ac0*/  IADD3 R41, P4, PT, R47, R38, RZ ;  /* 0x000000262f297210 */ /* 0x001fc60007f9e0ff */
[----:B------:R0:W3:Y:S01]  /*11ad0*/  @P0 LDG.E.U8 R109, desc[UR18][R42.64] ;  /* 0x000000122a6d0981 */ /* 0x0000e2000c1e1100 */
[----:B------:R-:W-:Y:S01]  /*11ae0*/  SEL R48, R5, R48, !P3 ;  /* 0x0000003005307207 */ /* 0x000fe20005800000 */
[----:B------:R-:W-:Y:S02]  /*11af0*/  @!P5 IMAD.MOV R49, RZ, RZ, -R49 ;  /* 0x000000ffff31d224 */ /* 0x000fe400078e0a31 */
[----:B------:R-:W5:Y:S01]  /*11b00*/  LDL.LU R163, [R1+0xa70] ;  /* 0x000a700001a37983 */ /* 0x000f620000300800 */
[----:B0-----:R-:W-:Y:S02]  /*11b10*/  LEA.HI.X.SX32 R42, R47, R35, 0x1, P4 ;  /* 0x000000232f2a7211 */ /* 0x001fe400020f0eff */
[----:B------:R-:W-:Y:S01]  /*11b20*/  ISETP.GE.AND P4, PT, R118, RZ, PT ;  /* 0x000000ff7600720c */ /* 0x000fe20003f86270 */
[----:B------:R0:W-:Y:S01]  /*11b30*/  STS.U8 [R30+UR9+0x5d80], R108 ;  /* 0x005d806c1e007988 */ /* 0x0001e20008000009 */
[----:B------:R-:W-:Y:S01]  /*11b40*/  IMAD R48, R48, UR4, RZ ;  /* 0x0000000430307c24 */ /* 0x000fe2000f8e02ff */
[----:B------:R-:W1:Y:S01]  /*11b50*/  LDCU UR4, c[0x0][0x3b0] ;  /* 0x00007600ff0477ac */ /* 0x000e620008000800 */
[----:B------:R-:W-:Y:S01]  /*11b60*/  @P0 IMAD.MOV.U32 R43, RZ, RZ, R42 ;  /* 0x000000ffff2b0224 */ /* 0x000fe200078e002a */
[----:B------:R-:W-:Y:S01]  /*11b70*/  STL [R1+0x1d8], R41 ;  /* 0x0001d82901007387 */ /* 0x000fe20000100800 */
[----:B------:R-:W-:-:S03]  /*11b80*/  SEL R49, R5, R49, !P3 ;  /* 0x0000003105317207 */ /* 0x000fc60005800000 */
[----:B------:R2:W-:Y:S01]  /*11b90*/  STL [R1+0x1d4], R42 ;  /* 0x0001d42a01007387 */ /* 0x0005e20000100800 */
[----:B0-----:R-:W-:Y:S01]  /*11ba0*/  PRMT R108, RZ, 0x7610, R108 ;  /* 0x00007610ff6c7816 */ /* 0x001fe2000000006c */
[--C-:B------:R-:W-:Y:S01]  /*11bb0*/  @!P6 IMAD.IADD R50, R50, 0x1, -R39.reuse ;  /* 0x000000013232e824 */ /* 0x100fe200078e0a27 */
[----:B------:R-:W-:Y:S01]  /*11bc0*/  ISETP.GT.U32.AND P5, PT, R39, R52, PT ;  /* 0x000000342700720c */ /* 0x000fe20003fa4070 */
[----:B------:R-:W-:Y:S01]  /*11bd0*/  @!P2 IMAD.IADD R51, R51, 0x1, -R39 ;  /* 0x000000013333a824 */ /* 0x000fe200078e0a27 */
[----:B------:R0:W-:Y:S01]  /*11be0*/  STS.U8 [R30+UR9+0x6180], R107 ;  /* 0x0061806b1e007988 */ /* 0x0001e20008000009 */
[----:B--2---:R-:W-:-:S03]  /*11bf0*/  @P0 IMAD.MOV.U32 R42, RZ, RZ, R41 ;  /* 0x000000ffff2a0224 */ /* 0x004fc600078e0029 */
[----:B------:R-:W5:Y:S01]  /*11c00*/  LDL.LU R118, [R1+0xa6c] ;  /* 0x000a6c0001767983 */ /* 0x000f620000300800 */
[----:B------:R-:W-:Y:S01]  /*11c10*/  IMAD R49, R49, UR5, RZ ;  /* 0x0000000531317c24 */ /* 0x000fe2000f8e02ff */
[C---:B------:R-:W-:Y:S01]  /*11c20*/  ISETP.GT.U32.AND P2, PT, R39.reuse, R51, PT ;  /* 0x000000332700720c */ /* 0x040fe20003f44070 */
[----:B------:R-:W-:Y:S01]  /*11c30*/  @!P4 IMAD.MOV R50, RZ, RZ, -R50 ;  /* 0x000000ffff32c224 */ /* 0x000fe200078e0a32 */
[----:B------:R2:W3:Y:S01]  /*11c40*/  @P0 LDG.E.U8 R108, desc[UR18][R42.64] ;  /* 0x000000122a6c0981 */ /* 0x0004e2000c1e1100 */
[----:B------:R-:W-:Y:S02]  /*11c50*/  ISETP.GT.U32.AND P4, PT, R39, R54, PT ;  /* 0x000000362700720c */ /* 0x000fe40003f84070 */
[----:B------:R-:W-:Y:S01]  /*11c60*/  @!P5 IMAD.IADD R52, R52, 0x1, -R39 ;  /* 0x000000013434d824 */ /* 0x000fe200078e0a27 */
[----:B0-----:R-:W-:Y:S01]  /*11c70*/  PRMT R107, RZ, 0x7610, R107 ;  /* 0x00007610ff6b7816 */ /* 0x001fe2000000006b */
[----:B------:R-:W-:Y:S01]  /*11c80*/  STS.U8 [R30+UR9+0x6580], R106 ;  /* 0x0065806a1e007988 */ /* 0x000fe20008000009 */
[----:B------:R-:W0:Y:S01]  /*11c90*/  LDCU UR5, c[0x0][0x3b0] ;  /* 0x00007600ff0577ac */ /* 0x000e220008000800 */
[----:B--2---:R-:W-:-:S04]  /*11ca0*/  IADD3 R42, P6, PT, R48, R38, RZ ;  /* 0x00000026302a7210 */ /* 0x004fc80007fde0ff */
[-C--:B------:R-:W-:Y:S02]  /*11cb0*/  LEA.HI.X.SX32 R43, R48, R35.reuse, 0x1, P6 ;  /* 0x00000023302b7211 */ /* 0x080fe400030f0eff */
[----:B------:R-:W-:Y:S02]  /*11cc0*/  IADD3 R41, P6, PT, R49, R38, RZ ;  /* 0x0000002631297210 */ /* 0x000fe40007fde0ff */
[----:B------:R-:W-:Y:S01]  /*11cd0*/  SEL R50, R5, R50, !P3 ;  /* 0x0000003205327207 */ /* 0x000fe20005800000 */
[----:B------:R2:W-:Y:S01]  /*11ce0*/  STL [R1+0x1e0], R42 ;  /* 0x0001e02a01007387 */ /* 0x0005e20000100800 */
[----:B------:R-:W-:Y:S02]  /*11cf0*/  LEA.HI.X.SX32 R44, R49, R35, 0x1, P6 ;  /* 0x00000023312c7211 */ /* 0x000fe400030f0eff */
[----:B------:R-:W-:Y:S01]  /*11d00*/  ISETP.GE.AND P6, PT, R112, RZ, PT ;  /* 0x000000ff7000720c */ /* 0x000fe20003fc6270 */
[----:B-1----:R-:W-:Y:S01]  /*11d10*/  IMAD R50, R50, UR4, RZ ;  /* 0x0000000432327c24 */ /* 0x002fe2000f8e02ff */
[----:B------:R-:W1:Y:S01]  /*11d20*/  LDCU UR4, c[0x0][0x3b0] ;  /* 0x00007600ff0477ac */ /* 0x000e620008000800 */
[----:B------:R-:W-:Y:S01]  /*11d30*/  STL [R1+0x1dc], R43 ;  /* 0x0001dc2b01007387 */ /* 0x000fe20000100800 */
[----:B------:R-:W-:Y:S01]  /*11d40*/  @!P2 IMAD.IADD R51, R51, 0x1, -R39 ;  /* 0x000000013333a824 */ /* 0x000fe200078e0a27 */
[----:B------:R-:W-:-:S02]  /*11d50*/  ISETP.GT.U32.AND P5, PT, R39, R52, PT ;  /* 0x000000342700720c */ /* 0x000fc40003fa4070 */
[----:B------:R2:W3:Y:S01]  /*11d60*/  @P0 LDG.E.U8 R107, desc[UR18][R42.64] ;  /* 0x000000122a6b0981 */ /* 0x0004e2000c1e1100 */
[----:B------:R-:W-:-:S03]  /*11d70*/  @!P4 IMAD.IADD R54, R54, 0x1, -R39 ;  /* 0x000000013636c824 */ /* 0x000fc600078e0a27 */
[----:B------:R0:W-:Y:S04]  /*11d80*/  STL [R1+0x210], R41 ;  /* 0x0002102901007387 */ /* 0x0001e80000100800 */
[----:B------:R-:W5:Y:S01]  /*11d90*/  LDL.LU R112, [R1+0xa68] ;  /* 0x000a680001707983 */ /* 0x000f620000300800 */
[----:B--2---:R-:W-:Y:S01]  /*11da0*/  @P0 IMAD.MOV.U32 R42, RZ, RZ, R41 ;  /* 0x000000ffff2a0224 */ /* 0x004fe200078e0029 */
[----:B0-----:R-:W-:Y:S02]  /*11db0*/  IADD3 R41, P2, PT, R50, R38, RZ ;  /* 0x0000002632297210 */ /* 0x001fe40007f5e0ff */
[----:B------:R0:W-:Y:S01]  /*11dc0*/  STL [R1+0x20c], R44 ;  /* 0x00020c2c01007387 */ /* 0x0001e20000100800 */
[----:B------:R-:W-:Y:S01]  /*11dd0*/  @P0 IMAD.MOV.U32 R43, RZ, RZ, R44 ;  /* 0x000000ffff2b0224 */ /* 0x000fe200078e002c */
[C---:B------:R-:W-:Y:S01]  /*11de0*/  ISETP.GT.U32.AND P4, PT, R39.reuse, R54, PT ;  /* 0x000000362700720c */ /* 0x040fe20003f84070 */
[----:B------:R-:W-:Y:S01]  /*11df0*/  @!P6 IMAD.MOV R51, RZ, RZ, -R51 ;  /* 0x000000ffff33e224 */ /* 0x000fe200078e0a33 */
[----:B------:R-:W-:-:S02]  /*11e00*/  ISETP.GT.U32.AND P6, PT, R39, R55, PT ;  /* 0x000000372700720c */ /* 0x000fc40003fc4070 */
[----:B0-----:R-:W-:Y:S02]  /*11e10*/  LEA.HI.X.SX32 R44, R50, R35, 0x1, P2 ;  /* 0x00000023322c7211 */ /* 0x001fe400010f0eff */
[----:B------:R-:W-:Y:S02]  /*11e20*/  ISETP.GT.U32.AND P2, PT, R39, R53, PT ;  /* 0x000000352700720c */ /* 0x000fe40003f44070 */
[----:B------:R-:W-:Y:S02]  /*11e30*/  SEL R51, R5, R51, !P3 ;  /* 0x0000003305337207 */ /* 0x000fe40005800000 */
[----:B------:R-:W-:Y:S01]  /*11e40*/  PRMT R106, RZ, 0x7610, R106 ;  /* 0x00007610ff6a7816 */ /* 0x000fe2000000006a */
[--C-:B------:R-:W-:Y:S01]  /*11e50*/  @!P5 IMAD.IADD R52, R52, 0x1, -R39.reuse ;  /* 0x000000013434d824 */ /* 0x100fe200078e0a27 */
[----:B------:R-:W-:Y:S01]  /*11e60*/  ISETP.GE.AND P5, PT, R24, RZ, PT ;  /* 0x000000ff1800720c */ /* 0x000fe20003fa6270 */
[----:B------:R-:W-:Y:S01]  /*11e70*/  STS.U8 [R30+UR9+0x6980], R103 ;  /* 0x006980671e007988 */ /* 0x000fe20008000009 */
[----:B-1----:R-:W-:Y:S01]  /*11e80*/  IMAD R51, R51, UR4, RZ ;  /* 0x0000000433337c24 */ /* 0x002fe2000f8e02ff */
[----:B------:R-:W0:Y:S02]  /*11e90*/  LDCU UR4, c[0x0][0x3b0] ;  /* 0x00007600ff0477ac */ /* 0x000e240008000800 */
[----:B------:R-:W-:Y:S04]  /*11ea0*/  STS.U8 [R30+UR9+0x6d80], R102 ;  /* 0x006d80661e007988 */ /* 0x000fe80008000009 */
[----:B------:R-:W-:Y:S01]  /*11eb0*/  STS.U8 [R30+UR9+0x7180], R101 ;  /* 0x007180651e007988 */ /* 0x000fe20008000009 */
[----:B------:R-:W-:-:S03]  /*11ec0*/  @!P2 IMAD.IADD R53, R53, 0x1, -R39 ;  /* 0x000000013535a824 */ /* 0x000fc600078e0a27 */
[----:B------:R-:W-:Y:S04]  /*11ed0*/  STS.U8 [R30+UR9+0x7580], R100 ;  /* 0x007580641e007988 */ /* 0x000fe80008000009 */
[----:B------:R-:W-:Y:S04]  /*11ee0*/  STS.U8 [R30+UR9+0x7980], R99 ;  /* 0x007980631e007988 */ /* 0x000fe80008000009 */
[----:B------:R-:W-:Y:S01]  /*11ef0*/  STS.U8 [R30+UR9+0x7d80], R98 ;  /* 0x007d80621e007988 */ /* 0x000fe20008000009 */
[----:B------:R-:W-:-:S03]  /*11f00*/  @!P4 IMAD.IADD R54, R54, 0x1, -R39 ;  /* 0x000000013636c824 */ /* 0x000fc600078e0a27 */
[----:B------:R1:W-:Y:S01]  /*11f10*/  STS.U8 [R31+UR9+0x4200], R105 ;  /* 0x004200691f007988 */ /* 0x0003e20008000009 */
[----:B------:R-:W-:-:S03]  /*11f20*/  ISETP.GE.AND P2, PT, R25, RZ, PT ;  /* 0x000000ff1900720c */ /* 0x000fc60003f46270 */
[----:B------:R2:W3:Y:S04]  /*11f30*/  @P0 LDG.E.U8 R106, desc[UR18][R42.64] ;  /* 0x000000122a6a0981 */ /* 0x0004e8000c1e1100 */
[----:B------:R0:W-:Y:S01]  /*11f40*/  STL [R1+0x218], R41 ;  /* 0x0002182901007387 */ /* 0x0001e20000100800 */
[----:B-1----:R-:W-:Y:S01]  /*11f50*/  PRMT R105, RZ, 0x7610, R105 ;  /* 0x00007610ff697816 */ /* 0x002fe20000000069 */
[----:B--2---:R-:W-:Y:S02]  /*11f60*/  @P0 IMAD.MOV.U32 R42, RZ, RZ, R41 ;  /* 0x000000ffff2a0224 */ /* 0x004fe400078e0029 */
[----:B------:R-:W-:Y:S01]  /*11f70*/  @P0 IMAD.MOV.U32 R43, RZ, RZ, R44 ;  /* 0x000000ffff2b0224 */ /* 0x000fe200078e002c */
[----:B0-----:R-:W-:Y:S01]  /*11f80*/  IADD3 R41, P4, PT, R51, R38, RZ ;  /* 0x0000002633297210 */ /* 0x001fe20007f9e0ff */
[----:B------:R-:W-:-:S03]  /*11f90*/  @!P6 IMAD.IADD R55, R55, 0x1, -R39 ;  /* 0x000000013737e824 */ /* 0x000fc600078e0a27 */
[----:B------:R0:W2:Y:S01]  /*11fa0*/  @P0 LDG.E.U8 R105, desc[UR18][R42.64] ;  /* 0x000000122a690981 */ /* 0x0000a2000c1e1100 */
[----:B------:R-:W-:Y:S01]  /*11fb0*/  @!P5 IMAD.MOV R52, RZ, RZ, -R52 ;  /* 0x000000ffff34d224 */ /* 0x000fe200078e0a34 */
[----:B------:R-:W-:Y:S02]  /*11fc0*/  ISETP.GT.U32.AND P6, PT, R39, R55, PT ;  /* 0x000000372700720c */ /* 0x000fe40003fc4070 */
[----:B0-----:R-:W-:Y:S02]  /*11fd0*/  LEA.HI.X.SX32 R42, R51, R35, 0x1, P4 ;  /* 0x00000023332a7211 */ /* 0x001fe400020f0eff */
[C---:B------:R-:W-:Y:S01]  /*11fe0*/  ISETP.GT.U32.AND P4, PT, R39.reuse, R53, PT ;  /* 0x000000352700720c */ /* 0x040fe20003f84070 */
[----:B------:R-:W-:Y:S01]  /*11ff0*/  STL [R1+0x214], R44 ;  /* 0x0002142c01007387 */ /* 0x000fe20000100800 */
[----:B------:R-:W-:Y:S01]  /*12000*/  ISETP.GT.U32.AND P5, PT, R39, R56, PT ;  /* 0x000000382700720c */ /* 0x000fe20003fa4070 */
[----:B------:R-:W-:Y:S01]  /*12010*/  @!P2 IMAD.MOV R54, RZ, RZ, -R54 ;  /* 0x000000ffff36a224 */ /* 0x000fe200078e0a36 */
[----:B------:R-:W-:Y:S01]  /*12020*/  SEL R52, R5, R52, !P3 ;  /* 0x0000003405347207 */ /* 0x000fe20005800000 */
[----:B------:R-:W5:Y:S01]  /*12030*/  LDL.LU R24, [R1+0xa64] ;  /* 0x000a640001187983 */ /* 0x000f620000300800 */
[----:B------:R-:W-:Y:S01]  /*12040*/  ISETP.GE.AND P2, PT, R158, RZ, PT ;  /* 0x000000ff9e00720c */ /* 0x000fe20003f46270 */
[----:B------:R-:W-:-:S02]  /*12050*/  @P0 IMAD.MOV.U32 R43, RZ, RZ, R42 ;  /* 0x000000ffff2b0224 */ /* 0x000fc400078e002a */
[----:B------:R-:W5:Y:S01]  /*12060*/  LDL.LU R25, [R1+0xa60] ;  /* 0x000a600001197983 */ /* 0x000f620000300800 */
[----:B------:R-:W-:-:S03]  /*12070*/  SEL R54, R5, R54, !P3 ;  /* 0x0000003605367207 */ /* 0x000fc60005800000 */
[----:B------:R0:W-:Y:S01]  /*12080*/  STS.U8 [R31+UR9+0x4600], R104 ;  /* 0x004600681f007988 */ /* 0x0001e20008000009 */
[----:B------:R-:W-:Y:S01]  /*12090*/  IMAD R52, R52, UR5, RZ ;  /* 0x0000000534347c24 */ /* 0x000fe2000f8e02ff */
[----:B------:R-:W-:Y:S02]  /*120a0*/  PRMT R103, RZ, 0x7610, R103 ;  /* 0x00007610ff677816 */ /* 0x000fe40000000067 */
[----:B------:R-:W-:Y:S01]  /*120b0*/  STL [R1+0x220], R41 ;  /* 0x0002202901007387 */ /* 0x000fe20000100800 */
[--C-:B------:R-:W-:Y:S01]  /*120c0*/  @!P4 IMAD.IADD R53, R53, 0x1, -R39.reuse ;  /* 0x000000013535c824 */ /* 0x100fe200078e0a27 */
[----:B------:R-:W-:Y:S01]  /*120d0*/  PRMT R102, RZ, 0x7610, R102 ;  /* 0x00007610ff667816 */ /* 0x000fe20000000066 */
[--C-:B------:R-:W-:Y:S01]  /*120e0*/  @!P6 IMAD.IADD R55, R55, 0x1, -R39.reuse ;  /* 0x000000013737e824 */ /* 0x100fe200078e0a27 */
[----:B------:R1:W-:Y:S01]  /*120f0*/  STL [R1+0x21c], R42 ;  /* 0x00021c2a01007387 */ /* 0x0003e20000100800 */
[----:B0-----:R-:W-:Y:S01]  /*12100*/  PRMT R104, RZ, 0x7610, R104 ;  /* 0x00007610ff687816 */ /* 0x001fe20000000068 */
[----:B------:R-:W-:Y:S01]  /*12110*/  IMAD R54, R54, UR12, RZ ;  /* 0x0000000c36367c24 */ /* 0x000fe2000f8e02ff */
[----:B------:R-:W-:Y:S01]  /*12120*/  ISETP.GE.AND P4, PT, R157, RZ, PT ;  /* 0x000000ff9d00720c */ /* 0x000fe20003f86270 */
[----:B------:R-:W-:Y:S01]  /*12130*/  @!P5 IMAD.IADD R56, R56, 0x1, -R39 ;  /* 0x000000013838d824 */ /* 0x000fe200078e0a27 */
[----:B------:R-:W5:Y:S01]  /*12140*/  LDL.LU R158, [R1+0xa5c] ;  /* 0x000a5c00019e7983 */ /* 0x000f620000300800 */
[----:B------:R-:W-:Y:S01]  /*12150*/  @!P2 IMAD.MOV R53, RZ, RZ, -R53 ;  /* 0x000000ffff35a224 */ /* 0x000fe200078e0a35 */
[----:B------:R-:W-:Y:S01]  /*12160*/  PRMT R101, RZ, 0x7610, R101 ;  /* 0x00007610ff657816 */ /* 0x000fe20000000065 */
[----:B------:R-:W0:Y:S01]  /*12170*/  LDCU UR5, c[0x0][0x3b0] ;  /* 0x00007600ff0577ac */ /* 0x000e220008000800 */
[----:B-1----:R-:W-:Y:S01]  /*12180*/  @P0 IMAD.MOV.U32 R42, RZ, RZ, R41 ;  /* 0x000000ffff2a0224 */ /* 0x002fe200078e0029 */
[----:B------:R-:W-:Y:S01]  /*12190*/  ISETP.GT.U32.AND P5, PT, R39, R56, PT ;  /* 0x000000382700720c */ /* 0x000fe20003fa4070 */
[----:B------:R-:W5:Y:S01]  /*121a0*/  LDL.LU R157, [R1+0xa58] ;  /* 0x000a5800019d7983 */ /* 0x000f620000300800 */
[----:B------:R-:W-:Y:S01]  /*121b0*/  PRMT R100, RZ, 0x7610, R100 ;  /* 0x00007610ff647816 */ /* 0x000fe20000000064 */
[----:B------:R-:W1:Y:S02]  /*121c0*/  LDCU UR12, c[0x0][0x3b0] ;  /* 0x00007600ff0c77ac */ /* 0x000e640008000800 */
[----:B------:R0:W2:Y:S02]  /*121d0*/  @P0 LDG.E.U8 R104, desc[UR18][R42.64] ;  /* 0x000000122a680981 */ /* 0x0000a4000c1e1100 */
[----:B0-----:R-:W-:-:S04]  /*121e0*/  IADD3 R42, P6, PT, R52, R38, RZ ;  /* 0x00000026342a7210 */ /* 0x001fc80007fde0ff */
[----:B------:R-:W-:Y:S02]  /*121f0*/  LEA.HI.X.SX32 R43, R52, R35, 0x1, P6 ;  /* 0x00000023342b7211 */ /* 0x000fe400030f0eff */
[C---:B------:R-:W-:Y:S01]  /*12200*/  IADD3 R41, P6, PT, R54.reuse, R38, RZ ;  /* 0x0000002636297210 */ /* 0x040fe20007fde0ff */
[----:B------:R-:W-:Y:S01]  /*12210*/  @!P4 IMAD.MOV R55, RZ, RZ, -R55 ;  /* 0x000000ffff37c224 */ /* 0x000fe200078e0a37 */
[----:B------:R-:W-:Y:S01]  /*12220*/  SEL R53, R5, R53, !P3 ;  /* 0x0000003505357207 */ /* 0x000fe20005800000 */
[----:B------:R0:W-:Y:S01]  /*12230*/  STL [R1+0x270], R42 ;  /* 0x0002702a01007387 */ /* 0x0001e20000100800 */
[----:B------:R-:W-:Y:S02]  /*12240*/  LEA.HI.X.SX32 R44, R54, R35, 0x1, P6 ;  /* 0x00000023362c7211 */ /* 0x000fe400030f0eff */
[----:B------:R-:W-:Y:S01]  /*12250*/  ISETP.GT.U32.AND P2, PT, R39, R57, PT ;  /* 0x000000392700720c */ /* 0x000fe20003f44070 */
[----:B------:R0:W-:Y:S01]  /*12260*/  STL [R1+0x26c], R43 ;  /* 0x00026c2b01007387 */ /* 0x0001e20000100800 */
[----:B------:R-:W-:Y:S01]  /*12270*/  SEL R55, R5, R55, !P3 ;  /* 0x0000003705377207 */ /* 0x000fe20005800000 */
[----:B------:R-:W-:-:S02]  /*12280*/  IMAD R53, R53, UR4, RZ ;  /* 0x0000000435357c24 */ /* 0x000fc4000f8e02ff */
[----:B------:R0:W2:Y:S01]  /*12290*/  @P0 LDG.E.U8 R103, desc[UR18][R42.64] ;  /* 0x000000122a670981 */ /* 0x0000a2000c1e1100 */
[----:B------:R-:W-:Y:S01]  /*122a0*/  ISETP.GE.AND P4, PT, R111, RZ, PT ;  /* 0x000000ff6f00720c */ /* 0x000fe20003f86270 */
[----:B------:R-:W-:Y:S01]  /*122b0*/  IMAD R55, R55, UR13, RZ ;  /* 0x0000000d37377c24 */ /* 0x000fe2000f8e02ff */
[----:B------:R-:W1:Y:S01]  /*122c0*/  LDCU UR4, c[0x0][0x3b0] ;  /* 0x00007600ff0477ac */ /* 0x000e620008000800 */
[----:B------:R-:W-:Y:S02]  /*122d0*/  @!P5 IMAD.IADD R56, R56, 0x1, -R39 ;  /* 0x000000013838d824 */ /* 0x000fe400078e0a27 */
[----:B0-----:R-:W-:Y:S02]  /*122e0*/  @P0 IMAD.MOV.U32 R42, RZ, RZ, R41 ;  /* 0x000000ffff2a0224 */ /* 0x001fe400078e0029 */
[----:B------:R-:W-:Y:S01]  /*122f0*/  @P0 IMAD.MOV.U32 R43, RZ, RZ, R44 ;  /* 0x000000ffff2b0224 */ /* 0x000fe200078e002c */
[----:B------:R-:W-:Y:S01]  /*12300*/  ISETP.GT.U32.AND P5, PT, R39, R58, PT ;  /* 0x0000003a2700720c */ /* 0x000fe20003fa4070 */
[----:B------:R0:W-:Y:S01]  /*12310*/  STL [R1+0x278], R41 ;  /* 0x0002782901007387 */ /* 0x0001e20000100800 */
[----:B------:R-:W-:Y:S01]  /*12320*/  @!P2 IMAD.IADD R57, R57, 0x1, -R39 ;  /* 0x000000013939a824 */ /* 0x000fe200078e0a27 */
[----:B------:R-:W-:Y:S01]  /*12330*/  PRMT R99, RZ, 0x7610, R99 ;  /* 0x00007610ff637816 */ /* 0x000fe20000000063 */
[----:B------:R-:W1:Y:S01]  /*12340*/  LDCU UR13, c[0x0][0x3b0] ;  /* 0x00007600ff0d77ac */ /* 0x000e620008000800 */
[----:B------:R0:W2:Y:S01]  /*12350*/  @P0 LDG.E.U8 R102, desc[UR18][R42.64] ;  /* 0x000000122a660981 */ /* 0x0000a2000c1e1100 */
[----:B------:R-:W-:Y:S01]  /*12360*/  @!P4 IMAD.MOV R56, RZ, RZ, -R56 ;  /* 0x000000ffff38c224 */ /* 0x000fe200078e0a38 */
[----:B0-----:R-:W-:-:S04]  /*12370*/  IADD3 R42, P6, PT, R53, R38, RZ ;  /* 0x00000026352a7210 */ /* 0x001fc80007fde0ff */
[----:B------:R-:W-:Y:S02]  /*12380*/  LEA.HI.X.SX32 R43, R53, R35, 0x1, P6 ;  /* 0x00000023352b7211 */ /* 0x000fe400030f0eff */
[----:B------:R-:W-:Y:S01]  /*12390*/  IADD3 R41, P6, PT, R55, R38, RZ ;  /* 0x0000002637297210 */ /* 0x000fe20007fde0ff */
[----:B------:R0:W-:Y:S01]  /*123a0*/  STL [R1+0x274], R44 ;  /* 0x0002742c01007387 */ /* 0x0001e20000100800 */
[----:B------:R-:W-:Y:S01]  /*123b0*/  ISETP.GT.U32.AND P2, PT, R39, R57, PT ;  /* 0x000000392700720c */ /* 0x000fe20003f44070 */
[----:B------:R-:W-:Y:S01]  /*123c0*/  @!P5 IMAD.IADD R58, R58, 0x1, -R39 ;  /* 0x000000013a3ad824 */ /* 0x000fe200078e0a27 */
[----:B------:R-:W-:Y:S01]  /*123d0*/  SEL R56, R5, R56, !P3 ;  /* 0x0000003805387207 */ /* 0x000fe20005800000 */
[----:B------:R-:W5:Y:S01]  /*123e0*/  LDL.LU R111, [R1+0xa54] ;  /* 0x000a5400016f7983 */ /* 0x000f620000300800 */
[----:B------:R-:W-:-:S03]  /*123f0*/  ISETP.GE.AND P4, PT, R110, RZ, PT ;  /* 0x000000ff6e00720c */ /* 0x000fc60003f86270 */
[----:B------:R1:W2:Y:S01]  /*12400*/  @P0 LDG.E.U8 R101, desc[UR18][R42.64] ;  /* 0x000000122a650981 */ /* 0x0002a2000c1e1100 */
[----:B0-----:R-:W-:Y:S02]  /*12410*/  LEA.HI.X.SX32 R44, R55, R35, 0x1, P6 ;  /* 0x00000023372c7211 */ /* 0x001fe400030f0eff */
[C---:B------:R-:W-:Y:S01]  /*12420*/  ISETP.GT.U32.AND P6, PT, R39.reuse, R59, PT ;  /* 0x0000003b2700720c */ /* 0x040fe20003fc4070 */
[----:B-1----:R-:W-:Y:S01]  /*12430*/  IMAD R56, R56, UR4, RZ ;  /* 0x0000000438387c24 */ /* 0x002fe2000f8e02ff */
[----:B------:R-:W-:Y:S01]  /*12440*/  ISETP.GT.U32.AND P5, PT, R39, R58, PT ;  /* 0x0000003a2700720c */ /* 0x000fe20003fa4070 */
[----:B------:R0:W-:Y:S01]  /*12450*/  STL [R1+0x280], R42 ;  /* 0x0002802a01007387 */ /* 0x0001e20000100800 */
[----:B------:R-:W-:Y:S01]  /*12460*/  @!P2 IMAD.IADD R57, R57, 0x1, -R39 ;  /* 0x000000013939a824 */ /* 0x000fe200078e0a27 */
[----:B------:R-:W1:Y:S02]  /*12470*/  LDCU UR4, c[0x0][0x3b0] ;  /* 0x00007600ff0477ac */ /* 0x000e640008000800 */
[----:B------:R4:W-:Y:S04]  /*12480*/  STL [R1+0x27c], R43 ;  /* 0x00027c2b01007387 */ /* 0x0009e80000100800 */
[----:B------:R4:W-:Y:S01]  /*12490*/  STL [R1+0x2b0], R41 ;  /* 0x0002b02901007387 */ /* 0x0009e20000100800 */
[----:B0-----:R-:W-:-:S02]  /*124a0*/  @P0 IMAD.MOV.U32 R42, RZ, RZ, R41 ;  /* 0x000000ffff2a0224 */ /* 0x001fc400078e0029 */
[----:B------:R-:W-:Y:S01]  /*124b0*/  @!P6 IMAD.IADD R59, R59, 0x1, -R39 ;  /* 0x000000013b3be824 */ /* 0x000fe200078e0a27 */
[----:B------:R0:W-:Y:S01]  /*124c0*/  STL [R1+0x2ac], R44 ;  /* 0x0002ac2c01007387 */ /* 0x0001e20000100800 */
[----:B----4-:R-:W-:Y:S01]  /*124d0*/  @P0 IMAD.MOV.U32 R43, RZ, RZ, R44 ;  /* 0x000000ffff2b0224 */ /* 0x010fe200078e002c */
[----:B------:R-:W-:Y:S01]  /*124e0*/  IADD3 R41, P6, PT, R56, R38, RZ ;  /* 0x0000002638297210 */ /* 0x000fe20007fde0ff */
[----:B------:R-:W-:Y:S01]  /*124f0*/  @!P4 IMAD.MOV R57, RZ, RZ, -R57 ;  /* 0x000000ffff39c224 */ /* 0x000fe200078e0a39 */
[C---:B------:R-:W-:Y:S01]  /*12500*/  ISETP.GT.U32.AND P2, PT, R39.reuse, R59, PT ;  /* 0x0000003b2700720c */ /* 0x040fe20003f44070 */
[----:B------:R-:W-:Y:S01]  /*12510*/  @!P5 IMAD.IADD R58, R58, 0x1, -R39 ;  /* 0x000000013a3ad824 */ /* 0x000fe200078e0a27 */
[----:B------:R4:W2:Y:S01]  /*12520*/  @P0 LDG.E.U8 R100, desc[UR18][R42.64] ;  /* 0x000000122a640981 */ /* 0x0008a2000c1e1100 */
[----:B0-----:R-:W-:Y:S02]  /*12530*/  LEA.HI.X.SX32 R44, R56, R35, 0x1, P6 ;  /* 0x00000023382c7211 */ /* 0x001fe400030f0eff */
[----:B------:R-:W-:Y:S01]  /*12540*/  ISETP.GE.AND P6, PT, R22, RZ, PT ;  /* 0x000000ff1600720c */ /* 0x000fe20003fc6270 */
[----:B------:R-:W5:Y:S01]  /*12550*/  LDL.LU R110, [R1+0xa50] ;  /* 0x000a5000016e7983 */ /* 0x000f620000300800 */
[----:B------:R-:W-:-:S02]  /*12560*/  ISETP.GT.U32.AND P4, PT, R39, R60, PT ;  /* 0x0000003c2700720c */ /* 0x000fc40003f84070 */
[----:B------:R-:W-:Y:S02]  /*12570*/  SEL R57, R5, R57, !P3 ;  /* 0x0000003905397207 */ /* 0x000fe40005800000 */
[----:B------:R-:W-:-:S03]  /*12580*/  ISETP.GE.AND P5, PT, R23, RZ, PT ;  /* 0x000000ff1700720c */ /* 0x000fc60003fa6270 */
[----:B------:R-:W-:Y:S01]  /*12590*/  IMAD R57, R57, UR5, RZ ;  /* 0x0000000539397c24 */ /* 0x000fe2000f8e02ff */
[----:B------:R-:W0:Y:S01]  /*125a0*/  LDCU UR5, c[0x0][0x3b0] ;  /* 0x00007600ff0577ac */ /* 0x000e220008000800 */
[----:B----4-:R-:W-:Y:S01]  /*125b0*/  @P0 IMAD.MOV.U32 R42, RZ, RZ, R41 ;  /* 0x000000ffff2a0224 */ /* 0x010fe200078e0029 */
[----:B------:R4:W-:Y:S01]  /*125c0*/  STL [R1+0x2b8], R41 ;  /* 0x0002b82901007387 */ /* 0x0009e20000100800 */
[----:B------:R-:W-:Y:S02]  /*125d0*/  @P0 IMAD.MOV.U32 R43, RZ, RZ, R44 ;  /* 0x000000ffff2b0224 */ /* 0x000fe400078e002c */
[----:B------:R-:W-:Y:S01]  /*125e0*/  @!P6 IMAD.MOV R58, RZ, RZ, -R58 ;  /* 0x000000ffff3ae224 */ /* 0x000fe200078e0a3a */
[----:B------:R-:W5:Y:S01]  /*125f0*/  LDL.LU R22, [R1+0xa4c] ;  /* 0x000a4c0001167983 */ /* 0x000f620000300800 */
[--C-:B------:R-:W-:Y:S02]  /*12600*/  @!P2 IMAD.IADD R59, R59, 0x1, -R39.reuse ;  /* 0x000000013b3ba824 */ /* 0x100fe400078e0a27 */
[----:B------:R-:W-:Y:S01]  /*12610*/  @!P4 IMAD.IADD R60, R60, 0x1, -R39 ;  /* 0x000000013c3cc824 */ /* 0x000fe200078e0a27 */
[----:B------:R-:W-:Y:S01]  /*12620*/  ISETP.GT.U32.AND P2, PT, R39, R62, PT ;  /* 0x0000003e2700720c */ /* 0x000fe20003f44070 */
[----:B------:R0:W2:Y:S01]  /*12630*/  @P0 LDG.E.U8 R99, desc[UR18][R42.64] ;  /* 0x000000122a630981 */ /* 0x0000a2000c1e1100 */
[----:B----4-:R-:W-:Y:S01]  /*12640*/  IADD3 R41, P6, PT, R57, R38, RZ ;  /* 0x0000002639297210 */ /* 0x010fe20007fde0ff */
[----:B------:R-:W-:Y:S01]  /*12650*/  @!P5 IMAD.MOV R59, RZ, RZ, -R59 ;  /* 0x000000ffff3bd224 */ /* 0x000fe200078e0a3b */
[----:B------:R-:W-:-:S02]  /*12660*/  ISETP.GT.U32.AND P4, PT, R39, R61, PT ;  /* 0x0000003d2700720c */ /* 0x000fc40003f84070 */
[----:B0-----:R-:W-:Y:S02]  /*12670*/  LEA.HI.X.SX32 R42, R57, R35, 0x1, P6 ;  /* 0x00000023392a7211 */ /* 0x001fe400030f0eff */
[----:B------:R-:W-:Y:S02]  /*12680*/  ISETP.GT.U32.AND P6, PT, R39, R60, PT ;  /* 0x0000003c2700720c */ /* 0x000fe40003fc4070 */
[C---:B------:R-:W-:Y:S01]  /*12690*/  SEL R59, R5.reuse, R59, !P3 ;  /* 0x0000003b053b7207 */ /* 0x040fe20005800000 */
[----:B------:R-:W-:Y:S01]  /*126a0*/  STL [R1+0x2b4], R44 ;  /* 0x0002b42c01007387 */ /* 0x000fe20000100800 */
[----:B------:R-:W-:Y:S02]  /*126b0*/  SEL R58, R5, R58, !P3 ;  /* 0x0000003a053a7207 */ /* 0x000fe40005800000 */
[----:B------:R-:W-:Y:S01]  /*126c0*/  ISETP.GE.AND P5, PT, R156, RZ, PT ;  /* 0x000000ff9c00720c */ /* 0x000fe20003fa6270 */
[----:B------:R-:W5:Y:S01]  /*126d0*/  LDL.LU R23, [R1+0xa48] ;  /* 0x000a480001177983 */ /* 0x000f620000300800 */
[----:B------:R-:W-:Y:S01]  /*126e0*/  IMAD R59, R59, UR5, RZ ;  /* 0x000000053b3b7c24 */ /* 0x000fe2000f8e02ff */
[----:B------:R-:W-:Y:S01]  /*126f0*/  PRMT R98, RZ, 0x7610, R98 ;  /* 0x00007610ff627816 */ /* 0x000fe20000000062 */
[----:B------:R-:W-:Y:S01]  /*12700*/  @P0 IMAD.MOV.U32 R43, RZ, RZ, R42 ;  /* 0x000000ffff2b0224 */ /* 0x000fe200078e002a */
[----:B------:R-:W-:Y:S01]  /*12710*/  STL [R1+0x2c0], R41 ;  /* 0x0002c02901007387 */ /* 0x000fe20000100800 */
[--C-:B------:R-:W-:Y:S01]  /*12720*/  @!P2 IMAD.IADD R62, R62, 0x1, -R39.reuse ;  /* 0x000000013e3ea824 */ /* 0x100fe200078e0a27 */
[----:B------:R-:W0:Y:S02]  /*12730*/  LDCU UR5, c[0x0][0x3b0] ;  /* 0x00007600ff0577ac */ /* 0x000e240008000800 */
[----:B------:R4:W-:Y:S01]  /*12740*/  STL [R1+0x2bc], R42 ;  /* 0x0002bc2a01007387 */ /* 0x0009e20000100800 */
[----:B-1----:R-:W-:Y:S01]  /*12750*/  IMAD R58, R58, UR4, RZ ;  /* 0x000000043a3a7c24 */ /* 0x002fe2000f8e02ff */
[----:B------:R-:W1:Y:S01]  /*12760*/  LDCU UR4, c[0x0][0x3b0] ;  /* 0x00007600ff0477ac */ /* 0x000e620008000800 */
[--C-:B------:R-:W-:Y:S01]  /*12770*/  @!P6 IMAD.IADD R60, R60, 0x1, -R39.reuse ;  /* 0x000000013c3ce824 */ /* 0x100fe200078e0a27 */
[----:B------:R0:W-:Y:S01]  /*12780*/  STS.U8 [R31+UR9+0x4a00], R97 ;  /* 0x004a00611f007988 */ /* 0x0001e20008000009 */
[----:B------:R-:W-:Y:S01]  /*12790*/  @!P4 IMAD.IADD R61, R61, 0x1, -R39 ;  /* 0x000000013d3dc824 */ /* 0x000fe200078e0a27 */
[----:B------:R-:W-:Y:S01]  /*127a0*/  ISETP.GT.U32.AND P4, PT, R39, R62, PT ;  /* 0x0000003e2700720c */ /* 0x000fe20003f84070 */
[----:B----4-:R-:W-:Y:S01]  /*127b0*/  @P0 IMAD.MOV.U32 R42, RZ, RZ, R41 ;  /* 0x000000ffff2a0224 */ /* 0x010fe200078e0029 */
[C---:B------:R-:W-:Y:S01]  /*127c0*/  IADD3 R41, P6, PT, R59.reuse, R38, RZ ;  /* 0x000000263b297210 */ /* 0x040fe20007fde0ff */
[----:B------:R-:W5:Y:S04]  /*127d0*/  LDL.LU R156, [R1+0xa44] ;  /* 0x000a4400019c7983 */ /* 0x000f680000300800 */
[----:B------:R4:W2:Y:S01]  /*127e0*/  @P0 LDG.E.U8 R98, desc[UR18][R42.64] ;  /* 0x000000122a620981 */ /* 0x0008a2000c1e1100 */
[----:B------:R-:W-:-:S02]  /*127f0*/  LEA.HI.X.SX32 R44, R59, R35, 0x1, P6 ;  /* 0x000000233b2c7211 */ /* 0x000fc400030f0eff */
[----:B------:R-:W-:Y:S01]  /*12800*/  ISETP.GE.AND P6, PT, R150, RZ, PT ;  /* 0x000000ff9600720c */ /* 0x000fe20003fc6270 */
[----:B------:R-:W-:Y:S01]  /*12810*/  @!P5 IMAD.MOV R60, RZ, RZ, -R60 ;  /* 0x000000ffff3cd224 */ /* 0x000fe200078e0a3c */
[----:B----4-:R-:W-:-:S04]  /*12820*/  IADD3 R42, P2, PT, R58, R38, RZ ;  /* 0x000000263a2a7210 */ /* 0x010fc80007f5e0ff */
[----:B------:R-:W-:Y:S02]  /*12830*/  LEA.HI.X.SX32 R43, R58, R35, 0x1, P2 ;  /* 0x000000233a2b7211 */ /* 0x000fe400010f0eff */
[C---:B------:R-:W-:Y:S02]  /*12840*/  ISETP.GT.U32.AND P2, PT, R39.reuse, R61, PT ;  /* 0x0000003d2700720c */ /* 0x040fe40003f44070 */
[----:B------:R-:W-:Y:S02]  /*12850*/  ISETP.GT.U32.AND P5, PT, R39, R63, PT ;  /* 0x0000003f2700720c */ /* 0x000fe40003fa4070 */
[----:B------:R-:W-:Y:S01]  /*12860*/  SEL R60, R5, R60, !P3 ;  /* 0x0000003c053c7207 */ /* 0x000fe20005800000 */
[----:B------:R-:W-:Y:S01]  /*12870*/  @!P4 IMAD.IADD R62, R62, 0x1, -R39 ;  /* 0x000000013e3ec824 */ /* 0x000fe200078e0a27 */
[----:B0-----:R-:W-:Y:S02]  /*12880*/  PRMT R97, RZ, 0x7610, R97 ;  /* 0x00007610ff617816 */ /* 0x001fe40000000061 */
[----:B------:R-:W-:Y:S01]  /*12890*/  ISETP.GE.AND P4, PT, R20, RZ, PT ;  /* 0x000000ff1400720c */ /* 0x000fe20003f86270 */
[----:B------:R-:W-:Y:S01]  /*128a0*/  IMAD R60, R60, UR12, RZ ;  /* 0x0000000c3c3c7c24 */ /* 0x000fe2000f8e02ff */
[----:B------:R0:W-:Y:S01]  /*128b0*/  STL [R1+0x2f0], R42 ;  /* 0x0002f02a01007387 */ /* 0x0001e20000100800 */
[----:B------:R-:W-:Y:S01]  /*128c0*/  @!P6 IMAD.MOV R62, RZ, RZ, -R62 ;  /* 0x000000ffff3ee224 */ /* 0x000fe200078e0a3e */
[----:B------:R-:W4:Y:S01]  /*128d0*/  LDCU UR12, c[0x0][0x3b0] ;  /* 0x00007600ff0c77ac */ /* 0x000f220008000800 */
[----:B------:R-:W-:Y:S01]  /*128e0*/  @!P2 IMAD.IADD R61, R61, 0x1, -R39 ;  /* 0x000000013d3da824 */ /* 0x000fe200078e0a27 */
[----:B------:R-:W-:Y:S04]  /*128f0*/  STL [R1+0x2ec], R43 ;  /* 0x0002ec2b01007387 */ /* 0x000fe80000100800 */
[----:B------:R0:W2:Y:S01]  /*12900*/  @P0 LDG.E.U8 R97, desc[UR18][R42.64] ;  /* 0x000000122a610981 */ /* 0x0000a2000c1e1100 */
[----:B------:R-:W-:-:S03]  /*12910*/  SEL R62, R5, R62, !P3 ;  /* 0x0000003e053e7207 */ /* 0x000fc60005800000 */
[----:B------:R1:W-:Y:S01]  /*12920*/  STL [R1+0x2f8], R41 ;  /* 0x0002f82901007387 */ /* 0x0003e20000100800 */
[----:B------:R-:W-:-:S03]  /*12930*/  @!P5 IMAD.IADD R63, R63, 0x1, -R39 ;  /* 0x000000013f3fd824 */ /* 0x000fc600078e0a27 */
[----:B------:R4:W-:Y:S01]  /*12940*/  STS.U8 [R31+UR9+0x4e00], R96 ;  /* 0x004e00601f007988 */ /* 0x0009e20008000009 */
[----:B0-----:R-:W-:-:S03]  /*12950*/  @P0 IMAD.MOV.U32 R42, RZ, RZ, R41 ;  /* 0x000000ffff2a0224 */ /* 0x001fc600078e0029 */
[----:B------:R-:W5:Y:S01]  /*12960*/  LDL.LU R150, [R1+0xa40] ;  /* 0x000a400001967983 */ /* 0x000f620000300800 */
[----:B-1----:R-:W-:Y:S01]  /*12970*/  IADD3 R41, P2, PT, R60, R38, RZ ;  /* 0x000000263c297210 */ /* 0x002fe20007f5e0ff */
[----:B------:R-:W-:Y:S02]  /*12980*/  @P0 IMAD.MOV.U32 R43, RZ, RZ, R44 ;  /* 0x000000ffff2b0224 */ /* 0x000fe400078e002c */
[----:B------:R0:W-:Y:S01]  /*12990*/  STL [R1+0x2f4], R44 ;  /* 0x0002f42c01007387 */ /* 0x0001e20000100800 */
[----:B----4-:R-:W-:Y:S01]  /*129a0*/  PRMT R96, RZ, 0x7610, R96 ;  /* 0x00007610ff607816 */ /* 0x010fe20000000060 */
[----:B------:R-:W-:Y:S02]  /*129b0*/  @!P4 IMAD.MOV R61, RZ, RZ, -R61 ;  /* 0x000000ffff3dc224 */ /* 0x000fe400078e0a3d */
[----:B------:R1:W-:Y:S01]  /*129c0*/  STS.U8 [R31+UR9+0x5200], R95 ;  /* 0x0052005f1f007988 */ /* 0x0003e20008000009 */
[----:B------:R-:W-:Y:S01]  /*129d0*/  IMAD R62, R62, UR4, RZ ;  /* 0x000000043e3e7c24 */ /* 0x000fe2000f8e02ff */
[----:B------:R-:W-:Y:S01]  /*129e0*/  ISETP.GT.U32.AND P5, PT, R39, R63, PT ;  /* 0x0000003f2700720c */ /* 0x000fe20003fa4070 */
[----:B------:R-:W4:Y:S01]  /*129f0*/  LDCU UR4, c[0x0][0x3b0] ;  /* 0x00007600ff0477ac */ /* 0x000f220008000800 */
[----:B------:R3:W2:Y:S01]  /*12a00*/  @P0 LDG.E.U8 R96, desc[UR18][R42.64] ;  /* 0x000000122a600981 */ /* 0x0006a2000c1e1100 */
[----:B0-----:R-:W-:-:S02]  /*12a10*/  LEA.HI.X.SX32 R44, R60, R35, 0x1, P2 ;  /* 0x000000233c2c7211 */ /* 0x001fc400010f0eff */
[----:B------:R-:W-:Y:S01]  /*12a20*/  ISETP.GT.U32.AND P6, PT, R39, R64, PT ;  /* 0x000000402700720c */ /* 0x000fe20003fc4070 */
[----:B------:R-:W5:Y:S01]  /*12a30*/  LDL.LU R20, [R1+0xa3c] ;  /* 0x000a3c0001147983 */ /* 0x000f620000300800 */
[----:B-1----:R-:W-:Y:S02]  /*12a40*/  PRMT R95, RZ, 0x7610, R95 ;  /* 0x00007610ff5f7816 */ /* 0x002fe4000000005f */
[----:B------:R-:W-:Y:S01]  /*12a50*/  SEL R61, R5, R61, !P3 ;  /* 0x0000003d053d7207 */ /* 0x000fe20005800000 */
[----:B---3--:R-:W-:Y:S02]  /*12a60*/  @P0 IMAD.MOV.U32 R42, RZ, RZ, R41 ;  /* 0x000000ffff2a0224 */ /* 0x008fe400078e0029 */
[----:B------:R-:W-:Y:S01]  /*12a70*/  @P0 IMAD.MOV.U32 R43, RZ, RZ, R44 ;  /* 0x000000ffff2b0224 */ /* 0x000fe200078e002c */
[----:B------:R-:W-:Y:S02]  /*12a80*/  IADD3 R45, P4, PT, R62, R38, RZ ;  /* 0x000000263e2d7210 */ /* 0x000fe40007f9e0ff */
[----:B------:R-:W-:-:S02]  /*12a90*/  ISETP.GE.AND P2, PT, R21, RZ, PT ;  /* 0x000000ff1500720c */ /* 0x000fc40003f46270 */
[----:B------:R0:W3:Y:S01]  /*12aa0*/  @P0 LDG.E.U8 R95, desc[UR18][R42.64] ;  /* 0x000000122a5f0981 */ /* 0x0000e2000c1e1100 */
[----:B------:R-:W-:Y:S01]  /*12ab0*/  IMAD R61, R61, UR5, RZ ;  /* 0x000000053d3d7c24 */ /* 0x000fe2000f8e02ff */
[----:B------:R-:W1:Y:S01]  /*12ac0*/  LDCU UR5, c[0x0][0x3b0] ;  /* 0x00007600ff0577ac */ /* 0x000e620008000800 */
[--C-:B------:R-:W-:Y:S01]  /*12ad0*/  @!P5 IMAD.IADD R63, R63, 0x1, -R39.reuse ;  /* 0x000000013f3fd824 */ /* 0x100fe200078e0a27 */
[----:B------:R4:W-:Y:S01]  /*12ae0*/  STL [R1+0x300], R41 ;  /* 0x0003002901007387 */ /* 0x0009e20000100800 */
[----:B0-----:R-:W-:Y:S02]  /*12af0*/  LEA.HI.X.SX32 R42, R62, R35, 0x1, P4 ;  /* 0x000000233e2a7211 */ /* 0x001fe400020f0eff */
[----:B------:R-:W-:Y:S01]  /*12b00*/  ISETP.GT.U32.AND P4, PT, R39, R66, PT ;  /* 0x000000422700720c */ /* 0x000fe20003f84070 */
[----:B------:R-:W-:Y:S01]  /*12b10*/  @!P6 IMAD.IADD R64, R64, 0x1, -R39 ;  /* 0x000000014040e824 */ /* 0x000fe200078e0a27 */
[----:B----4-:R-:W-:Y:S01]  /*12b20*/  IADD3 R41, P5, PT, R61, R38, RZ ;  /* 0x000000263d297210 */ /* 0x010fe20007fbe0ff */
[----:B------:R0:W-:Y:S01]  /*12b30*/  STL [R1+0x2fc], R44 ;  /* 0x0002fc2c01007387 */ /* 0x0001e20000100800 */
[----:B------:R-:W-:-:S02]  /*12b40*/  @!P2 IMAD.MOV R63, RZ, RZ, -R63 ;  /* 0x000000ffff3fa224 */ /* 0x000fc400078e0a3f */
[----:B------:R-:W-:Y:S01]  /*12b50*/  ISETP.GT.U32.AND P6, PT, R39, R64, PT ;  /* 0x000000402700720c */ /* 0x000fe20003fc4070 */
[----:B------:R-:W5:Y:S01]  /*12b60*/  LDL.LU R21, [R1+0xa38] ;  /* 0x000a380001157983 */ /* 0x000f620000300800 */
[----:B------:R-:W-:Y:S02]  /*12b70*/  ISETP.GE.AND P2, PT, R18, RZ, PT ;  /* 0x000000ff1200720c */ /* 0x000fe40003f46270 */
[----:B0-----:R-:W-:Y:S02]  /*12b80*/  LEA.HI.X.SX32 R44, R61, R35, 0x1, P5 ;  /* 0x000000233d2c7211 */ /* 0x001fe400028f0eff */
[----:B------:R-:W-:Y:S01]  /*12b90*/  ISETP.GT.U32.AND P5, PT, R39, R65, PT ;  /* 0x000000412700720c */ /* 0x000fe20003fa4070 */
[----:B------:R-:W-:Y:S01]  /*12ba0*/  @!P4 IMAD.IADD R66, R66, 0x1, -R39 ;  /* 0x000000014242c824 */ /* 0x000fe200078e0a27 */
[----:B------:R-:W-:Y:S01]  /*12bb0*/  SEL R63, R5, R63, !P3 ;  /* 0x0000003f053f7207 */ /* 0x000fe20005800000 */
[----:B------:R0:W-:Y:S01]  /*12bc0*/  STS.U8 [R31+UR9+0x5600], R94 ;  /* 0x0056005e1f007988 */ /* 0x0001e20008000009 */
[----:B------:R-:W-:-:S02]  /*12bd0*/  @P0 IMAD.MOV.U32 R43, RZ, RZ, R42 ;  /* 0x000000ffff2b0224 */ /* 0x000fc400078e002a */
[----:B------:R-:W-:Y:S01]  /*12be0*/  ISETP.GT.U32.AND P4, PT, R39, R66, PT ;  /* 0x000000422700720c */ /* 0x000fe20003f84070 */
[----:B------:R-:W-:Y:S01]  /*12bf0*/  STL [R1+0x328], R45 ;  /* 0x0003282d01007387 */ /* 0x000fe20000100800 */
[----:B------:R-:W-:Y:S01]  /*12c00*/  IMAD R63, R63, UR4, RZ ;  /* 0x000000043f3f7c24 */ /* 0x000fe2000f8e02ff */
[----:B------:R-:W4:Y:S02]  /*12c10*/  LDCU UR4, c[0x0][0x3b0] ;  /* 0x00007600ff0477ac */ /* 0x000f240008000800 */
[----:B------:R1:W-:Y:S01]  /*12c20*/  STL [R1+0x324], R42 ;  /* 0x0003242a01007387 */ /* 0x0003e20000100800 */
[----:B0-----:R-:W-:Y:S01]  /*12c30*/  PRMT R94, RZ, 0x7610, R94 ;  /* 0x00007610ff5e7816 */ /* 0x001fe2000000005e */
[--C-:B------:R-:W-:Y:S02]  /*12c40*/  @!P5 IMAD.IADD R65, R65, 0x1, -R39.reuse ;  /* 0x000000014141d824 */ /* 0x100fe400078e0a27 */
[----:B------:R0:W-:Y:S01]  /*12c50*/  STS.U8 [R31+UR9+0x5a00], R93 ;  /* 0x005a005d1f007988 */ /* 0x0001e20008000009 */
[----:B------:R-:W-:-:S02]  /*12c60*/  @!P6 IMAD.IADD R64, R64, 0x1, -R39 ;  /* 0x000000014040e824 */ /* 0x000fc400078e0a27 */
[----:B-1----:R-:W-:Y:S01]  /*12c70*/  @P0 IMAD.MOV.U32 R42, RZ, RZ, R45 ;  /* 0x000000ffff2a0224 */ /* 0x002fe200078e002d */
[----:B------:R1:W-:Y:S01]  /*12c80*/  STL [R1+0x330], R41 ;  /* 0x0003302901007387 */ /* 0x0003e20000100800 */
[----:B0-----:R-:W-:-:S03]  /*12c90*/  PRMT R93, RZ, 0x7610, R93 ;  /* 0x00007610ff5d7816 */ /* 0x001fc6000000005d */
[----:B------:R0:W2:Y:S01]  /*12ca0*/  @P0 LDG.E.U8 R94, desc[UR18][R42.64] ;  /* 0x000000122a5e0981 */ /* 0x0000a2000c1e1100 */
[----:B------:R-:W-:Y:S01]  /*12cb0*/  @!P2 IMAD.MOV R64, RZ, RZ, -R64 ;  /* 0x000000ffff40a224 */ /* 0x000fe200078e0a40 */
[----:B------:R-:W-:Y:S01]  /*12cc0*/  ISETP.GT.U32.AND P5, PT, R39, R65, PT ;  /* 0x000000412700720c */ /* 0x000fe20003fa4070 */
[----:B------:R-:W-:Y:S02]  /*12cd0*/  @!P4 IMAD.IADD R66, R66, 0x1, -R39 ;  /* 0x000000014242c824 */ /* 0x000fe400078e0a27 */
[----:B0-----:R-:W-:Y:S02]  /*12ce0*/  @P0 IMAD.MOV.U32 R42, RZ, RZ, R41 ;  /* 0x000000ffff2a0224 */ /* 0x001fe400078e0029 */
[----:B------:R-:W-:Y:S01]  /*12cf0*/  @P0 IMAD.MOV.U32 R43, RZ, RZ, R44 ;  /* 0x000000ffff2b0224 */ /* 0x000fe200078e002c */
[----:B-1----:R-:W-:Y:S02]  /*12d00*/  IADD3 R41, P6, PT, R63, R38, RZ ;  /* 0x000000263f297210 */ /* 0x002fe40007fde0ff */
[----:B------:R-:W-:-:S02]  /*12d10*/  ISETP.GE.AND P4, PT, R146, RZ, PT ;  /* 0x000000ff9200720c */ /* 0x000fc40003f86270 */
[----:B------:R0:W2:Y:S01]  /*12d20*/  @P0 LDG.E.U8 R93, desc[UR18][R42.64] ;  /* 0x000000122a5d0981 */ /* 0x0000a2000c1e1100 */
[----:B------:R-:W-:Y:S02]  /*12d30*/  SEL R64, R5, R64, !P3 ;  /* 0x0000004005407207 */ /* 0x000fe40005800000 */
[----:B------:R-:W-:Y:S01]  /*12d40*/  ISETP.GE.AND P2, PT, R19, RZ, PT ;  /* 0x000000ff1300720c */ /* 0x000fe20003f46270 */
[----:B------:R-:W-:Y:S01]  /*12d50*/  STL [R1+0x32c], R44 ;  /* 0x00032c2c01007387 */ /* 0x000fe20000100800 */
[----:B0-----:R-:W-:Y:S01]  /*12d60*/  LEA.HI.X.SX32 R42, R63, R35, 0x1, P6 ;  /* 0x000000233f2a7211 */ /* 0x001fe200030f0eff */
[----:B----4-:R-:W-:Y:S01]  /*12d70*/  IMAD R64, R64, UR4, RZ ;  /* 0x0000000440407c24 */ /* 0x010fe2000f8e02ff */
[----:B------:R-:W-:Y:S01]  /*12d80*/  ISETP.GT.U32.AND P6, PT, R39, R69, PT ;  /* 0x000000452700720c */ /* 0x000fe20003fc4070 */
[----:B------:R-:W5:Y:S01]  /*12d90*/  LDL.LU R18, [R1+0xa34] ;  /* 0x000a340001127983 */ /* 0x000f620000300800 */
[----:B------:R-:W-:Y:S01]  /*12da0*/  @!P5 IMAD.IADD R65, R65, 0x1, -R39 ;  /* 0x000000014141d824 */ /* 0x000fe200078e0a27 */
[----:B------:R-:W-:Y:S01]  /*12db0*/  PRMT R91, RZ, 0x7610, R91 ;  /* 0x00007610ff5b7816 */ /* 0x000fe2000000005b */
[----:B------:R-:W-:Y:S01]  /*12dc0*/  @P0 IMAD.MOV.U32 R43, RZ, RZ, R42 ;  /* 0x000000ffff2b0224 */ /* 0x000fe200078e002a */
[----:B------:R-:W-:Y:S04]  /*12dd0*/  STL [R1+0x338], R41 ;  /* 0x0003382901007387 */ /* 0x000fe80000100800 */
[----:B------:R-:W-:Y:S01]  /*12de0*/  @!P2 IMAD.MOV R66, RZ, RZ, -R66 ;  /* 0x000000ffff42a224 */ /* 0x000fe200078e0a42 */
[----:B------:R-:W0:Y:S01]  /*12df0*/  LDCU UR4, c[0x0][0x3b0] ;  /* 0x00007600ff0477ac */ /* 0x000e220008000800 */
[----:B------:R1:W-:Y:S01]  /*12e00*/  STL [R1+0x334], R42 ;  /* 0x0003342a01007387 */ /* 0x0003e20000100800 */
[----:B------:R-:W-:Y:S01]  /*12e10*/  @!P4 IMAD.MOV R65, RZ, RZ, -R65 ;  /* 0x000000ffff41c224 */ /* 0x000fe200078e0a41 */
[----:B------:R-:W-:Y:S01]  /*12e20*/  ISETP.GT.U32.AND P4, PT, R39, R68, PT ;  /* 0x000000442700720c */ /* 0x000fe20003f84070 */
[----:B------:R-:W-:Y:S01]  /*12e30*/  @!P6 IMAD.IADD R69, R69, 0x1, -R39 ;  /* 0x000000014545e824 */ /* 0x000fe200078e0a27 */
[----:B------:R-:W-:Y:S01]  /*12e40*/  SEL R66, R5, R66, !P3 ;  /* 0x0000004205427207 */ /* 0x000fe20005800000 */
[----:B------:R-:W5:Y:S01]  /*12e50*/  LDL.LU R19, [R1+0xa30] ;  /* 0x000a300001137983 */ /* 0x000f620000300800 */
[----:B-1----:R-:W-:Y:S01]  /*12e60*/  @P0 IMAD.MOV.U32 R42, RZ, RZ, R41 ;  /* 0x000000ffff2a0224 */ /* 0x002fe200078e0029 */
[----:B------:R-:W-:-:S02]  /*12e70*/  IADD3 R41, P5, PT, R64, R38, RZ ;  /* 0x0000002640297210 */ /* 0x000fc40007fbe0ff */
[----:B------:R-:W5:Y:S02]  /*12e80*/  LDL.LU R146, [R1+0xa2c] ;  /* 0x000a2c0001927983 */ /* 0x000f640000300800 */
[----:B------:R-:W-:Y:S02]  /*12e90*/  LEA.HI.X.SX32 R44, R64, R35, 0x1, P5 ;  /* 0x00000023402c7211 */ /* 0x000fe400028f0eff */
[----:B------:R1:W4:Y:S01]  /*12ea0*/  @P0 LDG.E.U8 R92, desc[UR18][R42.64] ;  /* 0x000000122a5c0981 */ /* 0x000322000c1e1100 */
[C---:B------:R-:W-:Y:S02]  /*12eb0*/  ISETP.GT.U32.AND P5, PT, R39.reuse, R67, PT ;  /* 0x000000432700720c */ /* 0x040fe40003fa4070 */
[----:B------:R-:W-:Y:S02]  /*12ec0*/  ISETP.GT.U32.AND P6, PT, R39, R69, PT ;  /* 0x000000452700720c */ /* 0x000fe40003fc4070 */
[----:B------:R-:W-:Y:S01]  /*12ed0*/  SEL R65, R5, R65, !P3 ;  /* 0x0000004105417207 */ /* 0x000fe20005800000 */
[----:B------:R0:W-:Y:S04]  /*12ee0*/  STL [R1+0x340], R41 ;  /* 0x0003402901007387 */ /* 0x0001e80000100800 */
[----:B------:R-:W-:Y:S01]  /*12ef0*/  IMAD R65, R65, UR12, RZ ;  /* 0x0000000c41417c24 */ /* 0x000fe2000f8e02ff */
[----:B------:R-:W-:Y:S01]  /*12f00*/  ISETP.GE.AND P2, PT, R139, RZ, PT ;  /* 0x000000ff8b00720c */ /* 0x000fe20003f46270 */
[----:B-1----:R-:W-:-:S02]  /*12f10*/  @P0 IMAD.MOV.U32 R42, RZ, RZ, R41 ;  /* 0x000000ffff2a0224 */ /* 0x002fc400078e0029 */
[----:B------:R-:W-:Y:S02]  /*12f20*/  @P0 IMAD.MOV.U32 R43, RZ, RZ, R44 ;  /* 0x000000ffff2b0224 */ /* 0x000fe400078e002c */
[----:B------:R-:W-:Y:S02]  /*12f30*/  IMAD R66, R66, UR5, RZ ;  /* 0x0000000542427c24 */ /* 0x000fe4000f8e02ff */
[--C-:B------:R-:W-:Y:S01]  /*12f40*/  @!P4 IMAD.IADD R68, R68, 0x1, -R39.reuse ;  /* 0x000000014444c824 */ /* 0x100fe200078e0a27 */
[----:B0-----:R-:W-:Y:S01]  /*12f50*/  IADD3 R41, P4, PT, R65, R38, RZ ;  /* 0x0000002641297210 */ /* 0x001fe20007f9e0ff */
[--C-:B------:R-:W-:Y:S01]  /*12f60*/  @!P5 IMAD.IADD R67, R67, 0x1, -R39.reuse ;  /* 0x000000014343d824 */ /* 0x100fe200078e0a27 */
[----:B------:R0:W-:Y:S01]  /*12f70*/  STL [R1+0x33c], R44 ;  /* 0x00033c2c01007387 */ /* 0x0001e20000100800 */
[----:B------:R-:W-:Y:S01]  /*12f80*/  @!P6 IMAD.IADD R69, R69, 0x1, -R39 ;  /* 0x000000014545e824 */ /* 0x000fe200078e0a27 */
[----:B------:R-:W-:Y:S01]  /*12f90*/  ISETP.GT.U32.AND P5, PT, R39, R68, PT ;  /* 0x000000442700720c */ /* 0x000fe20003fa4070 */
[----:B------:R-:W1:Y:S01]  /*12fa0*/  LDCU UR5, c[0x0][0x3b0] ;  /* 0x00007600ff0577ac */ /* 0x000e620008000800 */
[----:B------:R0:W2:Y:S01]  /*12fb0*/  @P0 LDG.E.U8 R91, desc[UR18][R42.64] ;  /* 0x000000122a5b0981 */ /* 0x0000a2000c1e1100 */
[----:B------:R-:W1:Y:S01]  /*12fc0*/  LDCU UR12, c[0x0][0x3b0] ;  /* 0x00007600ff0c77ac */ /* 0x000e620008000800 */
[----:B------:R-:W-:-:S02]  /*12fd0*/  PRMT R90, RZ, 0x7610, R90 ;  /* 0x00007610ff5a7816 */ /* 0x000fc4000000005a */
[----:B------:R-:W5:Y:S01]  /*12fe0*/  LDL.LU R139, [R1+0xa28] ;  /* 0x000a2800018b7983 */ /* 0x000f620000300800 */
[----:B0-----:R-:W-:Y:S02]  /*12ff0*/  LEA.HI.X.SX32 R44, R65, R35, 0x1, P4 ;  /* 0x00000023412c7211 */ /* 0x001fe400020f0eff */
[----:B------:R-:W-:Y:S02]  /*13000*/  ISETP.GT.U32.AND P4, PT, R39, R67, PT ;  /* 0x000000432700720c */ /* 0x000fe40003f84070 */
[----:B------:R-:W-:-:S04]  /*13010*/  IADD3 R42, P6, PT, R66, R38, RZ ;  /* 0x00000026422a7210 */ /* 0x000fc80007fde0ff */
[----:B------:R-:W-:Y:S02]  /*13020*/  LEA.HI.X.SX32 R43, R66, R35, 0x1, P6 ;  /* 0x00000023422b7211 */ /* 0x000fe400030f0eff */
[----:B------:R-:W-:Y:S01]  /*13030*/  ISETP.GT.U32.AND P6, PT, R39, R70, PT ;  /* 0x000000462700720c */ /* 0x000fe20003fc4070 */
[----:B------:R-:W-:Y:S01]  /*13040*/  @!P2 IMAD.MOV R69, RZ, RZ, -R69 ;  /* 0x000000ffff45a224 */ /* 0x000fe200078e0a45 */
[----:B------:R-:W-:Y:S01]  /*13050*/  ISETP.GE.AND P2, PT, R16, RZ, PT ;  /* 0x000000ff1000720c */ /* 0x000fe20003f46270 */
[--C-:B------:R-:W-:Y:S01]  /*13060*/  @!P5 IMAD.IADD R68, R68, 0x1, -R39.reuse ;  /* 0x000000014444d824 */ /* 0x100fe200078e0a27 */
[----:B------:R-:W-:Y:S01]  /*13070*/  ISETP.GE.AND P5, PT, R17, RZ, PT ;  /* 0x000000ff1100720c */ /* 0x000fe20003fa6270 */
[----:B------:R-:W-:Y:S01]  /*13080*/  @!P4 IMAD.IADD R67, R67, 0x1, -R39 ;  /* 0x000000014343c824 */ /* 0x000fe200078e0a27 */
[----:B------:R-:W-:Y:S01]  /*13090*/  ISETP.GT.U32.AND P4, PT, R39, R71, PT ;  /* 0x000000472700720c */ /* 0x000fe20003f84070 */
[----:B------:R0:W-:Y:S01]  /*130a0*/  STL [R1+0x368], R42 ;  /* 0x0003682a01007387 */ /* 0x0001e20000100800 */
[----:B------:R-:W-:-:S02]  /*130b0*/  SEL R69, R5, R69, !P3 ;  /* 0x0000004505457207 */ /* 0x000fc40005800000 */
[----:B------:R-:W-:Y:S01]  /*130c0*/  PRMT R89, RZ, 0x7610, R89 ;  /* 0x00007610ff597816 */ /* 0x000fe20000000059 */
[----:B------:R0:W2:Y:S02]  /*130d0*/  @P0 LDG.E.U8 R90, desc[UR18][R42.64] ;  /* 0x000000122a5a0981 */ /* 0x0000a4000c1e1100 */
[----:B------:R-:W-:Y:S02]  /*130e0*/  @!P6 IMAD.IADD R70, R70, 0x1, -R39 ;  /* 0x000000014646e824 */ /* 0x000fe400078e0a27 */
[----:B------:R-:W-:-:S03]  /*130f0*/  @!P2 IMAD.MOV R68, RZ, RZ, -R68 ;  /* 0x000000ffff44a224 */ /* 0x000fc600078e0a44 */
[----:B------:R-:W-:Y:S01]  /*13100*/  ISETP.GT.U32.AND P6, PT, R39, R70, PT ;  /* 0x000000462700720c */ /* 0x000fe20003fc4070 */
[----:B------:R-:W-:Y:S01]  /*13110*/  IMAD R69, R69, UR4, RZ ;  /* 0x0000000445457c24 */ /* 0x000fe2000f8e02ff */
[----:B------:R1:W-:Y:S01]  /*13120*/  STL [R1+0x370], R41 ;  /* 0x0003702901007387 */ /* 0x0003e20000100800 */
[----:B------:R-:W-:Y:S01]  /*13130*/  @!P5 IMAD.MOV R67, RZ, RZ, -R67 ;  /* 0x000000ffff43d224 */ /* 0x000fe200078e0a43 */
[----:B------:R-:W-:Y:S01]  /*13140*/  SEL R68, R5, R68, !P3 ;  /* 0x0000004405447207 */ /* 0x000fe20005800000 */
[----:B------:R-:W-:Y:S01]  /*13150*/  @!P4 IMAD.IADD R71, R71, 0x1, -R39 ;  /* 0x000000014747c824 */ /* 0x000fe200078e0a27 */
[----:B------:R1:W-:Y:S01]  /*13160*/  STL [R1+0x364], R43 ;  /* 0x0003642b01007387 */ /* 0x0003e20000100800 */
[----:B0-----:R-:W-:Y:S01]  /*13170*/  @P0 IMAD.MOV.U32 R42, RZ, RZ, R41 ;  /* 0x000000ffff2a0224 */ /* 0x001fe200078e0029 */
[----:B------:R-:W-:Y:S01]  /*13180*/  ISETP.GE.AND P2, PT, R14, RZ, PT ;  /* 0x000000ff0e00720c */ /* 0x000fe20003f46270 */
[----:B------:R-:W0:Y:S01]  /*13190*/  LDCU UR4, c[0x0][0x3b0] ;  /* 0x00007600ff0477ac */ /* 0x000e220008000800 */
[----:B------:R-:W-:Y:S01]  /*131a0*/  ISETP.GT.U32.AND P4, PT, R39, R72, PT ;  /* 0x000000482700720c */ /* 0x000fe20003f84070 */
[----:B-1----:R-:W-:Y:S01]  /*131b0*/  IMAD R68, R68, UR5, RZ ;  /* 0x0000000544447c24 */ /* 0x002fe2000f8e02ff */
[-C--:B------:R-:W-:Y:S01]  /*131c0*/  IADD3 R41, P5, PT, R69, R38.reuse, RZ ;  /* 0x0000002645297210 */ /* 0x080fe20007fbe0ff */
[----:B------:R-:W-:Y:S01]  /*131d0*/  @P0 IMAD.MOV.U32 R43, RZ, RZ, R44 ;  /* 0x000000ffff2b0224 */ /* 0x000fe200078e002c */
[----:B------:R-:W-:Y:S01]  /*131e0*/  SEL R67, R5, R67, !P3 ;  /* 0x0000004305437207 */ /* 0x000fe20005800000 */
[----:B------:R-:W-:Y:S01]  /*131f0*/  STL [R1+0x36c], R44 ;  /* 0x00036c2c01007387 */ /* 0x000fe20000100800 */
[----:B------:R-:W-:Y:S01]  /*13200*/  @!P6 IMAD.IADD R70, R70, 0x1, -R39 ;  /* 0x000000014646e824 */ /* 0x000fe200078e0a27 */
[----:B------:R-:W-:Y:S01]  /*13210*/  PRMT R88, RZ, 0x7610, R88 ;  /* 0x00007610ff587816 */ /* 0x000fe20000000058 */
[----:B------:R-:W1:Y:S01]  /*13220*/  LDCU UR5, c[0x0][0x3b0] ;  /* 0x00007600ff0577ac */ /* 0x000e620008000800 */
[----:B------:R0:W2:Y:S01]  /*13230*/  @P0 LDG.E.U8 R89, desc[UR18][R42.64] ;  /* 0x000000122a590981 */ /* 0x0000a2000c1e1100 */
[----:B------:R-:W-:Y:S01]  /*13240*/  IMAD R67, R67, UR12, RZ ;  /* 0x0000000c43437c24 */ /* 0x000fe2000f8e02ff */
[----:B------:R-:W-:-:S02]  /*13250*/  IADD3 R45, P6, PT, R68, R38, RZ ;  /* 0x00000026442d7210 */ /* 0x000fc40007fde0ff */
[----:B------:R-:W5:Y:S01]  /*13260*/  LDL.LU R16, [R1+0xa24] ;  /* 0x000a240001107983 */ /* 0x000f620000300800 */
[----:B------:R-:W-:Y:S01]  /*13270*/  @!P2 IMAD.MOV R70, RZ, RZ, -R70 ;  /* 0x000000ffff46a224 */ /* 0x000fe200078e0a46 */
[----:B------:R-:W-:Y:S01]  /*13280*/  PRMT R87, RZ, 0x7610, R87 ;  /* 0x00007610ff577816 */ /* 0x000fe20000000057 */
[----:B------:R-:W-:Y:S01]  /*13290*/  @!P4 IMAD.IADD R72, R72, 0x1, -R39 ;  /* 0x000000014848c824 */ /* 0x000fe200078e0a27 */
[----:B------:R-:W5:Y:S01]  /*132a0*/  LDL.LU R17, [R1+0xa20] ;  /* 0x000a200001117983 */ /* 0x000f620000300800 */
[-C--:B0-----:R-:W-:Y:S01]  /*132b0*/  LEA.HI.X.SX32 R42, R69, R35.reuse, 0x1, P5 ;  /* 0x00000023452a7211 */ /* 0x081fe200028f0eff */
[----:B------:R-:W0:Y:S02]  /*132c0*/  LDCU UR12, c[0x0][0x3b0] ;  /* 0x00007600ff0c77ac */ /* 0x000e240008000800 */
[----:B------:R-:W5:Y:S01]  /*132d0*/  LDL.LU R14, [R1+0xa1c] ;  /* 0x000a1c00010e7983 */ /* 0x000f620000300800 */
[----:B------:R-:W-:Y:S01]  /*132e0*/  LEA.HI.X.SX32 R120, R68, R35, 0x1, P6 ;  /* 0x0000002344787211 */ /* 0x000fe200030f0eff */
[----:B------:R-:W-:-:S02]  /*132f0*/  @P0 IMAD.MOV.U32 R43, RZ, RZ, R42 ;  /* 0x000000ffff2b0224 */ /* 0x000fc400078e002a */
[----:B------:R-:W-:Y:S01]  /*13300*/  STL [R1+0x378], R41 ;  /* 0x0003782901007387 */ /* 0x000fe20000100800 */
[----:B------:R-:W-:-:S03]  /*13310*/  ISETP.GT.U32.AND P5, PT, R39, R71, PT ;  /* 0x000000472700720c */ /* 0x000fc60003fa4070 */
[----:B------:R0:W-:Y:S01]  /*13320*/  STL [R1+0x374], R42 ;  /* 0x0003742a01007387 */ /* 0x0001e20000100800 */
[----:B------:R-:W-:Y:S02]  /*13330*/  ISETP.GT.U32.AND P2, PT, R39, R73, PT ;  /* 0x000000492700720c */ /* 0x000fe40003f44070 */
[----:B------:R-:W-:Y:S01]  /*13340*/  ISETP.GE.AND P4, PT, R15, RZ, PT ;  /* 0x000000ff0f00720c */ /* 0x000fe20003f86270 */
[----:B0-----:R-:W-:Y:S01]  /*13350*/  @P0 IMAD.MOV.U32 R42, RZ, RZ, R41 ;  /* 0x000000ffff2a0224 */ /* 0x001fe200078e0029 */
[----:B------:R-:W-:-:S04]  /*13360*/  IADD3 R41, P6, PT, R67, R38, RZ ;  /* 0x0000002643297210 */ /* 0x000fc80007fde0ff */
[----:B------:R-:W-:Y:S01]  /*13370*/  LEA.HI.X.SX32 R44, R67, R35, 0x1, P6 ;  /* 0x00000023432c7211 */ /* 0x000fe200030f0eff */
[----:B------:R0:W2:Y:S01]  /*13380*/  @P0 LDG.E.U8 R88, desc[UR18][R42.64] ;  /* 0x000000122a580981 */ /* 0x0000a2000c1e1100 */
[----:B------:R-:W-:Y:S02]  /*13390*/  ISETP.GT.U32.AND P6, PT, R39, R72, PT ;  /* 0x000000482700720c */ /* 0x000fe40003fc4070 */
[----:B------:R-:W-:Y:S01]  /*133a0*/  SEL R70, R5, R70, !P3 ;  /* 0x0000004605467207 */ /* 0x000fe20005800000 */
[----:B------:R-:W-:Y:S01]  /*133b0*/  @!P5 IMAD.IADD R71, R71, 0x1, -R39 ;  /* 0x000000014747d824 */ /* 0x000fe200078e0a27 */
[----:B------:R-:W-:Y:S01]  /*133c0*/  PRMT R69, RZ, 0x7610, R69 ;  /* 0x00007610ff457816 */ /* 0x000fe20000000045 */
[----:B0-----:R-:W-:Y:S02]  /*133d0*/  @P0 IMAD.MOV.U32 R42, RZ, RZ, R45 ;  /* 0x000000ffff2a0224 */ /* 0x001fe400078e002d */
[----:B------:R-:W-:Y:S02]  /*133e0*/  @P0 IMAD.MOV.U32 R43, RZ, RZ, R120 ;  /* 0x000000ffff2b0224 */ /* 0x000fe400078e0078 */
[----:B------:R-:W-:-:S03]  /*133f0*/  @!P2 IMAD.IADD R73, R73, 0x1, -R39 ;  /* 0x000000014949a824 */ /* 0x000fc600078e0a27 */
[----:B------:R0:W2:Y:S01]  /*13400*/  @P0 LDG.E.U8 R87, desc[UR18][R42.64] ;  /* 0x000000122a570981 */ /* 0x0000a2000c1e1100 */
[----:B------:R-:W-:Y:S01]  /*13410*/  IMAD R70, R70, UR13, RZ ;  /* 0x0000000d46467c24 */ /* 0x000fe2000f8e02ff */
[----:B------:R-:W-:Y:S01]  /*13420*/  ISETP.GE.AND P5, PT, R138, RZ, PT ;  /* 0x000000ff8a00720c */ /* 0x000fe20003fa6270 */
[----:B------:R-:W-:Y:S02]  /*13430*/  @!P4 IMAD.MOV R71, RZ, RZ, -R71 ;  /* 0x000000ffff47c224 */ /* 0x000fe400078e0a47 */
[----:B------:R-:W-:Y:S01]  /*13440*/  @!P6 IMAD.IADD R72, R72, 0x1, -R39 ;  /* 0x000000014848e824 */ /* 0x000fe200078e0a27 */
[C---:B------:R-:W-:Y:S01]  /*13450*/  ISETP.GT.U32.AND P6, PT, R39.reuse, R73, PT ;  /* 0x000000492700720c */ /* 0x040fe20003fc4070 */
[----:B------:R-:W-:Y:S01]  /*13460*/  STL [R1+0x380], R45 ;  /* 0x0003802d01007387 */ /* 0x000fe20000100800 */
[----:B0-----:R-:W-:Y:S02]  /*13470*/  @P0 IMAD.MOV.U32 R42, RZ, RZ, R41 ;  /* 0x000000ffff2a0224 */ /* 0x001fe400078e0029 */
[----:B------:R-:W-:Y:S01]  /*13480*/  @P0 IMAD.MOV.U32 R43, RZ, RZ, R44 ;  /* 0x000000ffff2b0224 */ /* 0x000fe200078e002c */
[----:B------:R-:W-:Y:S01]  /*13490*/  ISETP.GT.U32.AND P4, PT, R39, R74, PT ;  /* 0x0000004a2700720c */ /* 0x000fe20003f84070 */
[----:B------:R-:W0:Y:S03]  /*134a0*/  LDCU UR13, c[0x0][0x3b0] ;  /* 0x00007600ff0d77ac */ /* 0x000e260008000800 */
[----:B------:R1:W2:Y:S01]  /*134b0*/  @P0 LDG.E.U8 R69, desc[UR18][R42.64] ;  /* 0x000000122a450981 */ /* 0x0002a2000c1e1100 */
[----:B------:R-:W-:-:S02]  /*134c0*/  SEL R71, R5, R71, !P3 ;  /* 0x0000004705477207 */ /* 0x000fc40005800000 */
[----:B-1----:R-:W-:-:S03]  /*134d0*/  IADD3 R42, P2, PT, R70, R38, RZ ;  /* 0x00000026462a7210 */ /* 0x002fc60007f5e0ff */
[----:B------:R-:W-:Y:S01]  /*134e0*/  IMAD R71, R71, UR4, RZ ;  /* 0x0000000447477c24 */ /* 0x000fe2000f8e02ff */
[----:B------:R-:W-:Y:S01]  /*134f0*/  STL [R1+0x37c], R120 ;  /* 0x00037c7801007387 */ /* 0x000fe20000100800 */
[----:B------:R-:W1:Y:S01]  /*13500*/  LDCU UR4, c[0x0][0x3b0] ;  /* 0x00007600ff0477ac */ /* 0x000e620008000800 */
[----:B------:R-:W-:Y:S02]  /*13510*/  LEA.HI.X.SX32 R43, R70, R35, 0x1, P2 ;  /* 0x00000023462b7211 */ /* 0x000fe400010f0eff */
[----:B------:R-:W-:Y:S01]  /*13520*/  ISETP.GE.AND P2, PT, R135, RZ, PT ;  /* 0x000000ff8700720c */ /* 0x000fe20003f46270 */
[----:B------:R0:W-:Y:S01]  /*13530*/  STL [R1+0x3a8], R41 ;  /* 0x0003a82901007387 */ /* 0x0001e20000100800 */
[----:B------:R-:W-:Y:S02]  /*13540*/  @!P5 IMAD.MOV R72, RZ, RZ, -R72 ;  /* 0x000000ffff48d224 */ /* 0x000fe400078e0a48 */
[--C-:B------:R-:W-:Y:S01]  /*13550*/  @!P6 IMAD.IADD R73, R73, 0x1, -R39.reuse ;  /* 0x000000014949e824 */ /* 0x100fe200078e0a27 */
[----:B------:R-:W-:Y:S01]  /*13560*/  ISETP.GT.U32.AND P6, PT, R39, R76, PT ;  /* 0x0000004c2700720c */ /* 0x000fe20003fc4070 */
[----:B------:R-:W5:Y:S01]  /*13570*/  LDL.LU R15, [R1+0xa18] ;  /* 0x000a1800010f7983 */ /* 0x000f620000300800 */
[----:B------:R-:W-:Y:S01]  /*13580*/  @!P4 IMAD.IADD R74, R74, 0x1, -R39 ;  /* 0x000000014a4ac824 */ /* 0x000fe200078e0a27 */
[----:B0-----:R-:W-:-:S02]  /*13590*/  IADD3 R41, P5, PT, R71, R38, RZ ;  /* 0x0000002647297210 */ /* 0x001fc40007fbe0ff */
[----:B------:R0:W-:Y:S01]  /*135a0*/  STL [R1+0x3a4], R44 ;  /* 0x0003a42c01007387 */ /* 0x0001e20000100800 */
[----:B------:R-:W-:Y:S02]  /*135b0*/  SEL R72, R5, R72, !P3 ;  /* 0x0000004805487207 */ /* 0x000fe40005800000 */
[----:B------:R-:W-:Y:S01]  /*135c0*/  @!P2 IMAD.MOV R73, RZ, RZ, -R73 ;  /* 0x000000ffff49a224 */ /* 0x000fe200078e0a49 */
[----:B------:R-:W-:Y:S01]  /*135d0*/  PRMT R68, RZ, 0x7610, R68 ;  /* 0x00007610ff447816 */ /* 0x000fe20000000044 */
[----:B------:R-:W5:Y:S01]  /*135e0*/  LDL.LU R138, [R1+0xa14] ;  /* 0x000a1400018a7983 */ /* 0x000f620000300800 */
[----:B------:R-:W-:Y:S02]  /*135f0*/  ISETP.GT.U32.AND P4, PT, R39, R74, PT ;  /* 0x0000004a2700720c */ /* 0x000fe40003f84070 */
[----:B0-----:R-:W-:Y:S01]  /*13600*/  LEA.HI.X.SX32 R44, R71, R35, 0x1, P5 ;  /* 0x00000023472c7211 */ /* 0x001fe200028f0eff */
[----:B------:R-:W-:Y:S01]  /*13610*/  IMAD R72, R72, UR5, RZ ;  /* 0x0000000548487c24 */ /* 0x000fe2000f8e02ff */
[----:B------:R-:W-:Y:S01]  /*13620*/  ISETP.GT.U32.AND P5, PT, R39, R75, PT ;  /* 0x0000004b2700720c */ /* 0x000fe20003fa4070 */
[----:B------:R0:W-:Y:S01]  /*13630*/  STL [R1+0x3b0], R42 ;  /* 0x0003b02a01007387 */ /* 0x0001e20000100800 */
[----:B------:R-:W-:Y:S01]  /*13640*/  PRMT R67, RZ, 0x7610, R67 ;  /* 0x00007610ff437816 */ /* 0x000fe20000000043 */
[--C-:B------:R-:W-:Y:S01]  /*13650*/  @!P6 IMAD.IADD R76, R76, 0x1, -R39.reuse ;  /* 0x000000014c4ce824 */ /* 0x100fe200078e0a27 */
[----:B------:R-:W-:Y:S01]  /*13660*/  SEL R73, R5, R73, !P3 ;  /* 0x0000004905497207 */ /* 0x000fe20005800000 */
[----:B------:R-:W5:Y:S04]  /*13670*/  LDL.LU R135, [R1+0xa10] ;  /* 0x000a100001877983 */ /* 0x000f680000300800 */
[----:B------:R0:W2:Y:S01]  /*13680*/  @P0 LDG.E.U8 R68, desc[UR18][R42.64] ;  /* 0x000000122a440981 */ /* 0x0000a2000c1e1100 */
[----:B------:R-:W-:Y:S01]  /*13690*/  ISETP.GE.AND P2, PT, R12, RZ, PT ;  /* 0x000000ff0c00720c */ /* 0x000fe20003f46270 */
[----:B------:R-:W-:Y:S01]  /*136a0*/  @!P4 IMAD.IADD R74, R74, 0x1, -R39 ;  /* 0x000000014a4ac824 */ /* 0x000fe200078e0a27 */
[----:B------:R-:W3:Y:S01]  /*136b0*/  LDCU UR5, c[0x0][0x3b0] ;  /* 0x00007600ff0577ac */ /* 0x000ee20008000800 */
[----:B------:R1:W-:Y:S04]  /*136c0*/  STL [R1+0x3ac], R43 ;  /* 0x0003ac2b01007387 */ /* 0x0003e80000100800 */
[----:B------:R-:W-:Y:S01]  /*136d0*/  STL [R1+0x3b8], R41 ;  /* 0x0003b82901007387 */ /* 0x000fe20000100800 */
[----:B0-----:R-:W-:-:S03]  /*136e0*/  @P0 IMAD.MOV.U32 R42, RZ, RZ, R41 ;  /* 0x000000ffff2a0224 */ /* 0x001fc600078e0029 */
[----:B------:R0:W-:Y:S01]  /*136f0*/  STL [R1+0x3b4], R44 ;  /* 0x0003b42c01007387 */ /* 0x0001e20000100800 */
[----:B-1----:R-:W-:Y:S02]  /*13700*/  @P0 IMAD.MOV.U32 R43, RZ, RZ, R44 ;  /* 0x000000ffff2b0224 */ /* 0x002fe400078e002c */
[----:B------:R-:W-:Y:S01]  /*13710*/  IMAD R73, R73, UR4, RZ ;  /* 0x0000000449497c24 */ /* 0x000fe2000f8e02ff */
[----:B------:R-:W5:Y:S01]  /*13720*/  LDL.LU R12, [R1+0xa0c] ;  /* 0x000a0c00010c7983 */ /* 0x000f620000300800 */
[----:B------:R-:W-:-:S03]  /*13730*/  @!P5 IMAD.IADD R75, R75, 0x1, -R39 ;  /* 0x000000014b4bd824 */ /* 0x000fc600078e0a27 */
[----:B------:R1:W2:Y:S01]  /*13740*/  @P0 LDG.E.U8 R67, desc[UR18][R42.64] ;  /* 0x000000122a430981 */ /* 0x0002a2000c1e1100 */
[CC--:B0-----:R-:W-:Y:S01]  /*13750*/  IADD3 R44, P6, PT, R72.reuse, R38.reuse, RZ ;  /* 0x00000026482c7210 */ /* 0x0c1fe20007fde0ff */
[----:B------:R-:W-:Y:S01]  /*13760*/  @!P2 IMAD.MOV R74, RZ, RZ, -R74 ;  /* 0x000000ffff4aa224 */ /* 0x000fe200078e0a4a */
[----:B------:R-:W-:Y:S01]  /*13770*/  IADD3 R41, P4, PT, R73, R38, RZ ;  /* 0x0000002649297210 */ /* 0x000fe20007f9e0ff */
[----:B------:R-:W0:Y:S01]  /*13780*/  LDCU UR4, c[0x0][0x3b0] ;  /* 0x00007600ff0477ac */ /* 0x000e220008000800 */
[C---:B------:R-:W-:Y:S01]  /*13790*/  ISETP.GT.U32.AND P5, PT, R39.reuse, R76, PT ;  /* 0x0000004c2700720c */ /* 0x040fe20003fa4070 */
[----:B------:R-:W-:Y:S01]  /*137a0*/  STL [R1+0x3c0], R44 ;  /* 0x0003c02c01007387 */ /* 0x000fe20000100800 */
[----:B-1----:R-:W-:Y:S02]  /*137b0*/  LEA.HI.X.SX32 R42, R72, R35, 0x1, P6 ;  /* 0x00000023482a7211 */ /* 0x002fe400030f0eff */
[----:B------:R-:W-:-:S03]  /*137c0*/  ISETP.GT.U32.AND P6, PT, R39, R75, PT ;  /* 0x0000004b2700720c */ /* 0x000fc60003fc4070 */
[----:B------:R1:W-:Y:S01]  /*137d0*/  STL [R1+0x3bc], R42 ;  /* 0x0003bc2a01007387 */ /* 0x0003e20000100800 */
[----:B------:R-:W-:Y:S02]  /*137e0*/  @P0 IMAD.MOV.U32 R43, RZ, RZ, R42 ;  /* 0x000000ffff2b0224 */ /* 0x000fe400078e002a */
[----:B-1----:R-:W-:Y:S01]  /*137f0*/  @P0 IMAD.MOV.U32 R42, RZ, RZ, R44 ;  /* 0x000000ffff2a0224 */ /* 0x002fe200078e002c */
[----:B------:R-:W-:Y:S02]  /*13800*/  LEA.HI.X.SX32 R44, R73, R35, 0x1, P4 ;  /* 0x00000023492c7211 */ /* 0x000fe400020f0eff */
[----:B------:R-:W-:Y:S02]  /*13810*/  ISETP.GE.AND P4, PT, R13, RZ, PT ;  /* 0x000000ff0d00720c */ /* 0x000fe40003f86270 */
[----:B------:R-:W-:Y:S01]  /*13820*/  ISETP.GT.U32.AND P2, PT, R39, R79, PT ;  /* 0x0000004f2700720c */ /* 0x000fe20003f44070 */
[--C-:B------:R-:W-:Y:S02]  /*13830*/  @!P5 IMAD.IADD R76, R76, 0x1, -R39.reuse ;  /* 0x000000014c4cd824 */ /* 0x100fe400078e0a27 */
[----:B------:R-:W-:Y:S01]  /*13840*/  @!P6 IMAD.IADD R75, R75, 0x1, -R39 ;  /* 0x000000014b4be824 */ /* 0x000fe200078e0a27 */
[----:B------:R-:W-:-:S02]  /*13850*/  ISETP.GE.AND P6, PT, R10, RZ, PT ;  /* 0x000000ff0a00720c */ /* 0x000fc40003fc6270 */
[----:B------:R-:W-:Y:S02]  /*13860*/  ISETP.GT.U32.AND P5, PT, R39, R78, PT ;  /* 0x0000004e2700720c */ /* 0x000fe40003fa4070 */
[----:B------:R-:W-:-:S03]  /*13870*/  SEL R74, R5, R74, !P3 ;  /* 0x0000004a054a7207 */ /* 0x000fc60005800000 */
[----:B------:R-:W-:Y:S01]  /*13880*/  @!P4 IMAD.MOV R76, RZ, RZ, -R76 ;  /* 0x000000ffff4cc224 */ /* 0x000fe200078e0a4c */
[----:B------:R-:W-:Y:S01]  /*13890*/  PRMT R66, RZ, 0x7610, R66 ;  /* 0x00007610ff427816 */ /* 0x000fe20000000042 */
[----:B------:R-:W-:Y:S01]  /*138a0*/  IMAD R74, R74, UR12, RZ ;  /* 0x0000000c4a4a7c24 */ /* 0x000fe2000f8e02ff */
[----:B------:R1:W-:Y:S01]  /*138b0*/  STL [R1+0x3e8], R41 ;  /* 0x0003e82901007387 */ /* 0x0003e20000100800 */
[----:B------:R-:W-:Y:S01]  /*138c0*/  @!P2 IMAD.IADD R79, R79, 0x1, -R39 ;  /* 0x000000014f4fa824 */ /* 0x000fe200078e0a27 */
[----:B------:R-:W-:Y:S01]  /*138d0*/  SEL R76, R5, R76, !P3 ;  /* 0x0000004c054c7207 */ /* 0x000fe20005800000 */
[----:B------:R-:W-:Y:S01]  /*138e0*/  @!P6 IMAD.MOV R75, RZ, RZ, -R75 ;  /* 0x000000ffff4be224 */ /* 0x000fe200078e0a4b */
[----:B------:R0:W2:Y:S01]  /*138f0*/  @P0 LDG.E.U8 R66, desc[UR18][R42.64] ;  /* 0x000000122a420981 */ /* 0x0000a2000c1e1100 */
[----:B------:R-:W-:Y:S01]  /*13900*/  @!P5 IMAD.IADD R78, R78, 0x1, -R39 ;  /* 0x000000014e4ed824 */ /* 0x000fe200078e0a27 */
[----:B------:R-:W-:Y:S01]  /*13910*/  PRMT R65, RZ, 0x7610, R65 ;  /* 0x00007610ff417816 */ /* 0x000fe20000000041 */
[----:B---3--:R-:W-:Y:S01]  /*13920*/  IMAD R76, R76, UR5, RZ ;  /* 0x000000054c4c7c24 */ /* 0x008fe2000f8e02ff */
[----:B------:R-:W-:Y:S01]  /*13930*/  ISETP.GT.U32.AND P2, PT, R39, R79, PT ;  /* 0x0000004f2700720c */ /* 0x000fe20003f44070 */
[----:B------:R-:W5:Y:S01]  /*13940*/  LDL.LU R13, [R1+0xa08] ;  /* 0x000a0800010d7983 */ /* 0x000f620000300800 */
[----:B------:R-:W-:Y:S01]  /*13950*/  PRMT R64, RZ, 0x7610, R64 ;  /* 0x00007610ff407816 */ /* 0x000fe20000000040 */
[----:B------:R-:W3:Y:S01]  /*13960*/  LDCU UR5, c[0x0][0x3b0] ;  /* 0x00007600ff0577ac */ /* 0x000ee20008000800 */
[----:B0-----:R-:W-:Y:S01]  /*13970*/  @P0 IMAD.MOV.U32 R42, RZ, RZ, R41 ;  /* 0x000000ffff2a0224 */ /* 0x001fe200078e0029 */
[-C--:B-1----:R-:W-:Y:S01]  /*13980*/  IADD3 R41, P4, PT, R74, R38.reuse, RZ ;  /* 0x000000264a297210 */ /* 0x082fe20007f9e0ff */
[----:B------:R0:W-:Y:S01]  /*13990*/  STL [R1+0x3e4], R44 ;  /* 0x0003e42c01007387 */ /* 0x0001e20000100800 */
[----:B------:R-:W-:Y:S01]  /*139a0*/  @P0 IMAD.MOV.U32 R43, RZ, RZ, R44 ;  /* 0x000000ffff2b0224 */ /* 0x000fe200078e002c */
[----:B------:R-:W-:Y:S01]  /*139b0*/  IADD3 R45, P5, PT, R76, R38, RZ ;  /* 0x000000264c2d7210 */ /* 0x000fe20007fbe0ff */
[----:B------:R-:W1:Y:S01]  /*139c0*/  LDCU UR12, c[0x0][0x3b0] ;  /* 0x00007600ff0c77ac */ /* 0x000e620008000800 */
[----:B------:R-:W-:Y:S01]  /*139d0*/  SEL R75, R5, R75, !P3 ;  /* 0x0000004b054b7207 */ /* 0x000fe20005800000 */
[----:B------:R-:W5:Y:S01]  /*139e0*/  LDL.LU R10, [R1+0xa04] ;  /* 0x000a0400010a7983 */ /* 0x000f620000300800 */
[----:B------:R-:W-:-:S02]  /*139f0*/  ISETP.GT.U32.AND P6, PT, R39, R78, PT ;  /* 0x0000004e2700720c */ /* 0x000fc40003fc4070 */
[----:B0-----:R-:W-:Y:S01]  /*13a00*/  LEA.HI.X.SX32 R44, R74, R35, 0x1, P4 ;  /* 0x000000234a2c7211 */ /* 0x001fe200020f0eff */
[----:B------:R0:W2:Y:S01]  /*13a10*/  @P0 LDG.E.U8 R65, desc[UR18][R42.64] ;  /* 0x000000122a410981 */ /* 0x0000a2000c1e1100 */
[----:B------:R-:W-:Y:S02]  /*13a20*/  ISETP.GT.U32.AND P4, PT, R39, R77, PT ;  /* 0x0000004d2700720c */ /* 0x000fe40003f84070 */
[----:B------:R-:W-:Y:S01]  /*13a30*/  LEA.HI.X.SX32 R70, R76, R35, 0x1, P5 ;  /* 0x000000234c467211 */ /* 0x000fe200028f0eff */
[----:B------:R-:W-:Y:S01]  /*13a40*/  IMAD R75, R75, UR4, RZ ;  /* 0x000000044b4b7c24 */ /* 0x000fe2000f8e02ff */
[----:B------:R-:W-:Y:S01]  /*13a50*/  ISETP.GE.AND P5, PT, R11, RZ, PT ;  /* 0x000000ff0b00720c */ /* 0x000fe20003fa6270 */
[----:B------:R1:W-:Y:S01]  /*13a60*/  STL [R1+0x3f0], R41 ;  /* 0x0003f02901007387 */ /* 0x0003e20000100800 */
[----:B------:R-:W-:Y:S01]  /*13a70*/  @!P2 IMAD.IADD R79, R79, 0x1, -R39 ;  /* 0x000000014f4fa824 */ /* 0x000fe200078e0a27 */
[----:B------:R-:W-:Y:S02]  /*13a80*/  PRMT R63, RZ, 0x7610, R63 ;  /* 0x00007610ff3f7816 */ /* 0x000fe4000000003f */
[----:B------:R-:W-:-:S02]  /*13a90*/  @!P6 IMAD.IADD R78, R78, 0x1, -R39 ;  /* 0x000000014e4ee824 */ /* 0x000fc400078e0a27 */
[----:B0-----:R-:W-:Y:S01]  /*13aa0*/  @P0 IMAD.MOV.U32 R42, RZ, RZ, R41 ;  /* 0x000000ffff2a0224 */ /* 0x001fe200078e0029 */
[----:B------:R0:W-:Y:S01]  /*13ab0*/  STL [R1+0x3ec], R44 ;  /* 0x0003ec2c01007387 */ /* 0x0001e20000100800 */
[----:B------:R-:W-:Y:S01]  /*13ac0*/  @P0 IMAD.MOV.U32 R43, RZ, RZ, R44 ;  /* 0x000000ffff2b0224 */ /* 0x000fe200078e002c */
[----:B------:R-:W-:Y:S01]  /*13ad0*/  PRMT R62, RZ, 0x7610, R62 ;  /* 0x00007610ff3e7816 */ /* 0x000fe2000000003e */
[----:B------:R-:W-:Y:S01]  /*13ae0*/  @!P4 IMAD.IADD R77, R77, 0x1, -R39 ;  /* 0x000000014d4dc824 */ /* 0x000fe200078e0a27 */
[C---:B-1----:R-:W-:Y:S01]  /*13af0*/  IADD3 R41, P2, PT, R75.reuse, R38, RZ ;  /* 0x000000264b297210 */ /* 0x042fe20007f5e0ff */
[----:B------:R-:W1:Y:S01]  /*13b00*/  LDCU UR4, c[0x0][0x3b0] ;  /* 0x00007600ff0477ac */ /* 0x000e620008000800 */
[----:B------:R-:W-:Y:S01]  /*13b10*/  ISETP.GE.AND P6, PT, R8, RZ, PT ;  /* 0x000000ff0800720c */ /* 0x000fe20003fc6270 */
[----:B------:R-:W-:Y:S01]  /*13b20*/  @!P5 IMAD.MOV R79, RZ, RZ, -R79 ;  /* 0x000000ffff4fd224 */ /* 0x000fe200078e0a4f */
[----:B------:R3:W2:Y:S01]  /*13b30*/  @P0 LDG.E.U8 R64, desc[UR18][R42.64] ;  /* 0x000000122a400981 */ /* 0x0006a2000c1e1100 */
[----:B0-----:R-:W-:-:S02]  /*13b40*/  LEA.HI.X.SX32 R44, R75, R35, 0x1, P2 ;  /* 0x000000234b2c7211 */ /* 0x001fc400010f0eff */
[C---:B------:R-:W-:Y:S02]  /*13b50*/  ISETP.GT.U32.AND P2, PT, R39.reuse, R80, PT ;  /* 0x000000502700720c */ /* 0x040fe40003f44070 */
[----:B------:R-:W-:Y:S02]  /*13b60*/  ISETP.GT.U32.AND P4, PT, R39, R77, PT ;  /* 0x0000004d2700720c */ /* 0x000fe40003f84070 */
[----:B------:R-:W-:Y:S01]  /*13b70*/  SEL R79, R5, R79, !P3 ;  /* 0x0000004f054f7207 */ /* 0x000fe20005800000 */
[----:B---3--:R-:W-:Y:S02]  /*13b80*/  @P0 IMAD.MOV.U32 R42, RZ, RZ, R45 ;  /* 0x000000ffff2a0224 */ /* 0x008fe400078e002d */
[----:B------:R-:W-:Y:S02]  /*13b90*/  @P0 IMAD.MOV.U32 R43, RZ, RZ, R70 ;  /* 0x000000ffff2b0224 */ /* 0x000fe400078e0046 */
[----:B------:R-:W-:-:S03]  /*13ba0*/  IMAD R79, R79, UR13, RZ ;  /* 0x0000000d4f4f7c24 */ /* 0x000fc6000f8e02ff */
[----:B------:R0:W3:Y:S01]  /*13bb0*/  @P0 LDG.E.U8 R63, desc[UR18][R42.64] ;  /* 0x000000122a3f0981 */ /* 0x0000e2000c1e1100 */
[----:B------:R-:W-:Y:S01]  /*13bc0*/  @!P6 IMAD.MOV R78, RZ, RZ, -R78 ;  /* 0x000000ffff4ee224 */ /* 0x000fe200078e0a4e */
[----:B------:R-:W-:Y:S01]  /*13bd0*/  ISETP.GE.AND P5, PT, R9, RZ, PT ;  /* 0x000000ff0900720c */ /* 0x000fe20003fa6270 */
[--C-:B------:R-:W-:Y:S01]  /*13be0*/  @!P2 IMAD.IADD R80, R80, 0x1, -R39.reuse ;  /* 0x000000015050a824 */ /* 0x100fe200078e0a27 */
[----:B------:R-:W-:Y:S01]  /*13bf0*/  ISETP.GT.U32.AND P6, PT, R39, R81, PT ;  /* 0x000000512700720c */ /* 0x000fe20003fc4070 */
[----:B------:R-:W-:Y:S02]  /*13c00*/  @!P4 IMAD.IADD R77, R77, 0x1, -R39 ;  /* 0x000000014d4dc824 */ /* 0x000fe400078e0a27 */
[----:B0-----:R-:W-:Y:S02]  /*13c10*/  @P0 IMAD.MOV.U32 R42, RZ, RZ, R41 ;  /* 0x000000ffff2a0224 */ /* 0x001fe400078e0029 */
[----:B------:R-:W-:Y:S01]  /*13c20*/  @P0 IMAD.MOV.U32 R43, RZ, RZ, R44 ;  /* 0x000000ffff2b0224 */ /* 0x000fe200078e002c */
[----:B------:R-:W-:-:S02]  /*13c30*/  SEL R78, R5, R78, !P3 ;  /* 0x0000004e054e7207 */ /* 0x000fc40005800000 */
[----:B------:R-:W-:Y:S02]  /*13c40*/  ISETP.GT.U32.AND P2, PT, R39, R80, PT ;  /* 0x000000502700720c */ /* 0x000fe40003f44070 */
[----:B------:R0:W2:Y:S01]  /*13c50*/  @P0 LDG.E.U8 R62, desc[UR18][R42.64] ;  /* 0x000000122a3e0981 */ /* 0x0000a2000c1e1100 */
[----:B------:R-:W-:Y:S01]  /*13c60*/  IMAD R78, R78, UR5, RZ ;  /* 0x000000054e4e7c24 */ /* 0x000fe2000f8e02ff */
[----:B------:R-:W1:Y:S02]  /*13c70*/  LDCU UR5, c[0x0][0x3b0] ;  /* 0x00007600ff0577ac */ /* 0x000e640008000800 */
[----:B------:R-:W-:Y:S01]  /*13c80*/  STL [R1+0x3f8], R45 ;  /* 0x0003f82d01007387 */ /* 0x000fe20000100800 */
[----:B------:R-:W-:-:S03]  /*13c90*/  @!P5 IMAD.MOV R77, RZ, RZ, -R77 ;  /* 0x000000ffff4dd224 */ /* 0x000fc600078e0a4d */
[----:B------:R-:W5:Y:S01]  /*13ca0*/  LDL.LU R11, [R1+0xa00] ;  /* 0x000a0000010b7983 */ /* 0x000f620000300800 */
[----:B0-----:R-:W-:-:S04]  /*13cb0*/  IADD3 R42, P4, PT, R79, R38, RZ ;  /* 0x000000264f2a7210 */ /* 0x001fc80007f9e0ff */
[----:B------:R-:W-:Y:S02]  /*13cc0*/  LEA.HI.X.SX32 R43, R79, R35, 0x1, P4 ;  /* 0x000000234f2b7211 */ /* 0x000fe400020f0eff */
[----:B------:R-:W-:Y:S01]  /*13cd0*/  ISETP.GE.AND P4, PT, R132, RZ, PT ;  /* 0x000000ff8400720c */ /* 0x000fe20003f86270 */
[----:B------:R-:W-:Y:S01]  /*13ce0*/  STL [R1+0x3f4], R70 ;  /* 0x0003f44601007387 */ /* 0x000fe20000100800 */
[----:B------:R-:W-:-:S03]  /*13cf0*/  @!P6 IMAD.IADD R81, R81, 0x1, -R39 ;  /* 0x000000015151e824 */ /* 0x000fc600078e0a27 */
[----:B------:R-:W5:Y:S04]  /*13d00*/  LDL.LU R8, [R1+0x9fc] ;  /* 0x0009fc0001087983 */ /* 0x000f680000300800 */
[----:B------:R0:W-:Y:S01]  /*13d10*/  STL [R1+0x400], R41 ;  /* 0x0004002901007387 */ /* 0x0001e20000100800 */
[----:B------:R-:W-:Y:S01]  /*13d20*/  @!P2 IMAD.IADD R80, R80, 0x1, -R39 ;  /* 0x000000015050a824 */ /* 0x000fe200078e0a27 */
[----:B------:R-:W-:Y:S02]  /*13d30*/  ISETP.GT.U32.AND P6, PT, R39, R81, PT ;  /* 0x000000512700720c */ /* 0x000fe40003fc4070 */
[----:B------:R1:W-:Y:S01]  /*13d40*/  STL [R1+0x3fc], R44 ;  /* 0x0003fc2c01007387 */ /* 0x0003e20000100800 */
[C---:B0-----:R-:W-:Y:S01]  /*13d50*/  IADD3 R41, P5, PT, R78.reuse, R38, RZ ;  /* 0x000000264e297210 */ /* 0x041fe20007fbe0ff */
[----:B------:R-:W-:Y:S01]  /*13d60*/  @!P4 IMAD.MOV R80, RZ, RZ, -R80 ;  /* 0x000000ffff50c224 */ /* 0x000fe200078e0a50 */
[----:B------:R-:W-:Y:S01]  /*13d70*/  PRMT R61, RZ, 0x7610, R61 ;  /* 0x00007610ff3d7816 */ /* 0x000fe2000000003d */
[----:B------:R-:W5:Y:S01]  /*13d80*/  LDL.LU R9, [R1+0x9f8] ;  /* 0x0009f80001097983 */ /* 0x000f620000300800 */
[----:B-1----:R-:W-:-:S02]  /*13d90*/  LEA.HI.X.SX32 R44, R78, R35, 0x1, P5 ;  /* 0x000000234e2c7211 */ /* 0x002fc400028f0eff */
[----:B------:R-:W-:Y:S01]  /*13da0*/  ISETP.GT.U32.AND P5, PT, R39, R82, PT ;  /* 0x000000522700720c */ /* 0x000fe20003fa4070 */
[----:B------:R0:W-:Y:S01]  /*13db0*/  STL [R1+0x428], R42 ;  /* 0x0004282a01007387 */ /* 0x0001e20000100800 */
[----:B------:R-:W-:Y:S02]  /*13dc0*/  ISETP.GE.AND P2, PT, R130, RZ, PT ;  /* 0x000000ff8200720c */ /* 0x000fe40003f46270 */
[----:B------:R-:W-:Y:S01]  /*13dd0*/  SEL R77, R5, R77, !P3 ;  /* 0x0000004d054d7207 */ /* 0x000fe20005800000 */
[----:B------:R-:W5:Y:S01]  /*13de0*/  LDL.LU R132, [R1+0x9f4] ;  /* 0x0009f40001847983 */ /* 0x000f620000300800 */
[----:B------:R-:W-:Y:S02]  /*13df0*/  ISETP.GT.U32.AND P4, PT, R39, R84, PT ;  /* 0x000000542700720c */ /* 0x000fe40003f84070 */
[----:B------:R-:W-:Y:S01]  /*13e00*/  PRMT R60, RZ, 0x7610, R60 ;  /* 0x00007610ff3c7816 */ /* 0x000fe2000000003c */
[----:B------:R-:W-:Y:S01]  /*13e10*/  STL [R1+0x430], R41 ;  /* 0x0004302901007387 */ /* 0x000fe20000100800 */
[----:B------:R-:W-:Y:S01]  /*13e20*/  SEL R80, R5, R80, !P3 ;  /* 0x0000005005507207 */ /* 0x000fe20005800000 */
[----:B------:R-:W-:Y:S01]  /*13e30*/  IMAD R77, R77, UR4, RZ ;  /* 0x000000044d4d7c24 */ /* 0x000fe2000f8e02ff */
[----:B------:R-:W1:Y:S01]  /*13e40*/  LDCU UR4, c[0x0][0x3b0] ;  /* 0x00007600ff0477ac */ /* 0x000e620008000800 */
[----:B------:R0:W-:Y:S04]  /*13e50*/  STL [R1+0x424], R43 ;  /* 0x0004242b01007387 */ /* 0x0001e80000100800 */
[----:B------:R0:W2:Y:S01]  /*13e60*/  @P0 LDG.E.U8 R61, desc[UR18][R42.64] ;  /* 0x000000122a3d0981 */ /* 0x0000a2000c1e1100 */
[----:B------:R-:W-:-:S02]  /*13e70*/  @!P6 IMAD.IADD R81, R81, 0x1, -R39 ;  /* 0x000000015151e824 */ /* 0x000fc400078e0a27 */
[----:B------:R-:W-:Y:S02]  /*13e80*/  IMAD R80, R80, UR5, RZ ;  /* 0x0000000550507c24 */ /* 0x000fe4000f8e02ff */
[--C-:B------:R-:W-:Y:S02]  /*13e90*/  @!P5 IMAD.IADD R82, R82, 0x1, -R39.reuse ;  /* 0x000000015252d824 */ /* 0x100fe400078e0a27 */
[----:B------:R-:W-:Y:S01]  /*13ea0*/  @!P4 IMAD.IADD R84, R84, 0x1, -R39 ;  /* 0x000000015454c824 */ /* 0x000fe200078e0a27 */
[----:B------:R1:W-:Y:S01]  /*13eb0*/  STL [R1+0x42c], R44 ;  /* 0x00042c2c01007387 */ /* 0x0003e20000100800 */
[----:B0-----:R-:W-:Y:S02]  /*13ec0*/  @P0 IMAD.MOV.U32 R42, RZ, RZ, R41 ;  /* 0x000000ffff2a0224 */ /* 0x001fe400078e0029 */
[----:B------:R-:W-:Y:S02]  /*13ed0*/  @P0 IMAD.MOV.U32 R43, RZ, RZ, R44 ;  /* 0x000000ffff2b0224 */ /* 0x000fe400078e002c */
[----:B------:R-:W-:Y:S01]  /*13ee0*/  @!P2 IMAD.MOV R81, RZ, RZ, -R81 ;  /* 0x000000ffff51a224 */ /* 0x000fe200078e0a51 */
[----:B------:R-:W-:Y:S01]  /*13ef0*/  ISETP.GT.U32.AND P6, PT, R39, R82, PT ;  /* 0x000000522700720c */ /* 0x000fe20003fc4070 */
[----:B------:R-:W5:Y:S01]  /*13f00*/  LDL.LU R130, [R1+0x9f0] ;  /* 0x0009f00001827983 */ /* 0x000f620000300800 */
[----:B------:R-:W-:Y:S01]  /*13f10*/  PRMT R59, RZ, 0x7610, R59 ;  /* 0x00007610ff3b7816 */ /* 0x000fe2000000003b */
[----:B------:R-:W0:Y:S02]  /*13f20*/  LDCU UR5, c[0x0][0x3b0] ;  /* 0x00007600ff0577ac */ /* 0x000e240008000800 */
[----:B------:R1:W2:Y:S01]  /*13f30*/  @P0 LDG.E.U8 R60, desc[UR18][R42.64] ;  /* 0x000000122a3c0981 */ /* 0x0002a2000c1e1100 */
[----:B------:R-:W-:-:S02]  /*13f40*/  IADD3 R41, P2, PT, R80, R38, RZ ;  /* 0x0000002650297210 */ /* 0x000fc40007f5e0ff */
[----:B-1----:R-:W-:-:S04]  /*13f50*/  IADD3 R42, P5, PT, R77, R38, RZ ;  /* 0x000000264d2a7210 */ /* 0x002fc80007fbe0ff */
[----:B------:R-:W-:Y:S02]  /*13f60*/  LEA.HI.X.SX32 R43, R77, R35, 0x1, P5 ;  /* 0x000000234d2b7211 */ /* 0x000fe400028f0eff */
[----:B------:R-:W-:Y:S02]  /*13f70*/  ISETP.GT.U32.AND P5, PT, R39, R83, PT ;  /* 0x000000532700720c */ /* 0x000fe40003fa4070 */
[----:B------:R-:W-:Y:S02]  /*13f80*/  LEA.HI.X.SX32 R44, R80, R35, 0x1, P2 ;  /* 0x00000023502c7211 */ /* 0x000fe400010f0eff */
[----:B------:R-:W-:Y:S02]  /*13f90*/  ISETP.GE.AND P4, PT, R6, RZ, PT ;  /* 0x000000ff0600720c */ /* 0x000fe40003f86270 */
[----:B------:R-:W-:Y:S01]  /*13fa0*/  SEL R81, R5, R81, !P3 ;  /* 0x0000005105517207 */ /* 0x000fe20005800000 */
[----:B------:R1:W-:Y:S01]  /*13fb0*/  STL [R1+0x438], R42 ;  /* 0x0004382a01007387 */ /* 0x0003e20000100800 */
[----:B------:R-:W-:Y:S01]  /*13fc0*/  ISETP.GT.U32.AND P2, PT, R39, R84, PT ;  /* 0x000000542700720c */ /* 0x000fe20003f44070 */
[----:B------:R-:W-:-:S02]  /*13fd0*/  @!P6 IMAD.IADD R82, R82, 0x1, -R39 ;  /* 0x000000015252e824 */ /* 0x000fc400078e0a27 */
[----:B------:R-:W-:Y:S01]  /*13fe0*/  IMAD R81, R81, UR4, RZ ;  /* 0x0000000451517c24 */ /* 0x000fe2000f8e02ff */
[----:B------:R0:W-:Y:S01]  /*13ff0*/  STL [R1+0x434], R43 ;  /* 0x0004342b01007387 */ /* 0x0001e20000100800 */
[--C-:B------:R-:W-:Y:S01]  /*14000*/  @!P5 IMAD.IADD R83, R83, 0x1, -R39.reuse ;  /* 0x000000015353d824 */ /* 0x100fe200078e0a27 */
[----:B------:R-:W-:Y:S01]  /*14010*/  PRMT R58, RZ, 0x7610, R58 ;  /* 0x00007610ff3a7816 */ /* 0x000fe2000000003a */
[----:B------:R-:W4:Y:S01]  /*14020*/  LDCU UR4, c[0x0][0x3b0] ;  /* 0x00007600ff0477ac */ /* 0x000f220008000800 */
[----:B------:R1:W2:Y:S01]  /*14030*/  @P0 LDG.E.U8 R59, desc[UR18][R42.64] ;  /* 0x000000122a3b0981 */ /* 0x0002a2000c1e1100 */
[C---:B------:R-:W-:Y:S01]  /*14040*/  ISETP.GT.U32.AND P6, PT, R39.reuse, R85, PT ;  /* 0x000000552700720c */ /* 0x040fe20003fc4070 */
[----:B------:R-:W-:Y:S02]  /*14050*/  @!P4 IMAD.MOV R82, RZ, RZ, -R82 ;  /* 0x000000ffff52c224 */ /* 0x000fe400078e0a52 */
[----:B------:R0:W-:Y:S01]  /*14060*/  STL [R1+0x440], R41 ;  /* 0x0004402901007387 */ /* 0x0001e20000100800 */
[----:B------:R-:W-:Y:S01]  /*14070*/  @!P2 IMAD.IADD R84, R84, 0x1, -R39 ;  /* 0x000000015454a824 */ /* 0x000fe200078e0a27 */
[----:B------:R-:W-:Y:S01]  /*14080*/  ISETP.GT.U32.AND P5, PT, R39, R83, PT ;  /* 0x000000532700720c */ /* 0x000fe20003fa4070 */
[----:B-1----:R-:W-:-:S02]  /*14090*/  @P0 IMAD.MOV.U32 R42, RZ, RZ, R41 ;  /* 0x000000ffff2a0224 */ /* 0x002fc400078e0029 */
[----:B0-----:R-:W-:Y:S01]  /*140a0*/  @P0 IMAD.MOV.U32 R43, RZ, RZ, R44 ;  /* 0x000000ffff2b0224 */ /* 0x001fe200078e002c */
[----:B------:R-:W-:-:S04]  /*140b0*/  ISETP.GE.AND P4, PT, R7, RZ, PT ;  /* 0x000000ff0700720c */ /* 0x000fc80003f86270 */
[--C-:B------:R-:W-:Y:S01]  /*140c0*/  @!P6 IMAD.IADD R85, R85, 0x1, -R39.reuse ;  /* 0x000000015555e824 */ /* 0x100fe200078e0a27 */
[----:B------:R-:W-:Y:S01]  /*140d0*/  IADD3 R41, P2, PT, R81, R38, RZ ;  /* 0x0000002651297210 */ /* 0x000fe20007f5e0ff */
[----:B------:R-:W5:Y:S04]  /*140e0*/  LDL.LU R6, [R1+0x9ec] ;  /* 0x0009ec0001067983 */ /* 0x000f680000300800 */
[----:B------:R0:W2:Y:S01]  /*140f0*/  @P0 LDG.E.U8 R58, desc[UR18][R42.64] ;  /* 0x000000122a3a0981 */ /* 0x0000a2000c1e1100 */
[----:B------:R-:W-:Y:S02]  /*14100*/  SEL R82, R5, R82, !P3 ;  /* 0x0000005205527207 */ /* 0x000fe40005800000 */
[----:B0-----:R-:W-:Y:S02]  /*14110*/  LEA.HI.X.SX32 R42, R81, R35, 0x1, P2 ;  /* 0x00000023512a7211 */ /* 0x001fe400010f0eff */
[----:B------:R-:W-:Y:S01]  /*14120*/  ISETP.GE.AND P2, PT, R126, RZ, PT ;  /* 0x000000ff7e00720c */ /* 0x000fe20003f46270 */
[----:B------:R-:W-:Y:S01]  /*14130*/  STL [R1+0x43c], R44 ;  /* 0x00043c2c01007387 */ /* 0x000fe20000100800 */
[----:B------:R-:W-:Y:S01]  /*14140*/  @!P5 IMAD.IADD R83, R83, 0x1, -R39 ;  /* 0x000000015353d824 */ /* 0x000fe200078e0a27 */
[----:B------:R-:W-:Y:S01]  /*14150*/  ISETP.GT.U32.AND P6, PT, R39, R85, PT ;  /* 0x000000552700720c */ /* 0x000fe20003fc4070 */
[----:B------:R-:W-:Y:S01]  /*14160*/  IMAD R82, R82, UR5, RZ ;  /* 0x0000000552527c24 */ /* 0x000fe2000f8e02ff */
[----:B------:R-:W5:Y:S01]  /*14170*/  LDL.LU R7, [R1+0x9e8] ;  /* 0x0009e80001077983 */ /* 0x000f620000300800 */
[----:B------:R-:W-:Y:S01]  /*14180*/  @!P4 IMAD.MOV R84, RZ, RZ, -R84 ;  /* 0x000000ffff54c224 */ /* 0x000fe200078e0a54 */
[----:B------:R-:W-:Y:S01]  /*14190*/  PRMT R57, RZ, 0x7610, R57 ;  /* 0x00007610ff397816 */ /* 0x000fe20000000039 */
[----:B------:R-:W-:Y:S01]  /*141a0*/  @P0 IMAD.MOV.U32 R43, RZ, RZ, R42 ;  /* 0x000000ffff2b0224 */ /* 0x000fe200078e002a */
[----:B------:R-:W-:Y:S01]  /*141b0*/  STL [R1+0x468], R41 ;  /* 0x0004682901007387 */ /* 0x000fe20000100800 */
[----:B------:R-:W-:Y:S01]  /*141c0*/  ISETP.GE.AND P5, PT, R125, RZ, PT ;  /* 0x000000ff7d00720c */ /* 0x000fe20003fa6270 */
[----:B------:R-:W0:Y:S02]  /*141d0*/  LDCU UR5, c[0x0][0x3b0] ;  /* 0x00007600ff0577ac */ /* 0x000e240008000800 */
[----:B------:R-:W5:Y:S01]  /*141e0*/  LDL.LU R126, [R1+0x9e4] ;  /* 0x0009e400017e7983 */ /* 0x000f620000300800 */
[----:B------:R-:W-:-:S03]  /*141f0*/  @!P2 IMAD.MOV R83, RZ, RZ, -R83 ;  /* 0x000000ffff53a224 */ /* 0x000fc600078e0a53 */
[----:B------:R1:W-:Y:S01]  /*14200*/  STL [R1+0x464], R42 ;  /* 0x0004642a01007387 */ /* 0x0003e20000100800 */
[----:B------:R-:W-:Y:S02]  /*14210*/  SEL R84, R5, R84, !P3 ;  /* 0x0000005405547207 */ /* 0x000fe40005800000 */
[----:B------:R-:W-:Y:S01]  /*14220*/  ISETP.GT.U32.AND P4, PT, R39, R86, PT ;  /* 0x000000562700720c */ /* 0x000fe20003f84070 */
[----:B------:R-:W5:Y:S01]  /*14230*/  LDL.LU R125, [R1+0x9e0] ;  /* 0x0009e000017d7983 */ /* 0x000f620000300800 */
[----:B-1----:R-:W-:Y:S01]  /*14240*/  @P0 IMAD.MOV.U32 R42, RZ, RZ, R41 ;  /* 0x000000ffff2a0224 */ /* 0x002fe200078e0029 */
[----:B------:R-:W-:Y:S01]  /*14250*/  IADD3 R41, P2, PT, R82, R38, RZ ;  /* 0x0000002652297210 */ /* 0x000fe20007f5e0ff */
[----:B----4-:R-:W-:Y:S01]  /*14260*/  IMAD R84, R84, UR4, RZ ;  /* 0x0000000454547c24 */ /* 0x010fe2000f8e02ff */
[----:B------:R-:W-:Y:S01]  /*14270*/  SEL R83, R5, R83, !P3 ;  /* 0x0000005305537207 */ /* 0x000fe20005800000 */
[----:B------:R-:W-:Y:S01]  /*14280*/  @!P6 IMAD.IADD R85, R85, 0x1, -R39 ;  /* 0x000000015555e824 */ /* 0x000fe200078e0a27 */
[----:B------:R1:W4:Y:S01]  /*14290*/  @P0 LDG.E.U8 R57, desc[UR18][R42.64] ;  /* 0x000000122a390981 */ /* 0x000322000c1e1100 */
[----:B------:R-:W-:-:S05]  /*142a0*/  PRMT R56, RZ, 0x7610, R56 ;  /* 0x00007610ff387816 */ /* 0x000fca0000000038 */
[----:B------:R-:W-:Y:S01]  /*142b0*/  @!P4 IMAD.IADD R86, R86, 0x1, -R39 ;  /* 0x000000015656c824 */ /* 0x000fe200078e0a27 */
[----:B------:R-:W-:Y:S01]  /*142c0*/  PRMT R55, RZ, 0x7610, R55 ;  /* 0x00007610ff377816 */ /* 0x000fe20000000037 */
[----:B------:R-:W-:Y:S01]  /*142d0*/  STL [R1+0x470], R41 ;  /* 0x0004702901007387 */ /* 0x000fe20000100800 */
[----:B------:R-:W-:Y:S01]  /*142e0*/  PRMT R54, RZ, 0x7610, R54 ;  /* 0x00007610ff367816 */ /* 0x000fe20000000036 */
[----:B------:R-:W0:Y:S01]  /*142f0*/  LDCU UR4, c[0x0][0x3b0] ;  /* 0x00007600ff0477ac */ /* 0x000e220008000800 */
[----:B-1----:R-:W-:Y:S01]  /*14300*/  LEA.HI.X.SX32 R42, R82, R35, 0x1, P2 ;  /* 0x00000023522a7211 */ /* 0x002fe200010f0eff */
[----:B------:R-:W-:-:S04]  /*14310*/  IMAD R83, R83, UR12, RZ ;  /* 0x0000000c53537c24 */ /* 0x000fc8000f8e02ff */
[----:B------:R1:W-:Y:S01]  /*14320*/  STL [R1+0x46c], R42 ;  /* 0x00046c2a01007387 */ /* 0x0003e20000100800 */
[----:B------:R-:W-:Y:S02]  /*14330*/  @P0 IMAD.MOV.U32 R43, RZ, RZ, R42 ;  /* 0x000000ffff2b0224 */ /* 0x000fe400078e002a */
[----:B------:R-:W-:Y:S02]  /*14340*/  @!P5 IMAD.MOV R85, RZ, RZ, -R85 ;  /* 0x000000ffff55d224 */ /* 0x000fe400078e0a55 */
[----:B-1----:R-:W-:Y:S01]  /*14350*/  @P0 IMAD.MOV.U32 R42, RZ, RZ, R41 ;  /* 0x000000ffff2a0224 */ /* 0x002fe200078e0029 */
[CC--:B------:R-:W-:Y:S02]  /*14360*/  IADD3 R41, P2, PT, R84.reuse, R38.reuse, RZ ;  /* 0x0000002654297210 */ /* 0x0c0fe40007f5e0ff */
[----:B------:R-:W-:Y:S02]  /*14370*/  IADD3 R44, P4, PT, R83, R38, RZ ;  /* 0x00000026532c7210 */ /* 0x000fe40007f9e0ff */
[----:B------:R-:W-:Y:S01]  /*14380*/  LEA.HI.X.SX32 R70, R84, R35, 0x1, P2 ;  /* 0x0000002354467211 */ /* 0x000fe200010f0eff */
[----:B------:R1:W2:Y:S01]  /*14390*/  @P0 LDG.E.U8 R56, desc[UR18][R42.64] ;  /* 0x000000122a380981 */ /* 0x0002a2000c1e1100 */
[----:B------:R-:W-:-:S02]  /*143a0*/  SEL R85, R5, R85, !P3 ;  /* 0x0000005505557207 */ /* 0x000fc40005800000 */
[----:B------:R-:W-:Y:S02]  /*143b0*/  ISETP.GT.U32.AND P2, PT, R39, R86, PT ;  /* 0x000000562700720c */ /* 0x000fe40003f44070 */
[----:B------:R-:W-:Y:S01]  /*143c0*/  LEA.HI.X.SX32 R45, R83, R35, 0x1, P4 ;  /* 0x00000023532d7211 */ /* 0x000fe200020f0eff */
[----:B0-----:R-:W-:Y:S02]  /*143d0*/  IMAD R85, R85, UR5, RZ ;  /* 0x0000000555557c24 */ /* 0x001fe4000f8e02ff */
[----:B-1----:R-:W-:Y:S02]  /*143e0*/  @P0 IMAD.MOV.U32 R42, RZ, RZ, R41 ;  /* 0x000000ffff2a0224 */ /* 0x002fe400078e0029 */
[----:B------:R-:W-:Y:S01]  /*143f0*/  @P0 IMAD.MOV.U32 R43, RZ, RZ, R70 ;  /* 0x000000ffff2b0224 */ /* 0x000fe200078e0046 */
[----:B------:R-:W-:Y:S01]  /*14400*/  ISETP.GE.AND P4, PT, R4, RZ, PT ;  /* 0x000000ff0400720c */ /* 0x000fe20003f86270 */
[----:B------:R0:W-:Y:S01]  /*14410*/  STL [R1+0x478], R41 ;  /* 0x0004782901007387 */ /* 0x0001e20000100800 */
[----:B------:R-:W-:-:S03]  /*14420*/  PRMT R53, RZ, 0x7610, R53 ;  /* 0x00007610ff357816 */ /* 0x000fc60000000035 */
[----:B------:R-:W-:Y:S01]  /*14430*/  @!P2 IMAD.IADD R86, R86, 0x1, -R39 ;  /* 0x000000015656a824 */ /* 0x000fe200078e0a27 */
[----:B------:R-:W-:Y:S01]  /*14440*/  PRMT R52, RZ, 0x7610, R52 ;  /* 0x00007610ff347816 */ /* 0x000fe20000000034 */
[----:B------:R1:W2:Y:S01]  /*14450*/  @P0 LDG.E.U8 R55, desc[UR18][R42.64] ;  /* 0x000000122a370981 */ /* 0x0002a2000c1e1100 */
[----:B------:R-:W-:Y:S02]  /*14460*/  PRMT R51, RZ, 0x7610, R51 ;  /* 0x00007610ff337816 */ /* 0x000fe40000000033 */
[----:B------:R-:W-:Y:S02]  /*14470*/  PRMT R50, RZ, 0x7610, R50 ;  /* 0x00007610ff327816 */ /* 0x000fe40000000032 */
[----:B------:R-:W-:Y:S02]  /*14480*/  PRMT R49, RZ, 0x7610, R49 ;  /* 0x00007610ff317816 */ /* 0x000fe40000000031 */
[----:B------:R-:W-:Y:S01]  /*14490*/  PRMT R48, RZ, 0x7610, R48 ;  /* 0x00007610ff307816 */ /* 0x000fe20000000030 */
[C---:B------:R-:W-:Y:S01]  /*144a0*/  VIADD R75, R0.reuse, 0x7d ;  /* 0x0000007d004b7836 */ /* 0x040fe20000000000 */
[----:B------:R-:W-:Y:S01]  /*144b0*/  PRMT R47, RZ, 0x7610, R47 ;  /* 0x00007610ff2f7816 */ /* 0x000fe2000000002f */
[----:B-1----:R-:W-:Y:S01]  /*144c0*/  @P0 IMAD.MOV.U32 R42, RZ, RZ, R44 ;  /* 0x000000ffff2a0224 */ /* 0x002fe200078e002c */
[----:B------:R-:W-:Y:S01]  /*144d0*/  PRMT R46, RZ, 0x7610, R46 ;  /* 0x00007610ff2e7816 */ /* 0x000fe2000000002e */
[----:B------:R-:W-:Y:S01]  /*144e0*/  @P0 IMAD.MOV.U32 R43, RZ, RZ, R45 ;  /* 0x000000ffff2b0224 */ /* 0x000fe200078e002d */
[----:B0-----:R-:W-:Y:S01]  /*144f0*/  IADD3 R41, P5, PT, R85, R38, RZ ;  /* 0x0000002655297210 */ /* 0x001fe20007fbe0ff */
[----:B------:R0:W-:Y:S01]  /*14500*/  STL [R1+0x480], R44 ;  /* 0x0004802c01007387 */ /* 0x0001e20000100800 */
[C---:B------:R-:W-:Y:S01]  /*14510*/  VIADD R73, R0.reuse, 0x7f ;  /* 0x0000007f00497836 */ /* 0x040fe20000000000 */
[----:B------:R-:W1:Y:S02]  /*14520*/  LDCU UR5, c[0x0][0x3b0] ;  /* 0x00007600ff0577ac */ /* 0x000e640008000800 */
[----:B------:R0:W2:Y:S04]  /*14530*/  @P0 LDG.E.U8 R54, desc[UR18][R42.64] ;  /* 0x000000122a360981 */ /* 0x0000a8000c1e1100 */
[----:B------:R-:W-:Y:S01]  /*14540*/  STL [R1+0x474], R70 ;  /* 0x0004744601007387 */ /* 0x000fe20000100800 */
[----:B0-----:R-:W-:-:S03]  /*14550*/  VIADD R44, R0, 0x6e ;  /* 0x0000006e002c7836 */ /* 0x001fc60000000000 */
[----:B------:R-:W-:Y:S01]  /*14560*/  STL [R1+0x47c], R45 ;  /* 0x00047c2d01007387 */ /* 0x000fe20000100800 */
[----:B------:R-:W-:-:S03]  /*14570*/  LEA.HI.X.SX32 R42, R85, R35, 0x1, P5 ;  /* 0x00000023552a7211 */ /* 0x000fc600028f0eff */
[----:B------:R-:W5:Y:S01]  /*14580*/  LDL.LU R4, [R1+0x9dc] ;  /* 0x0009dc0001047983 */ /* 0x000f620000300800 */
[----:B------:R-:W-:Y:S02]  /*14590*/  @!P4 IMAD.MOV R86, RZ, RZ, -R86 ;  /* 0x000000ffff56c224 */ /* 0x000fe400078e0a56 */
[----:B------:R-:W-:Y:S01]  /*145a0*/  @P0 IMAD.MOV.U32 R43, RZ, RZ, R42 ;  /* 0x000000ffff2b0224 */ /* 0x000fe200078e002a */
[----:B------:R-:W-:Y:S04]  /*145b0*/  STL [R1+0x4a8], R41 ;  /* 0x0004a82901007387 */ /* 0x000fe80000100800 */
[----:B------:R0:W-:Y:S01]  /*145c0*/  STL [R1+0x4a4], R42 ;  /* 0x0004a42a01007387 */ /* 0x0001e20000100800 */
[----:B------:R-:W-:Y:S01]  /*145d0*/  SEL R86, R5, R86, !P3 ;  /* 0x0000005605567207 */ /* 0x000fe20005800000 */
[----:B0-----:R-:W-:Y:S01]  /*145e0*/  @P0 IMAD.MOV.U32 R42, RZ, RZ, R41 ;  /* 0x000000ffff2a0224 */ /* 0x001fe200078e0029 */
[----:B------:R-:W-:-:S04]  /*145f0*/  IABS R41, R44 ;  /* 0x0000002c00297213 */ /* 0x000fc80000000000 */
[----:B------:R0:W2:Y:S01]  /*14600*/  @P0 LDG.E.U8 R53, desc[UR18][R42.64] ;  /* 0x000000122a350981 */ /* 0x0000a2000c1e1100 */
[----:B------:R-:W-:Y:S01]  /*14610*/  IMAD R86, R86, UR4, RZ ;  /* 0x0000000456567c24 */ /* 0x000fe2000f8e02ff */
[----:B------:R-:W-:Y:S01]  /*14620*/  ISETP.GE.AND P4, PT, R44, RZ, PT ;  /* 0x000000ff2c00720c */ /* 0x000fe20003f86270 */
[----:B------:R-:W1:Y:S01]  /*14630*/  LDCU UR4, c[0x0][0x3b0] ;  /* 0x00007600ff0477ac */ /* 0x000e620008000800 */
[----:B0-----:R-:W-:-:S04]  /*14640*/  IMAD.HI.U32 R42, R40, R41, RZ ;  /* 0x00000029282a7227 */ /* 0x001fc800078e00ff */
[----:B------:R-:W-:Y:S01]  /*14650*/  IMAD.MOV R42, RZ, RZ, -R42 ;  /* 0x000000ffff2a7224 */ /* 0x000fe200078e0a2a */
[----:B------:R-:W-:-:S03]  /*14660*/  IADD3 R45, P2, PT, R86, R38, RZ ;  /* 0x00000026562d7210 */ /* 0x000fc60007f5e0ff */
[----:B------:R-:W-:Y:S01]  /*14670*/  IMAD R41, R39, R42, R41 ;  /* 0x0000002a27297224 */ /* 0x000fe200078e0229 */
[----:B------:R-:W-:-:S04]  /*14680*/  LEA.HI.X.SX32 R70, R86, R35, 0x1, P2 ;  /* 0x0000002356467211 */ /* 0x000fc800010f0eff */
[----:B------:R-:W-:Y:S01]  /*14690*/  ISETP.GT.U32.AND P2, PT, R39, R41, PT ;  /* 0x000000292700720c */ /* 0x000fe20003f44070 */
[----:B------:R-:W-:Y:S01]  /*146a0*/  STL [R1+0x800], R44 ;  /* 0x0008002c01007387 */ /* 0x000fe20000100800 */
[----:B------:R-:W-:Y:S02]  /*146b0*/  @P0 IMAD.MOV.U32 R42, RZ, RZ, R45 ;  /* 0x000000ffff2a0224 */ /* 0x000fe400078e002d */
[----:B------:R-:W-:Y:S01]  /*146c0*/  @P0 IMAD.MOV.U32 R43, RZ, RZ, R70 ;  /* 0x000000ffff2b0224 */ /* 0x000fe200078e0046 */
[----:B------:R-:W-:Y:S04]  /*146d0*/  STL [R1+0x4b0], R45 ;  /* 0x0004b02d01007387 */ /* 0x000fe80000100800 */
[----:B------:R0:W-:Y:S04]  /*146e0*/  STL [R1+0x4ac], R70 ;  /* 0x0004ac4601007387 */ /* 0x0001e80000100800 */
[----:B------:R-:W-:Y:S01]  /*146f0*/  @!P2 IMAD.IADD R41, R41, 0x1, -R39 ;  /* 0x000000012929a824 */ /* 0x000fe200078e0a27 */
[----:B------:R1:W2:Y:S01]  /*14700*/  @P0 LDG.E.U8 R52, desc[UR18][R42.64] ;  /* 0x000000122a340981 */ /* 0x0002a2000c1e1100 */
[----:B0-----:R-:W-:-:S03]  /*14710*/  VIADD R70, R0, 0x6f ;  /* 0x0000006f00467836 */ /* 0x001fc60000000000 */
[----:B------:R-:W-:Y:S02]  /*14720*/  ISETP.GT.U32.AND P2, PT, R39, R41, PT ;  /* 0x000000292700720c */ /* 0x000fe40003f44070 */
[----:B-1----:R-:W-:-:S05]  /*14730*/  IABS R42, R70 ;  /* 0x00000046002a7213 */ /* 0x002fca0000000000 */
[----:B------:R-:W-:-:S04]  /*14740*/  IMAD.HI.U32 R43, R40, R42, RZ ;  /* 0x0000002a282b7227 */ /* 0x000fc800078e00ff */
[----:B------:R-:W-:-:S04]  /*14750*/  IMAD.MOV R43, RZ, RZ, -R43 ;  /* 0x000000ffff2b7224 */ /* 0x000fc800078e0a2b */
[----:B------:R-:W-:Y:S02]  /*14760*/  IMAD R42, R39, R43, R42 ;  /* 0x0000002b272a7224 */ /* 0x000fe400078e022a */
[----:B------:R-:W-:-:S03]  /*14770*/  @!P2 IMAD.IADD R41, R41, 0x1, -R39 ;  /* 0x000000012929a824 */ /* 0x000fc600078e0a27 */
[----:B------:R-:W-:Y:S01]  /*14780*/  ISETP.GT.U32.AND P2, PT, R39, R42, PT ;  /* 0x0000002a2700720c */ /* 0x000fe20003f44070 */
[----:B------:R-:W-:-:S05]  /*14790*/  @!P4 IMAD.MOV R41, RZ, RZ, -R41 ;  /* 0x000000ffff29c224 */ /* 0x000fca00078e0a29 */
[----:B------:R-:W-:-:S05]  /*147a0*/  SEL R41, R5, R41, !P3 ;  /* 0x0000002905297207 */ /* 0x000fca0005800000 */
[----:B------:R-:W-:Y:S01]  /*147b0*/  IMAD R41, R41, UR4, RZ ;  /* 0x0000000429297c24 */ /* 0x000fe2000f8e02ff */
[----:B------:R-:W0:Y:S01]  /*147c0*/  LDCU UR4, c[0x0][0x3b0] ;  /* 0x00007600ff0477ac */ /* 0x000e220008000800 */
[----:B------:R-:W-:-:S03]  /*147d0*/  @!P2 IMAD.IADD R42, R42, 0x1, -R39 ;  /* 0x000000012a2aa824 */ /* 0x000fc600078e0a27 */
[----:B------:R-:W-:Y:S02]  /*147e0*/  IADD3 R44, P4, PT, R41, R38, RZ ;  /* 0x00000026292c7210 */ /* 0x000fe40007f9e0ff */
[----:B------:R-:W-:Y:S02]  /*147f0*/  ISETP.GT.U32.AND P2, PT, R39, R42, PT ;  /* 0x0000002a2700720c */ /* 0x000fe40003f44070 */
[----:B------:R-:W-:Y:S02]  /*14800*/  LEA.HI.X.SX32 R45, R41, R35, 0x1, P4 ;  /* 0x00000023292d7211 */ /* 0x000fe400020f0eff */
[----:B------:R-:W-:Y:S01]  /*14810*/  ISETP.GE.AND P4, PT, R70, RZ, PT ;  /* 0x000000ff4600720c */ /* 0x000fe20003f86270 */
[----:B------:R-:W-:Y:S04]  /*14820*/  STL [R1+0x7fc], R70 ;  /* 0x0007fc4601007387 */ /* 0x000fe80000100800 */
[----:B------:R1:W-:Y:S04]  /*14830*/  STL [R1+0x4b8], R44 ;  /* 0x0004b82c01007387 */ /* 0x0003e80000100800 */
[----:B------:R1:W2:Y:S01]  /*14840*/  @P0 LDG.E.U8 R51, desc[UR18][R44.64] ;  /* 0x000000122c330981 */ /* 0x0002a2000c1e1100 */
[----:B------:R-:W-:-:S04]  /*14850*/  @!P2 IMAD.IADD R42, R42, 0x1, -R39 ;  /* 0x000000012a2aa824 */ /* 0x000fc800078e0a27 */
[----:B------:R-:W-:Y:S02]  /*14860*/  @!P4 IMAD.MOV R42, RZ, RZ, -R42 ;  /* 0x000000ffff2ac224 */ /* 0x000fe400078e0a2a */
[----:B-1----:R-:W-:-:S03]  /*14870*/  VIADD R44, R0, 0x74 ;  /* 0x00000074002c7836 */ /* 0x002fc60000000000 */
[----:B------:R-:W-:Y:S02]  /*14880*/  SEL R43, R5, R42, !P3 ;  /* 0x0000002a052b7207 */ /* 0x000fe40005800000 */
[----:B------:R-:W-:-:S03]  /*14890*/  IABS R41, R44 ;  /* 0x0000002c00297213 */ /* 0x000fc60000000000 */
[----:B0-----:R-:W-:Y:S01]  /*148a0*/  IMAD R43, R43, UR4, RZ ;  /* 0x000000042b2b7c24 */ /* 0x001fe2000f8e02ff */
[----:B------:R0:W-:Y:S01]  /*148b0*/  STL [R1+0x4b4], R45 ;  /* 0x0004b42d01007387 */ /* 0x0001e20000100800 */
[----:B------:R-:W-:Y:S01]  /*148c0*/  ISETP.GE.AND P4, PT, R44, RZ, PT ;  /* 0x000000ff2c00720c */ /* 0x000fe20003f86270 */
[----:B------:R-:W1:Y:S01]  /*148d0*/  LDCU UR4, c[0x0][0x3b0] ;  /* 0x00007600ff0477ac */ /* 0x000e620008000800 */
[----:B------:R-:W-:-:S04]  /*148e0*/  IMAD.HI.U32 R42, R40, R41, RZ ;  /* 0x00000029282a7227 */ /* 0x000fc800078e00ff */
[----:B------:R-:W-:Y:S01]  /*148f0*/  IMAD.MOV R42, RZ, RZ, -R42 ;  /* 0x000000ffff2a7224 */ /* 0x000fe200078e0a2a */
[----:B0-----:R-:W-:-:S03]  /*14900*/  IADD3 R45, P2, PT, R43, R38, RZ ;  /* 0x000000262b2d7210 */ /* 0x001fc60007f5e0ff */
        /* <DEDUP_REMOVED lines=48> */
[----:B------:R0:W-:Y:S04]  /*14c10*/  STL [R1+0x4f0], R45 ;  /* 0x0004f02d01007387 */ /* 0x0001e80000100800 */
[----:B------:R1:W2:Y:S01]  /*14c20*/  @P0 LDG.E.U8 R48, desc[UR18][R42.64] ;  /* 0x000000122a300981 */ /* 0x0002a2000c1e1100 */
[----:B0-----:R-:W-:-:S03]  /*14c30*/  VIADD R45, R0, 0x7c ;  /* 0x0000007c002d7836 */ /* 0x001fc60000000000 */
[----:B------:R-:W-:Y:S02]  /*14c40*/  @!P2 IMAD.IADD R41, R41, 0x1, -R39 ;  /* 0x000000012929a824 */ /* 0x000fe400078e0a27 */
[----:B-1----:R-:W-:-:S03]  /*14c50*/  IABS R42, R45 ;  /* 0x0000002d002a7213 */ /* 0x002fc60000000000 */
[----:B------:R-:W-:Y:S02]  /*14c60*/  ISETP.GT.U32.AND P2, PT, R39, R41, PT ;  /* 0x000000292700720c */ /* 0x000fe40003f44070 */
[----:B------:R-:W-:-:S04]  /*14c70*/  IMAD.HI.U32 R43, R40, R42, RZ ;  /* 0x0000002a282b7227 */ /* 0x000fc800078e00ff */
[----:B------:R-:W-:-:S04]  /*14c80*/  IMAD.MOV R43, RZ, RZ, -R43 ;  /* 0x000000ffff2b7224 */ /* 0x000fc800078e0a2b */
[----:B------:R-:W-:-:S03]  /*14c90*/  IMAD R42, R39, R43, R42 ;  /* 0x0000002b272a7224 */ /* 0x000fc600078e022a */
[----:B------:R-:W-:Y:S02]  /*14ca0*/  @!P2 IMAD.IADD R41, R41, 0x1, -R39 ;  /* 0x000000012929a824 */ /* 0x000fe400078e0a27 */
[----:B------:R-:W-:Y:S02]  /*14cb0*/  ISETP.GT.U32.AND P2, PT, R39, R42, PT ;  /* 0x0000002a2700720c */ /* 0x000fe40003f44070 */
[----:B------:R-:W-:Y:S01]  /*14cc0*/  @!P4 IMAD.MOV R41, RZ, RZ, -R41 ;  /* 0x000000ffff29c224 */ /* 0x000fe200078e0a29 */
[----:B------:R-:W-:-:S10]  /*14cd0*/  ISETP.GE.AND P4, PT, R45, RZ, PT ;  /* 0x000000ff2d00720c */ /* 0x000fd40003f86270 */
[----:B------:R-:W-:Y:S01]  /*14ce0*/  @!P2 IMAD.IADD R42, R42, 0x1, -R39 ;  /* 0x000000012a2aa824 */ /* 0x000fe200078e0a27 */
[----:B------:R-:W-:-:S04]  /*14cf0*/  SEL R41, R5, R41, !P3 ;  /* 0x0000002905297207 */ /* 0x000fc80005800000 */
[----:B------:R-:W-:Y:S01]  /*14d00*/  ISETP.GT.U32.AND P2, PT, R39, R42, PT ;  /* 0x0000002a2700720c */ /* 0x000fe20003f44070 */
[----:B------:R-:W-:Y:S01]  /*14d10*/  IMAD R41, R41, UR4, RZ ;  /* 0x0000000429297c24 */ /* 0x000fe2000f8e02ff */
[----:B------:R-:W0:Y:S04]  /*14d20*/  LDCU UR4, c[0x0][0x3b0] ;  /* 0x00007600ff0477ac */ /* 0x000e280008000800 */
[C---:B------:R-:W-:Y:S01]  /*14d30*/  IADD3 R44, P5, PT, R41.reuse, R38, RZ ;  /* 0x00000026292c7210 */ /* 0x040fe20007fbe0ff */
[----:B------:R-:W-:Y:S06]  /*14d40*/  STL [R1+0x4ec], R70 ;  /* 0x0004ec4601007387 */ /* 0x000fec0000100800 */
[----:B------:R-:W-:Y:S01]  /*14d50*/  @!P2 IMAD.IADD R42, R42, 0x1, -R39 ;  /* 0x000000012a2aa824 */ /* 0x000fe200078e0a27 */
[----:B------:R-:W-:-:S03]  /*14d60*/  LEA.HI.X.SX32 R41, R41, R35, 0x1, P5 ;  /* 0x0000002329297211 */ /* 0x000fc600028f0eff */
[----:B------:R-:W-:Y:S01]  /*14d70*/  @!P4 IMAD.MOV R42, RZ, RZ, -R42 ;  /* 0x000000ffff2ac224 */ /* 0x000fe200078e0a2a */
[----:B------:R1:W-:Y:S04]  /*14d80*/  STL [R1+0x7ec], R45 ;  /* 0x0007ec2d01007387 */ /* 0x0003e80000100800 */
[----:B------:R-:W-:Y:S01]  /*14d90*/  STL [R1+0x4f8], R44 ;  /* 0x0004f82c01007387 */ /* 0x000fe20000100800 */
[----:B------:R-:W-:-:S03]  /*14da0*/  SEL R42, R5, R42, !P3 ;  /* 0x0000002a052a7207 */ /* 0x000fc60005800000 */
[----:B------:R3:W-:Y:S01]  /*14db0*/  STL [R1+0x4f4], R41 ;  /* 0x0004f42901007387 */ /* 0x0007e20000100800 */
[----:B-1----:R-:W-:Y:S02]  /*14dc0*/  @P0 IMAD.MOV.U32 R45, RZ, RZ, R41 ;  /* 0x000000ffff2d0224 */ /* 0x002fe400078e0029 */
[----:B0-----:R-:W-:Y:S01]  /*14dd0*/  IMAD R43, R42, UR4, RZ ;  /* 0x000000042a2b7c24 */ /* 0x001fe2000f8e02ff */
[----:B------:R-:W-:Y:S01]  /*14de0*/  STL [R1+0x7e8], R75 ;  /* 0x0007e84b01007387 */ /* 0x000fe20000100800 */
[----:B------:R-:W-:Y:S01]  /*14df0*/  VIADD R72, R0, 0x77 ;  /* 0x0000007700487836 */ /* 0x000fe20000000000 */
[----:B------:R-:W-:Y:S01]  /*14e00*/  ISETP.GE.AND P4, PT, R75, RZ, PT ;  /* 0x000000ff4b00720c */ /* 0x000fe20003f86270 */
[----:B------:R-:W0:Y:S01]  /*14e10*/  LDCU UR4, c[0x0][0x3b0] ;  /* 0x00007600ff0477ac */ /* 0x000e220008000800 */
[----:B------:R1:W4:Y:S01]  /*14e20*/  @P0 LDG.E.U8 R47, desc[UR18][R44.64] ;  /* 0x000000122c2f0981 */ /* 0x000322000c1e1100 */
[----:B---3--:R-:W-:-:S05]  /*14e30*/  IABS R41, R75 ;  /* 0x0000004b00297213 */ /* 0x008fca0000000000 */
[----:B------:R-:W-:-:S04]  /*14e40*/  IMAD.HI.U32 R42, R40, R41, RZ ;  /* 0x00000029282a7227 */ /* 0x000fc800078e00ff */
[----:B-1----:R-:W-:Y:S01]  /*14e50*/  IMAD.MOV R44, RZ, RZ, -R42 ;  /* 0x000000ffff2c7224 */ /* 0x002fe200078e0a2a */
[----:B------:R-:W-:-:S03]  /*14e60*/  IADD3 R70, P2, PT, R43, R38, RZ ;  /* 0x000000262b467210 */ /* 0x000fc60007f5e0ff */
[----:B------:R-:W-:Y:S01]  /*14e70*/  IMAD R41, R39, R44, R41 ;  /* 0x0000002c27297224 */ /* 0x000fe200078e0229 */
[----:B------:R-:W-:-:S04]  /*14e80*/  LEA.HI.X.SX32 R71, R43, R35, 0x1, P2 ;  /* 0x000000232b477211 */ /* 0x000fc800010f0eff */
[----:B------:R-:W-:Y:S01]  /*14e90*/  ISETP.GT.U32.AND P2, PT, R39, R41, PT ;  /* 0x000000292700720c */ /* 0x000fe20003f44070 */
[----:B------:R-:W-:Y:S01]  /*14ea0*/  STL [R1+0x520], R70 ;  /* 0x0005204601007387 */ /* 0x000fe20000100800 */
[----:B------:R-:W-:Y:S02]  /*14eb0*/  @P0 IMAD.MOV.U32 R42, RZ, RZ, R70 ;  /* 0x000000ffff2a0224 */ /* 0x000fe400078e0046 */
[----:B------:R-:W-:Y:S01]  /*14ec0*/  @P0 IMAD.MOV.U32 R43, RZ, RZ, R71 ;  /* 0x000000ffff2b0224 */ /* 0x000fe200078e0047 */
[----:B------:R1:W-:Y:S04]  /*14ed0*/  STL [R1+0x51c], R71 ;  /* 0x00051c4701007387 */ /* 0x0003e80000100800 */
[----:B------:R3:W4:Y:S01]  /*14ee0*/  @P0 LDG.E.U8 R46, desc[UR18][R42.64] ;  /* 0x000000122a2e0981 */ /* 0x000722000c1e1100 */
[----:B-1----:R-:W-:-:S03]  /*14ef0*/  VIADD R71, R0, 0xd ;  /* 0x0000000d00477836 */ /* 0x002fc60000000000 */
[----:B------:R-:W-:Y:S02]  /*14f00*/  @!P2 IMAD.IADD R41, R41, 0x1, -R39 ;  /* 0x000000012929a824 */ /* 0x000fe400078e0a27 */
[----:B---3--:R-:W-:-:S03]  /*14f10*/  IABS R42, R71 ;  /* 0x00000047002a7213 */ /* 0x008fc60000000000 */
[----:B------:R-:W-:Y:S02]  /*14f20*/  ISETP.GT.U32.AND P2, PT, R39, R41, PT ;  /* 0x000000292700720c */ /* 0x000fe40003f44070 */
[----:B------:R-:W-:Y:S01]  /*14f30*/  IMAD.HI.U32 R70, R40, R42, RZ ;  /* 0x0000002a28467227 */ /* 0x000fe200078e00ff */
[----:B------:R-:W-:-:S03]  /*14f40*/  IABS R43, R73 ;  /* 0x00000049002b7213 */ /* 0x000fc60000000000 */
[----:B------:R-:W-:Y:S02]  /*14f50*/  IMAD.MOV R70, RZ, RZ, -R70 ;  /* 0x000000ffff467224 */ /* 0x000fe400078e0a46 */
[----:B------:R-:W-:-:S04]  /*14f60*/  IMAD.HI.U32 R45, R40, R43, RZ ;  /* 0x0000002b282d7227 */ /* 0x000fc800078e00ff */
[----:B------:R-:W-:Y:S02]  /*14f70*/  IMAD R42, R39, R70, R42 ;  /* 0x00000046272a7224 */ /* 0x000fe400078e022a */
[----:B------:R-:W-:Y:S01]  /*14f80*/  @!P2 IMAD.IADD R41, R41, 0x1, -R39 ;  /* 0x000000012929a824 */ /* 0x000fe200078e0a27 */
[----:B------:R-:W-:Y:S01]  /*14f90*/  IABS R44, R72 ;  /* 0x00000048002c7213 */ /* 0x000fe20000000000 */
[----:B------:R-:W-:Y:S01]  /*14fa0*/  IMAD.MOV R45, RZ, RZ, -R45 ;  /* 0x000000ffff2d7224 */ /* 0x000fe200078e0a2d */
[----:B------:R-:W-:-:S03]  /*14fb0*/  ISETP.GT.U32.AND P2, PT, R39, R42, PT ;  /* 0x0000002a2700720c */ /* 0x000fc60003f44070 */
[----:B------:R-:W-:Y:S02]  /*14fc0*/  IMAD R43, R39, R45, R43 ;  /* 0x0000002d272b7224 */ /* 0x000fe400078e022b */
[----:B------:R-:W-:-:S04]  /*14fd0*/  IMAD.HI.U32 R45, R40, R44, RZ ;  /* 0x0000002c282d7227 */ /* 0x000fc800078e00ff */
[----:B------:R-:W-:Y:S02]  /*14fe0*/  IMAD.MOV R45, RZ, RZ, -R45 ;  /* 0x000000ffff2d7224 */ /* 0x000fe400078e0a2d */
[----:B------:R-:W-:Y:S02]  /*14ff0*/  VIADD R74, R0, 0x7e ;  /* 0x0000007e004a7836 */ /* 0x000fe40000000000 */
[----:B------:R-:W-:Y:S02]  /*15000*/  @!P4 IMAD.MOV R41, RZ, RZ, -R41 ;  /* 0x000000ffff29c224 */ /* 0x000fe400078e0a29 */
[----:B------:R-:W-:Y:S02]  /*15010*/  @!P2 IMAD.IADD R42, R42, 0x1, -R39 ;  /* 0x000000012a2aa824 */ /* 0x000fe400078e0a27 */
[----:B------:R-:W-:Y:S01]  /*15020*/  IMAD R44, R39, R45, R44 ;  /* 0x0000002d272c7224 */ /* 0x000fe200078e022c */
[----:B------:R-:W-:Y:S02]  /*15030*/  IABS R45, R74 ;  /* 0x0000004a002d7213 */ /* 0x000fe40000000000 */
[----:B------:R-:W-:-:S02]  /*15040*/  SEL R41, R5, R41, !P3 ;  /* 0x0000002905297207 */ /* 0x000fc40005800000 */
[----:B------:R-:W-:Y:S01]  /*15050*/  ISETP.GT.U32.AND P4, PT, R39, R42, PT ;  /* 0x0000002a2700720c */ /* 0x000fe20003f84070 */
[----:B------:R-:W-:Y:S01]  /*15060*/  IMAD.HI.U32 R40, R40, R45, RZ ;  /* 0x0000002d28287227 */ /* 0x000fe200078e00ff */
[----:B------:R-:W-:-:S03]  /*15070*/  ISETP.GE.AND P2, PT, R71, RZ, PT ;  /* 0x000000ff4700720c */ /* 0x000fc60003f46270 */
[----:B0-----:R-:W-:Y:S01]  /*15080*/  IMAD R41, R41, UR4, RZ ;  /* 0x0000000429297c24 */ /* 0x001fe2000f8e02ff */
[----:B------:R-:W-:Y:S01]  /*15090*/  STL [R1+0x7e4], R73 ;  /* 0x0007e44901007387 */ /* 0x000fe20000100800 */
[----:B------:R-:W-:Y:S01]  /*150a0*/  IMAD.MOV R40, RZ, RZ, -R40 ;  /* 0x000000ffff287224 */ /* 0x000fe200078e0a28 */
[----:B------:R-:W-:Y:S01]  /*150b0*/  ISETP.GT.U32.AND P6, PT, R39, R43, PT ;  /* 0x0000002b2700720c */ /* 0x000fe20003fc4070 */
[----:B------:R-:W0:Y:S01]  /*150c0*/  LDCU UR4, c[0x0][0x3b0] ;  /* 0x00007600ff0477ac */ /* 0x000e220008000800 */
[----:B------:R-:W-:Y:S01]  /*150d0*/  IADD3 R70, P5, PT, R41, R38, RZ ;  /* 0x0000002629467210 */ /* 0x000fe20007fbe0ff */
[----:B------:R-:W-:Y:S01]  /*150e0*/  IMAD R40, R39, R40, R45 ;  /* 0x0000002827287224 */ /* 0x000fe200078e022d */
[----:B------:R1:W-:Y:S01]  /*150f0*/  STL [R1+0x7dc], R71 ;  /* 0x0007dc4701007387 */ /* 0x0003e20000100800 */
[----:B------:R-:W-:-:S04]  /*15100*/  @!P4 IMAD.IADD R42, R42, 0x1, -R39 ;  /* 0x000000012a2ac824 */ /* 0x000fc800078e0a27 */
[----:B------:R-:W-:Y:S01]  /*15110*/  @!P2 IMAD.MOV R42, RZ, RZ, -R42 ;  /* 0x000000ffff2aa224 */ /* 0x000fe200078e0a2a */
[----:B-1----:R-:W-:Y:S02]  /*15120*/  LEA.HI.X.SX32 R71, R41, R35, 0x1, P5 ;  /* 0x0000002329477211 */ /* 0x002fe400028f0eff */
[C---:B------:R-:W-:Y:S02]  /*15130*/  ISETP.GT.U32.AND P5, PT, R39.reuse, R40, PT ;  /* 0x000000282700720c */ /* 0x040fe40003fa4070 */
[----:B------:R-:W-:Y:S02]  /*15140*/  ISETP.GT.U32.AND P4, PT, R39, R44, PT ;  /* 0x0000002c2700720c */ /* 0x000fe40003f84070 */
[----:B------:R-:W-:Y:S01]  /*15150*/  SEL R42, R5, R42, !P3 ;  /* 0x0000002a052a7207 */ /* 0x000fe20005800000 */
[----:B------:R-:W-:-:S04]  /*15160*/  @!P6 IMAD.IADD R43, R43, 0x1, -R39 ;  /* 0x000000012b2be824 */ /* 0x000fc800078e0a27 */
[----:B------:R-:W-:-:S04]  /*15170*/  IMAD R42, R42, UR11, RZ ;  /* 0x0000000b2a2a7c24 */ /* 0x000fc8000f8e02ff */
[--C-:B------:R-:W-:Y:S01]  /*15180*/  @!P5 IMAD.IADD R40, R40, 0x1, -R39.reuse ;  /* 0x000000012828d824 */ /* 0x100fe200078e0a27 */
[----:B------:R-:W-:Y:S01]  /*15190*/  IADD3 R75, P2, PT, R42, R38, RZ ;  /* 0x000000262a4b7210 */ /* 0x000fe20007f5e0ff */
[----:B------:R-:W-:-:S03]  /*151a0*/  @!P4 IMAD.IADD R44, R44, 0x1, -R39 ;  /* 0x000000012c2cc824 */ /* 0x000fc600078e0a27 */
[C---:B------:R-:W-:Y:S02]  /*151b0*/  ISETP.GT.U32.AND P5, PT, R39.reuse, R40, PT ;  /* 0x000000282700720c */ /* 0x040fe40003fa4070 */
[C---:B------:R-:W-:Y:S02]  /*151c0*/  ISETP.GT.U32.AND P4, PT, R39.reuse, R43, PT ;  /* 0x0000002b2700720c */ /* 0x040fe40003f84070 */
[----:B------:R-:W-:Y:S02]  /*151d0*/  LEA.HI.X.SX32 R76, R42, R35, 0x1, P2 ;  /* 0x000000232a4c7211 */ /* 0x000fe400010f0eff */
[----:B------:R-:W-:Y:S02]  /*151e0*/  ISETP.GE.AND P2, PT, R74, RZ, PT ;  /* 0x000000ff4a00720c */ /* 0x000fe40003f46270 */
[----:B------:R-:W-:-:S05]  /*151f0*/  ISETP.GT.U32.AND P6, PT, R39, R44, PT ;  /* 0x0000002c2700720c */ /* 0x000fca0003fc4070 */
[--C-:B------:R-:W-:Y:S02]  /*15200*/  @!P5 IMAD.IADD R40, R40, 0x1, -R39.reuse ;  /* 0x000000012828d824 */ /* 0x100fe400078e0a27 */
[----:B------:R-:W-:Y:S01]  /*15210*/  @!P4 IMAD.IADD R43, R43, 0x1, -R39 ;  /* 0x000000012b2bc824 */ /* 0x000fe200078e0a27 */
[----:B------:R-:W-:-:S03]  /*15220*/  ISETP.GE.AND P4, PT, R72, RZ, PT ;  /* 0x000000ff4800720c */ /* 0x000fc60003f86270 */
[----:B------:R-:W-:Y:S01]  /*15230*/  @!P2 IMAD.MOV R40, RZ, RZ, -R40 ;  /* 0x000000ffff28a224 */ /* 0x000fe200078e0a28 */
[----:B------:R-:W-:-:S04]  /*15240*/  ISETP.GE.AND P5, PT, R73, RZ, PT ;  /* 0x000000ff4900720c */ /* 0x000fc80003fa6270 */
[----:B------:R-:W-:Y:S01]  /*15250*/  SEL R40, R5, R40, !P3 ;  /* 0x0000002805287207 */ /* 0x000fe20005800000 */
[----:B------:R-:W-:Y:S01]  /*15260*/  @!P6 IMAD.IADD R44, R44, 0x1, -R39 ;  /* 0x000000012c2ce824 */ /* 0x000fe200078e0a27 */
[----:B------:R-:W-:-:S03]  /*15270*/  PRMT R45, RZ, 0x7610, R45 ;  /* 0x00007610ff2d7816 */ /* 0x000fc6000000002d */
[----:B------:R-:W-:Y:S01]  /*15280*/  IMAD R39, R40, UR5, RZ ;  /* 0x0000000528277c24 */ /* 0x000fe2000f8e02ff */
[----:B------:R-:W1:Y:S01]  /*15290*/  LDCU UR5, c[0x0][0x3b0] ;  /* 0x00007600ff0577ac */ /* 0x000e620008000800 */
[----:B------:R-:W-:Y:S01]  /*152a0*/  STL [R1+0x7e0], R72 ;  /* 0x0007e04801007387 */ /* 0x000fe20000100800 */
[----:B------:R-:W-:Y:S01]  /*152b0*/  @!P4 IMAD.MOV R44, RZ, RZ, -R44 ;  /* 0x000000ffff2cc224 */ /* 0x000fe200078e0a2c */
[----:B------:R-:W-:Y:S02]  /*152c0*/  PRMT R41, RZ, 0x7610, R41 ;  /* 0x00007610ff297816 */ /* 0x000fe40000000029 */
[----:B------:R-:W-:Y:S04]  /*152d0*/  STL [R1+0x7d8], R74 ;  /* 0x0007d84a01007387 */ /* 0x000fe80000100800 */
[----:B------:R3:W-:Y:S01]  /*152e0*/  STL [R1+0x248], R70 ;  /* 0x0002484601007387 */ /* 0x0007e20000100800 */
[----:B------:R-:W-:-:S03]  /*152f0*/  SEL R44, R5, R44, !P3 ;  /* 0x0000002c052c7207 */ /* 0x000fc60005800000 */
[----:B------:R1:W-:Y:S01]  /*15300*/  STL [R1+0x244], R71 ;  /* 0x0002444701007387 */ /* 0x0003e20000100800 */
[----:B------:R-:W-:-:S03]  /*15310*/  @!P5 IMAD.MOV R43, RZ, RZ, -R43 ;  /* 0x000000ffff2bd224 */ /* 0x000fc600078e0a2b */
[----:B------:R3:W4:Y:S01]  /*15320*/  @P0 LDG.E.U8 R45, desc[UR18][R70.64] ;  /* 0x00000012462d0981 */ /* 0x000722000c1e1100 */
[----:B------:R-:W-:Y:S01]  /*15330*/  IADD3 R42, P2, PT, R39, R38, RZ ;  /* 0x00000026272a7210 */ /* 0x000fe20007f5e0ff */
[----:B0-----:R-:W-:Y:S01]  /*15340*/  IMAD R44, R44, UR4, RZ ;  /* 0x000000042c2c7c24 */ /* 0x001fe2000f8e02ff */
[----:B------:R-:W-:Y:S01]  /*15350*/  SEL R40, R5, R43, !P3 ;  /* 0x0000002b05287207 */ /* 0x000fe20005800000 */
[----:B---3--:R-:W-:Y:S02]  /*15360*/  @P0 IMAD.MOV.U32 R70, RZ, RZ, R75 ;  /* 0x000000ffff460224 */ /* 0x008fe400078e004b */
[----:B-1----:R-:W-:Y:S01]  /*15370*/  @P0 IMAD.MOV.U32 R71, RZ, RZ, R76 ;  /* 0x000000ffff470224 */ /* 0x002fe200078e004c */
[----:B------:R-:W-:Y:S04]  /*15380*/  STL [R1+0x190], R75 ;  /* 0x0001904b01007387 */ /* 0x000fe80000100800 */
[----:B------:R0:W3:Y:S04]  /*15390*/  @P0 LDG.E.U8 R41, desc[UR18][R70.64] ;  /* 0x0000001246290981 */ /* 0x0000e8000c1e1100 */
[----:B------:R-:W-:Y:S04]  /*153a0*/  STL [R1+0x18c], R76 ;  /* 0x00018c4c01007387 */ /* 0x000fe80000100800 */
[----:B------:R-:W5:Y:S01]  /*153b0*/  LDL.LU R5, [R1+0x9d8] ;  /* 0x0009d80001057983 */ /* 0x000f620000300800 */
[----:B0-----:R-:W-:-:S03]  /*153c0*/  LEA.HI.X.SX32 R70, R39, R35, 0x1, P2 ;  /* 0x0000002327467211 */ /* 0x001fc600010f0eff */
[----:B------:R-:W-:Y:S01]  /*153d0*/  STL [R1+0x23c], R42 ;  /* 0x00023c2a01007387 */ /* 0x000fe20000100800 */
[C---:B------:R-:W-:Y:S01]  /*153e0*/  IADD3 R71, P2, PT, R44.reuse, R38, RZ ;  /* 0x000000262c477210 */ /* 0x040fe20007f5e0ff */
[----:B------:R-:W-:Y:S02]  /*153f0*/  @P0 IMAD.MOV.U32 R43, RZ, RZ, R70 ;  /* 0x000000ffff2b0224 */ /* 0x000fe400078e0046 */
[----:B------:R0:W-:Y:S01]  /*15400*/  STL [R1+0x238], R70 ;  /* 0x0002384601007387 */ /* 0x0001e20000100800 */
[----:B------:R-:W-:Y:S02]  /*15410*/  PRMT R39, RZ, 0x7610, R39 ;  /* 0x00007610ff277816 */ /* 0x000fe40000000027 */
[----:B------:R-:W-:-:S04]  /*15420*/  LEA.HI.X.SX32 R72, R44, R35, 0x1, P2 ;  /* 0x000000232c487211 */ /* 0x000fc800010f0eff */
[----:B------:R1:W3:Y:S01]  /*15430*/  @P0 LDG.E.U8 R39, desc[UR18][R42.64] ;  /* 0x000000122a270981 */ /* 0x0002e2000c1e1100 */
[----:B0-----:R-:W-:Y:S01]  /*15440*/  IMAD R70, R40, UR5, RZ ;  /* 0x0000000528467c24 */ /* 0x001fe2000f8e02ff */
[----:B------:R-:W-:-:S04]  /*15450*/  PRMT R40, RZ, 0x7610, R40 ;  /* 0x00007610ff287816 */ /* 0x000fc80000000028 */
[C---:B------:R-:W-:Y:S01]  /*15460*/  IADD3 R38, P2, PT, R70.reuse, R38, RZ ;  /* 0x0000002646267210 */ /* 0x040fe20007f5e0ff */
[----:B-1----:R-:W-:Y:S02]  /*15470*/  @P0 IMAD.MOV.U32 R42, RZ, RZ, R71 ;  /* 0x000000ffff2a0224 */ /* 0x002fe400078e0047 */
[----:B------:R-:W-:Y:S01]  /*15480*/  @P0 IMAD.MOV.U32 R43, RZ, RZ, R72 ;  /* 0x000000ffff2b0224 */ /* 0x000fe200078e0048 */
[----:B------:R-:W-:Y:S02]  /*15490*/  LEA.HI.X.SX32 R44, R70, R35, 0x1, P2 ;  /* 0x00000023462c7211 */ /* 0x000fe400010f0eff */
[----:B------:R-:W-:Y:S02]  /*154a0*/  PRMT R35, RZ, 0x7610, R35 ;  /* 0x00007610ff237816 */ /* 0x000fe40000000023 */
[----:B------:R0:W3:Y:S02]  /*154b0*/  @P0 LDG.E.U8 R40, desc[UR18][R42.64] ;  /* 0x000000122a280981 */ /* 0x0000e4000c1e1100 */
[----:B0-----:R-:W-:-:S02]  /*154c0*/  @P0 IMAD.MOV.U32 R42, RZ, RZ, R38 ;  /* 0x000000ffff2a0224 */ /* 0x001fc400078e0026 */
[----:B------:R-:W-:-:S05]  /*154d0*/  @P0 IMAD.MOV.U32 R43, RZ, RZ, R44 ;  /* 0x000000ffff2b0224 */ /* 0x000fca00078e002c */
[----:B------:R-:W3:Y:S04]  /*154e0*/  @P0 LDG.E.U8 R35, desc[UR18][R42.64] ;  /* 0x000000122a230981 */ /* 0x000ee8000c1e1100 */
[----:B--2---:R0:W-:Y:S04]  /*154f0*/  STS.U8 [R31+UR9+0x5e00], R94 ;  /* 0x005e005e1f007988 */ /* 0x0041e80008000009 */
[----:B------:R0:W-:Y:S04]  /*15500*/  STS.U8 [R31+UR9+0x6200], R90 ;  /* 0x0062005a1f007988 */ /* 0x0001e80008000009 */
[----:B------:R0:W-:Y:S04]  /*15510*/  STS.U8 [R31+UR9+0x6600], R69 ;  /* 0x006600451f007988 */ /* 0x0001e80008000009 */
[----:B------:R0:W-:Y:S04]  /*15520*/  STS.U8 [R31+UR9+0x6a00], R65 ;  /* 0x006a00411f007988 */ /* 0x0001e80008000009 */
[----:B------:R0:W-:Y:S04]  /*15530*/  STS.U8 [R31+UR9+0x6e00], R61 ;  /* 0x006e003d1f007988 */ /* 0x0001e80008000009 */
[----:B----4-:R0:W-:Y:S04]  /*15540*/  STS.U8 [R31+UR9+0x7200], R57 ;  /* 0x007200391f007988 */ /* 0x0101e80008000009 */
[----:B------:R0:W-:Y:S04]  /*15550*/  STS.U8 [R31+UR9+0x7600], R53 ;  /* 0x007600351f007988 */ /* 0x0001e80008000009 */
[----:B------:R0:W-:Y:S01]  /*15560*/  STS.U8 [R31+UR9+0x7a00], R49 ;  /* 0x007a00311f007988 */ /* 0x0001e20008000009 */
[----:B------:R-:W-:-:S03]  /*15570*/  VIADD R162, R162, 0x7f ;  /* 0x0000007fa2a27836 */ /* 0x000fc60000000000 */
[----:B------:R0:W-:Y:S01]  /*15580*/  STL [R1+0x234], R71 ;  /* 0x0002344701007387 */ /* 0x0001e20000100800 */
[----:B------:R-:W-:-:S03]  /*15590*/  ISETP.NE.U32.AND P0, PT, RZ, UR7, PT ;  /* 0x00000007ff007c0c */ /* 0x000fc6000bf05070 */
[----:B------:R0:W-:Y:S04]  /*155a0*/  STL [R1+0x228], R72 ;  /* 0x0002284801007387 */ /* 0x0001e80000100800 */
[----:B------:R0:W-:Y:S04]  /*155b0*/  STL [R1+0x230], R38 ;  /* 0x0002302601007387 */ /* 0x0001e80000100800 */
[----:B------:R0:W-:Y:S01]  /*155c0*/  STL [R1+0x22c], R44 ;  /* 0x00022c2c01007387 */ /* 0x0001e20000100800 */
[C---:B------:R-:W-:Y:S02]  /*155d0*/  ISETP.LT.OR P2, PT, R162.reuse, 0x80, P0 ;  /* 0x00000080a200780c */ /* 0x040fe40000741670 */
[----:B------:R-:W-:Y:S01]  /*155e0*/  ISETP.GE.AND P3, PT, R162, 0x100, PT ;  /* 0x00000100a200780c */ /* 0x000fe20003f66270 */
[----:B------:R0:W-:Y:S04]  /*155f0*/  STS.U8 [R31+UR9+0x7e00], R46 ;  /* 0x007e002e1f007988 */ /* 0x0001e80008000009 */
        /* <DEDUP_REMOVED lines=15> */
[----:B---3--:R0:W-:Y:S04]  /*156f0*/  STS.U8 [R32+UR9+0x4680], R41 ;  /* 0x0046802920007988 */ /* 0x0081e80008000009 */
        /* <DEDUP_REMOVED lines=31> */
[----:B------:R0:W-:Y:S01]  /*158f0*/  STS.U8 [R34+UR9+0x7f80], R35 ;  /* 0x007f802322007988 */ /* 0x0001e20008000009 */
[----:B------:R1:W-:Y:S06]  /*15900*/  MEMBAR.ALL.CTA ;  /* 0x0000000000007992 */ /* 0x0003ec0000008000 */
[----:B-1----:R-:W1:Y:S02]  /*15910*/  FENCE.VIEW.ASYNC.S ;  /* 0x00000000000073c6 */ /* 0x002e640000000000 */
[----:B-1----:R-:W-:Y:S06]  /*15920*/  BAR.SYNC.DEFER_BLOCKING 0x0 ;  /* 0x0000000000007b1d */ /* 0x002fec0000010000 */
[----:B------:R-:W-:Y:S05]  /*15930*/  @P2 BRA `(.L_x_6) ;  /* 0x0000000000842947 */ /* 0x000fea0003800000 */
[----:B------:R-:W-:Y:S02]  /*15940*/  UIADD3 UR4, UPT, UPT, UR9, 0x4000, URZ ;  /* 0x0000400009047890 */ /* 0x000fe4000fffe0ff */
[----:B------:R-:W-:Y:S02]  /*15950*/  USHF.R.U32.HI UR12, URZ, 0x4, UR9 ;  /* 0x00000004ff0c7899 */ /* 0x000fe40008011609 */
[----:B------:R-:W-:Y:S02]  /*15960*/  USHF.R.U32.HI UR4, URZ, 0x4, UR4 ;  /* 0x00000004ff047899 */ /* 0x000fe40008011604 */
[----:B------:R-:W-:Y:S02]  /*15970*/  USGXT.U32 UR12, UR12, 0xe ;  /* 0x0000000e0c0c789a */ /* 0x000fe40008000000 */
[----:B------:R-:W-:Y:S02]  /*15980*/  USGXT.U32 UR14, UR4, 0xe ;  /* 0x0000000e040e789a */ /* 0x000fe40008000000 */
[----:B------:R-:W-:-:S02]  /*15990*/  UIADD3 UR26, UP1, UPT, UR12, 0x100, URZ ;  /* 0x000001000c1a7890 */ /* 0x000fc4000ff3e0ff */
[----:B------:R-:W-:Y:S01]  /*159a0*/  UIADD3 UR28, UP2, UPT, UR14, 0x2, URZ ;  /* 0x000000020e1c7890 */ /* 0x000fe2000ff5e0ff */
[----:B------:R-:W-:Y:S01]  /*159b0*/  UMOV UR4, URZ ;  /* 0x000000ff00047c82 */ /* 0x000fe20008000000 */
[----:B------:R-:W-:Y:S01]  /*159c0*/  UMOV UR30, 0x0 ;  /* 0x00000000001e7882 */ /* 0x000fe20000000000 */
[----:B------:R-:W-:Y:S02]  /*159d0*/  UIADD3.X UR27, UPT, UPT, UR4, 0x40004040, URZ, UP1, !UPT ;  /* 0x40004040041b7890 */ /* 0x000fe40008ffe4ff */
[----:B------:R-:W-:Y:S02]  /*159e0*/  UIADD3.X UR29, UPT, UPT, UR4, 0x40004040, URZ, UP2, !UPT ;  /* 0x40004040041d7890 */ /* 0x000fe400097fe4ff */
[----:B------:R-:W-:Y:S02]  /*159f0*/  UIADD3.64 UR16, UPT, UPT, UR26, 0x100, URZ ;  /* 0x000001001a107897 */ /* 0x000fe4000fffe0ff */
[----:B------:R-:W-:Y:S02]  /*15a00*/  UIADD3.64 UR20, UPT, UPT, UR28, 0x2, URZ ;  /* 0x000000021c147897 */ /* 0x000fe4000fffe0ff */
[----:B------:R-:W-:-:S02]  /*15a10*/  UIADD3.64 UR22, UPT, UPT, UR26, 0x200, URZ ;  /* 0x000002001a167897 */ /* 0x000fc4000fffe0ff */
[----:B------:R-:W-:Y:S01]  /*15a20*/  UIADD3.64 UR24, UPT, UPT, UR28, 0x4, URZ ;  /* 0x000000041c187897 */ /* 0x000fe2000fffe0ff */
[----:B------:R-:W-:Y:S01]  /*15a30*/  UMOV UR31, 0x8208010 ;  /* 0x08208010001f7882 */ /* 0x000fe20000000000 */
[----:B------:R-:W-:Y:S01]  /*15a40*/  UMOV UR13, 0x40004040 ;  /* 0x40004040000d7882 */ /* 0x000fe20000000000 */
[----:B------:R-:W-:Y:S01]  /*15a50*/  UMOV UR15, 0x40004040 ;  /* 0x40004040000f7882 */ /* 0x000fe20000000000 */
[----:B------:R-:W-:Y:S01]  /*15a60*/  UMOV UR32, 0x0 ;  /* 0x0000000000207882 */ /* 0x000fe20000000000 */
[----:B------:R-:W-:Y:S01]  /*15a70*/  UMOV UR33, 0x8208010 ;  /* 0x0820801000217882 */ /* 0x000fe20000000000 */
[----:B------:R-:W-:Y:S01]  /*15a80*/  UMOV UR34, 0x0 ;  /* 0x0000000000227882 */ /* 0x000fe20000000000 */
[----:B------:R-:W-:Y:S01]  /*15a90*/  UMOV UR35, 0x8208010 ;  /* 0x0820801000237882 */ /* 0x000fe20000000000 */
[----:B------:R-:W-:Y:S01]  /*15aa0*/  UMOV UR4, UR6 ;  /* 0x0000000600047c82 */ /* 0x000fe20008000000 */
[----:B------:R-:W-:Y:S01]  /*15ab0*/  UMOV UR5, URZ ;  /* 0x000000ff00057c82 */ /* 0x000fe20008000000 */
[----:B------:R1:W-:Y:S01]  /*15ac0*/  UTCQMMA gdesc[UR12], gdesc[UR14], tmem[UR8], tmem[UR30], idesc[UR31], !UPT ;  /* 0x00ff1e0e0c0075ea */ /* 0x0003e2000f800308 */
[----:B------:R-:W-:Y:S01]  /*15ad0*/  UMOV UR36, 0x0 ;  /* 0x0000000000247882 */ /* 0x000fe20000000000 */
[----:B------:R-:W-:Y:S01]  /*15ae0*/  UMOV UR37, 0x8208010 ;  /* 0x0820801000257882 */ /* 0x000fe20000000000 */
[----:B------:R1:W-:Y:S01]  /*15af0*/  UTCQMMA gdesc[UR26], gdesc[UR28], tmem[UR8], tmem[UR32], idesc[UR33], UPT ;  /* 0x00ff201c1a0075ea */ /* 0x0003e2000b800308 */
[----:B------:R-:W-:Y:S01]  /*15b00*/  UMOV UR4, UR4 ;  /* 0x0000000400047c82 */ /* 0x000fe20008000000 */
[----:B------:R1:W-:Y:S01]  /*15b10*/  UTCQMMA gdesc[UR16], gdesc[UR20], tmem[UR8], tmem[UR34], idesc[UR35], UPT ;  /* 0x00ff2214100075ea */ /* 0x0003e2000b800308 */
[----:B------:R1:W-:Y:S01]  /*15b20*/  UTCQMMA gdesc[UR22], gdesc[UR24], tmem[UR8], tmem[UR36], idesc[UR37], UPT ;  /* 0x00ff2418160075ea */ /* 0x0003e2000b800308 */
[----:B------:R1:W-:Y:S01]  /*15b30*/  UTCBAR [UR4], URZ ;  /* 0x000000ff040073e9 */ /* 0x0003e200080000ff */
[----:B------:R-:W-:Y:S01]  /*15b40*/  NOP ;  /* 0x0000000000007918 */ /* 0x000fe20000000000 */
.L_x_6:
[----:B-1----:R-:W-:Y:S01]  /*15b50*/  UMOV UR4, URZ ;  /* 0x000000ff00047c82 */ /* 0x002fe20008000000 */
[----:B------:R-:W-:Y:S05]  /*15b60*/  @!P3 BRA `(.L_x_7) ;  /* 0x000000b800b0b947 */ /* 0x000fea0003800000 */
[----:B0-----:R-:W-:Y:S01]  /*15b70*/  SHF.R.S32.HI R38, RZ, 0x1f, R162 ;  /* 0x0000001fff267819 */ /* 0x001fe200000114a2 */
[----:B------:R-:W-:Y:S01]  /*15b80*/  IMAD.SHL.U32 R35, R36, 0x80, RZ ;  /* 0x0000008024237824 */ /* 0x000fe200078e00ff */
[----:B------:R-:W-:Y:S01]  /*15b90*/  UIADD3 UR4, UPT, UPT, UR9, 0x8000, URZ ;  /* 0x0000800009047890 */ /* 0x000fe2000fffe0ff */
[----:B------:R-:W-:Y:S01]  /*15ba0*/  IMAD.MOV.U32 R39, RZ, RZ, RZ ;  /* 0x000000ffff277224 */ /* 0x000fe200078e00ff */
[----:B------:R-:W-:Y:S01]  /*15bb0*/  LEA.HI R36, R38, R162, RZ, 0x7 ;  /* 0x000000a226247211 */ /* 0x000fe200078f38ff */
[----:B------:R-:W-:Y:S02]  /*15bc0*/  UIADD3 UR5, UPT, UPT, UR9, 0xc000, URZ ;  /* 0x0000c00009057890 */ /* 0x000fe4000fffe0ff */
[----:B------:R-:W-:Y:S01]  /*15bd0*/  USHF.R.U32.HI UR4, URZ, 0x4, UR4 ;  /* 0x00000004ff047899 */ /* 0x000fe20008011604 */
[----:B------:R-:W-:Y:S01]  /*15be0*/  SHF.R.S32.HI R36, RZ, 0x7, R36 ;  /* 0x00000007ff247819 */ /* 0x000fe20000011424 */
[----:B------:R-:W-:Y:S02]  /*15bf0*/  USHF.R.U32.HI UR5, URZ, 0x4, UR5 ;  /* 0x00000004ff057899 */ /* 0x000fe40008011605 */
[----:B------:R-:W-:Y:S01]  /*15c00*/  USGXT.U32 UR12, UR4, 0xe ;  /* 0x0000000e040c789a */ /* 0x000fe20008000000 */
[----:B------:R-:W-:Y:S01]  /*15c10*/  VIMNMX R38, PT, PT, R36, 0x2, !PT ;  /* 0x0000000224267848 */ /* 0x000fe20007fe0100 */
[----:B-----5:R-:W-:Y:S01]  /*15c20*/  IMAD.SHL.U32 R36, R37, 0x80, RZ ;  /* 0x0000008025247824 */ /* 0x020fe200078e00ff */
[----:B------:R-:W-:-:S02]  /*15c30*/  USGXT.U32 UR14, UR5, 0xe ;  /* 0x0000000e050e789a */ /* 0x000fc40008000000 */
[----:B------:R-:W-:Y:S01]  /*15c40*/  UIADD3 UR30, UP1, UPT, UR12, 0x100, URZ ;  /* 0x000001000c1e7890 */ /* 0x000fe2000ff3e0ff */
[----:B------:R-:W-:Y:S01]  /*15c50*/  VIADD R37, R38, 0xfffffffe ;  /* 0xfffffffe26257836 */ /* 0x000fe20000000000 */
[----:B------:R-:W-:Y:S01]  /*15c60*/  UIADD3 UR28, UP2, UPT, UR14, 0x2, URZ ;  /* 0x000000020e1c7890 */ /* 0x000fe2000ff5e0ff */
[----:B------:R-:W-:Y:S01]  /*15c70*/  SHF.R.S32.HI R38, RZ, 0x1f, R36 ;  /* 0x0000001fff267819 */ /* 0x000fe20000011424 */
[----:B------:R-:W-:Y:S01]  /*15c80*/  UMOV UR4, URZ ;  /* 0x000000ff00047c82 */ /* 0x000fe20008000000 */
[----:B------:R-:W-:Y:S01]  /*15c90*/  UMOV UR5, URZ ;  /* 0x000000ff00057c82 */ /* 0x000fe20008000000 */
[----:B------:R0:W-:Y:S01]  /*15ca0*/  STL [R1+0x7d4], R37 ;  /* 0x0007d42501007387 */ /* 0x0001e20000100800 */
[----:B------:R-:W-:Y:S02]  /*15cb0*/  UIADD3.X UR31, UPT, UPT, UR4, 0x40004040, URZ, UP1, !UPT ;  /* 0x40004040041f7890 */ /* 0x000fe40008ffe4ff */
[----:B------:R-:W-:Y:S01]  /*15cc0*/  UIADD3.X UR29, UPT, UPT, UR5, 0x40004040, URZ, UP2, !UPT ;  /* 0x40004040051d7890 */ /* 0x000fe200097fe4ff */
[----:B------:R1:W-:Y:S01]  /*15cd0*/  STL [R1+0x7c8], RZ ;  /* 0x0007c8ff01007387 */ /* 0x0003e20000100800 */
[----:B------:R-:W-:Y:S01]  /*15ce0*/  UMOV UR11, 0x1 ;  /* 0x00000001000b7882 */ /* 0x000fe20000000000 */
[----:B------:R-:W-:-:S02]  /*15cf0*/  UIADD3.64 UR20, UPT, UPT, UR30, 0x100, URZ ;  /* 0x000001001e147897 */ /* 0x000fc4000fffe0ff */
[----:B------:R-:W-:Y:S01]  /*15d00*/  UIADD3.64 UR22, UPT, UPT, UR28, 0x2, URZ ;  /* 0x000000021c167897 */ /* 0x000fe2000fffe0ff */
[----:B0-----:R-:W-:Y:S01]  /*15d10*/  SHF.R.S32.HI R37, RZ, 0x1f, R35 ;  /* 0x0000001fff257819 */ /* 0x001fe20000011423 */
[----:B------:R-:W-:Y:S02]  /*15d20*/  UIADD3.64 UR24, UPT, UPT, UR30, 0x200, URZ ;  /* 0x000002001e187897 */ /* 0x000fe4000fffe0ff */
[----:B-1----:R-:W-:-:S12]  /*15d30*/  UIADD3.64 UR26, UPT, UPT, UR28, 0x4, URZ ;  /* 0x000000041c1a7897 */ /* 0x002fd8000fffe0ff */
.L_x_10:
[----:B-1----:R-:W2:Y:S01]  /*15d40*/  LDL R40, [R1+0x7c8] ;  /* 0x0007c80001287983 */ /* 0x002ea20000100800 */
[----:B------:R-:W-:Y:S01]  /*15d50*/  IMAD.U32 R39, R39, -0x80000000, RZ ;  /* 0x8000000027277824 */ /* 0x000fe200078e00ff */
[----:B------:R-:W0:Y:S01]  /*15d60*/  LDC R65, c[0x0][0x3a0] ;  /* 0x0000e800ff417b82 */ /* 0x000e220000000800 */
[C---:B-----5:R-:W-:Y:S02]  /*15d70*/  IADD3 R10, P5, PT, R35.reuse, R10, RZ ;  /* 0x0000000a230a7210 */ /* 0x060fe40007fbe0ff */
[----:B------:R-:W-:Y:S01]  /*15d80*/  IADD3 R8, P4, PT, R35, R8, RZ ;  /* 0x0000000823087210 */ /* 0x000fe20007f9e0ff */
[----:B------:R-:W1:Y:S01]  /*15d90*/  SYNCS.PHASECHK.TRANS64.TRYWAIT P6, [UR6], R39 ;  /* 0x00000027ff0075a7 */ /* 0x000e6200080c1106 */
[----:B--2---:R-:W-:-:S04]  /*15da0*/  VIADD R40, R40, 0x1 ;  /* 0x0000000128287836 */ /* 0x004fc80000000000 */
[----:B0-----:R-:W-:Y:S01]  /*15db0*/  IMAD R65, R40, -0x80, R65 ;  /* 0xffffff8028417824 */ /* 0x001fe200078e0241 */
[----:B------:R0:W-:Y:S04]  /*15dc0*/  STL [R1+0x7cc], R40 ;  /* 0x0007cc2801007387 */ /* 0x0001e80000100800 */
[C---:B------:R-:W-:Y:S02]  /*15dd0*/  ISETP.GT.AND P2, PT, R65.reuse, 0x1, PT ;  /* 0x000000014100780c */ /* 0x040fe40003f44270 */
[----:B------:R-:W-:Y:S01]  /*15de0*/  ISETP.GT.AND P3, PT, R65, 0x2, PT ;  /* 0x000000024100780c */ /* 0x000fe20003f64270 */
[----:B-1----:R-:W-:-:S12]  /*15df0*/  @!P6 BRA `(.L_x_8) ;  /* 0x000001000070e947 */ /* 0x002fd80003800000 */
.L_x_16:
[----:B------:R-:W-:Y:S01]  /*15e00*/  PRMT R91, RZ, 0x7610, R91 ;  /* 0x00007610ff5b7816 */ /* 0x000fe2000000005b */
[----:B------:R-:W-:Y:S01]  /*15e10*/  IMAD.X R11, R37, 0x1, R11, P5 ;  /* 0x00000001250b7824 */ /* 0x000fe200028e060b */
[----:B------:R-:W-:Y:S01]  /*15e20*/  ISETP.GT.AND P5, PT, R65, 0x4, PT ;  /* 0x000000044100780c */ /* 0x000fe20003fa4270 */
[----:B------:R-:W-:Y:S01]  /*15e30*/  IMAD.X R9, R37, 0x1, R9, P4 ;  /* 0x0000000125097824 */ /* 0x000fe200020e0609 */
[C---:B------:R-:W-:Y:S01]  /*15e40*/  IADD3 R18, P6, PT, R35.reuse, R18, RZ ;  /* 0x0000001223127210 */ /* 0x040fe20007fde0ff */
[----:B------:R-:W-:Y:S01]  /*15e50*/  STL [R1+0xa4c], R71 ;  /* 0x000a4c4701007387 */ /* 0x000fe20000100800 */
[----:B------:R-:W-:Y:S02]  /*15e60*/  PRMT R49, RZ, 0x7610, R49 ;  /* 0x00007610ff317816 */ /* 0x000fe40000000031 */
[----:B0-----:R-:W-:Y:S01]  /*15e70*/  PRMT R40, RZ, 0x7610, R40 ;  /* 0x00007610ff287816 */ /* 0x001fe20000000028 */
[----:B------:R-:W2:Y:S01]  /*15e80*/  @P3 LDG.E.U8 R91, desc[UR18][R10.64] ;  /* 0x000000120a5b3981 */ /* 0x000ea2000c1e1100 */
[----:B------:R-:W-:Y:S01]  /*15e90*/  IADD3 R22, P3, PT, R35, R22, RZ ;  /* 0x0000001623167210 */ /* 0x000fe20007f7e0ff */
[C---:B------:R-:W-:Y:S01]  /*15ea0*/  IMAD.X R19, R37.reuse, 0x1, R19, P6 ;  /* 0x0000000125137824 */ /* 0x040fe200030e0613 */
[----:B------:R-:W-:Y:S01]  /*15eb0*/  PRMT R29, RZ, 0x7610, R29 ;  /* 0x00007610ff1d7816 */ /* 0x000fe2000000001d */
[----:B------:R-:W3:Y:S01]  /*15ec0*/  @P2 LDG.E.U8 R49, desc[UR18][R8.64] ;  /* 0x0000001208312981 */ /* 0x000ee2000c1e1100 */
[----:B------:R-:W-:Y:S01]  /*15ed0*/  PRMT R30, RZ, 0x7610, R30 ;  /* 0x00007610ff1e7816 */ /* 0x000fe2000000001e */
[----:B------:R-:W-:Y:S01]  /*15ee0*/  IMAD.X R23, R37, 0x1, R23, P3 ;  /* 0x0000000125177824 */ /* 0x000fe200018e0617 */
[----:B------:R-:W-:Y:S01]  /*15ef0*/  ISETP.GT.AND P3, PT, R65, 0x6, PT ;  /* 0x000000064100780c */ /* 0x000fe20003f64270 */
[----:B------:R0:W4:Y:S01]  /*15f00*/  @P5 LDG.E.U8 R40, desc[UR18][R18.64] ;  /* 0x0000001212285981 */ /* 0x000122000c1e1100 */
[----:B------:R-:W-:-:S02]  /*15f10*/  IADD3 R14, P2, PT, R35, R14, RZ ;  /* 0x0000000e230e7210 */ /* 0x000fc40007f5e0ff */
[----:B------:R-:W-:Y:S01]  /*15f20*/  IADD3 R24, P5, PT, R35, R24, RZ ;  /* 0x0000001823187210 */ /* 0x000fe20007fbe0ff */
[----:B------:R-:W-:Y:S01]  /*15f30*/  STL [R1+0xa48], R70 ;  /* 0x000a484601007387 */ /* 0x000fe20000100800 */
[----:B------:R-:W-:Y:S01]  /*15f40*/  ISETP.GT.AND P4, PT, R65, 0x3, PT ;  /* 0x000000034100780c */ /* 0x000fe20003f84270 */
[----:B------:R-:W-:Y:S01]  /*15f50*/  IMAD.X R15, R37, 0x1, R15, P2 ;  /* 0x00000001250f7824 */ /* 0x000fe200010e060f */
[----:B------:R-:W-:Y:S01]  /*15f60*/  ISETP.GT.AND P2, PT, R65, 0x5, PT ;  /* 0x000000054100780c */ /* 0x000fe20003f44270 */
[----:B------:R-:W-:Y:S01]  /*15f70*/  IMAD.X R25, R37, 0x1, R25, P5 ;  /* 0x0000000125197824 */ /* 0x000fe200028e0619 */
[----:B------:R-:W-:Y:S01]  /*15f80*/  PRMT R94, RZ, 0x7610, R94 ;  /* 0x00007610ff5e7816 */ /* 0x000fe2000000005e */
[----:B------:R-:W-:Y:S04]  /*15f90*/  STL [R1+0xa44], R69 ;  /* 0x000a444501007387 */ /* 0x000fe80000100800 */
[----:B------:R-:W2:Y:S04]  /*15fa0*/  @P3 LDG.E.U8 R29, desc[UR18][R24.64] ;  /* 0x00000012181d3981 */ /* 0x000ea8000c1e1100 */
[----:B------:R-:W-:Y:S04]  /*15fb0*/  STL [R1+0xa40], R68 ;  /* 0x000a404401007387 */ /* 0x000fe80000100800 */
[----:B------:R-:W3:Y:S04]  /*15fc0*/  @P2 LDG.E.U8 R30, desc[UR18][R22.64] ;  /* 0x00000012161e2981 */ /* 0x000ee8000c1e1100 */
[----:B------:R-:W-:Y:S04]  /*15fd0*/  STL [R1+0xa3c], R67 ;  /* 0x000a3c4301007387 */ /* 0x000fe80000100800 */
[----:B------:R-:W-:Y:S04]  /*15fe0*/  STL [R1+0xa38], R66 ;  /* 0x000a384201007387 */ /* 0x000fe80000100800 */
[----:B------:R-:W-:Y:S04]  /*15ff0*/  STL [R1+0x9d8], R0 ;  /* 0x0009d80001007387 */ /* 0x000fe80000100800 */
[----:B------:R-:W-:Y:S04]  /*16000*/  STL [R1+0x9e0], R8 ;  /* 0x0009e00801007387 */ /* 0x000fe80000100800 */
[----:B------:R-:W4:Y:S01]  /*16010*/  @P4 LDG.E.U8 R94, desc[UR18][R14.64] ;  /* 0x000000120e5e4981 */ /* 0x000f22000c1e1100 */
[----:B------:R-:W-:-:S03]  /*16020*/  ISETP.GT.AND P4, PT, R65, 0x7, PT ;  /* 0x000000074100780c */ /* 0x000fc60003f84270 */
[----:B------:R-:W-:Y:S01]  /*16030*/  STL [R1+0x9dc], R9 ;  /* 0x0009dc0901007387 */ /* 0x000fe20000100800 */
[----:B------:R-:W-:-:S03]  /*16040*/  IADD3 R26, P6, PT, R35, R26, RZ ;  /* 0x0000001a231a7210 */ /* 0x000fc60007fde0ff */
[----:B------:R-:W-:Y:S04]  /*16050*/  STL [R1+0x9e8], R10 ;  /* 0x0009e80a01007387 */ /* 0x000fe80000100800 */
[----:B------:R-:W-:Y:S04]  /*16060*/  STL [R1+0x9e4], R11 ;  /* 0x0009e40b01007387 */ /* 0x000fe80000100800 */
[----:B------:R-:W-:Y:S04]  /*16070*/  STL [R1+0x9f0], R14 ;  /* 0x0009f00e01007387 */ /* 0x000fe80000100800 */
[----:B------:R-:W-:Y:S01]  /*16080*/  STL [R1+0x9ec], R15 ;  /* 0x0009ec0f01007387 */ /* 0x000fe20000100800 */
[----:B------:R-:W-:-:S03]  /*16090*/  IMAD.X R27, R37, 0x1, R27, P6 ;  /* 0x00000001251b7824 */ /* 0x000fc600030e061b */
[----:B------:R-:W-:Y:S04]  /*160a0*/  STL [R1+0x9f8], R18 ;  /* 0x0009f81201007387 */ /* 0x000fe80000100800 */
[----:B------:R0:W-:Y:S02]  /*160b0*/  STL [R1+0x9f4], R19 ;  /* 0x0009f41301007387 */ /* 0x0001e40000100800 */
[----:B0-----:R-:W-:-:S06]  /*160c0*/  PRMT R19, RZ, 0x7610, R19 ;  /* 0x00007610ff137816 */ /* 0x001fcc0000000013 */
[----:B------:R-:W4:Y:S04]  /*160d0*/  @P4 LDG.E.U8 R19, desc[UR18][R26.64] ;  /* 0x000000121a134981 */ /* 0x000f28000c1e1100 */
[----:B------:R-:W-:Y:S04]  /*160e0*/  STL [R1+0xa00], R22 ;  /* 0x000a001601007387 */ /* 0x000fe80000100800 */
[----:B------:R-:W-:Y:S04]  /*160f0*/  STL [R1+0x9fc], R23 ;  /* 0x0009fc1701007387 */ /* 0x000fe80000100800 */
[----:B------:R-:W4:Y:S04]  /*16100*/  LDL.LU R66, [R1+0x10] ;  /* 0x0000100001427983 */ /* 0x000f280000300800 */
[----:B------:R-:W4:Y:S01]  /*16110*/  LDL.LU R69, [R1+0x14] ;  /* 0x0000140001457983 */ /* 0x000f220000300800 */
[----:B------:R-:W-:-:S02]  /*16120*/  ISETP.GT.AND P2, PT, R65, 0x8, PT ;  /* 0x000000084100780c */ /* 0x000fc40003f44270 */
[----:B------:R-:W-:Y:S01]  /*16130*/  IADD3 R4, P5, PT, R35, R4, RZ ;  /* 0x0000000423047210 */ /* 0x000fe20007fbe0ff */
[----:B--2---:R0:W-:Y:S04]  /*16140*/  STL [R1+0x88], R29 ;  /* 0x0000881d01007387 */ /* 0x0041e80000100800 */
[----:B0-----:R-:W2:Y:S04]  /*16150*/  LDL.LU R29, [R1+0x18] ;  /* 0x00001800011d7983 */ /* 0x001ea80000300800 */
[----:B------:R-:W2:Y:S04]  /*16160*/  LDL.LU R70, [R1+0x94] ;  /* 0x0000940001467983 */ /* 0x000ea80000300800 */
[----:B---3--:R0:W-:Y:S04]  /*16170*/  STL [R1+0x8c], R30 ;  /* 0x00008c1e01007387 */ /* 0x0081e80000100800 */
[----:B0-----:R-:W3:Y:S01]  /*16180*/  LDL.LU R30, [R1+0x9c] ;  /* 0x00009c00011e7983 */ /* 0x001ee20000300800 */
[----:B------:R-:W-:Y:S01]  /*16190*/  ISETP.GT.AND P3, PT, R65, 0x9, PT ;  /* 0x000000094100780c */ /* 0x000fe20003f64270 */
[----:B------:R-:W-:Y:S01]  /*161a0*/  IMAD.X R5, R37, 0x1, R5, P5 ;  /* 0x0000000125057824 */ /* 0x000fe200028e0605 */
[----:B------:R-:W-:-:S02]  /*161b0*/  PRMT R64, RZ, 0x7610, R64 ;  /* 0x00007610ff407816 */ /* 0x000fc40000000040 */
[----:B------:R-:W-:Y:S02]  /*161c0*/  ISETP.GT.AND P4, PT, R65, 0xa, PT ;  /* 0x0000000a4100780c */ /* 0x000fe40003f84270 */
[C---:B------:R-:W-:Y:S02]  /*161d0*/  IADD3 R6, P5, PT, R35.reuse, R6, RZ ;  /* 0x0000000623067210 */ /* 0x040fe40007fbe0ff */
[----:B------:R-:W-:Y:S01]  /*161e0*/  IADD3 R12, P6, PT, R35, R12, RZ ;  /* 0x0000000c230c7210 */ /* 0x000fe20007fde0ff */
[----:B------:R-:W3:Y:S01]  /*161f0*/  @P2 LDG.E.U8 R64, desc[UR18][R4.64] ;  /* 0x0000001204402981 */ /* 0x000ee2000c1e1100 */
[----:B------:R-:W-:Y:S01]  /*16200*/  PRMT R48, RZ, 0x7610, R48 ;  /* 0x00007610ff307816 */ /* 0x000fe20000000030 */
[----:B------:R-:W-:Y:S01]  /*16210*/  IMAD.X R7, R37, 0x1, R7, P5 ;  /* 0x0000000125077824 */ /* 0x000fe200028e0607 */
[----:B------:R-:W-:Y:S01]  /*16220*/  ISETP.GT.AND P2, PT, R65, 0xb, PT ;  /* 0x0000000b4100780c */ /* 0x000fe20003f44270 */
[----:B------:R-:W-:Y:S01]  /*16230*/  STL [R1+0xa08], R24 ;  /* 0x000a081801007387 */ /* 0x000fe20000100800 */
[----:B------:R-:W-:Y:S01]  /*16240*/  PRMT R92, RZ, 0x7610, R92 ;  /* 0x00007610ff5c7816 */ /* 0x000fe2000000005c */
[----:B------:R-:W-:-:S02]  /*16250*/  IMAD.X R13, R37, 0x1, R13, P6 ;  /* 0x00000001250d7824 */ /* 0x000fc400030e060d */
[----:B------:R-:W-:Y:S01]  /*16260*/  STL [R1+0xa04], R25 ;  /* 0x000a041901007387 */ /* 0x000fe20000100800 */
[----:B------:R-:W-:-:S03]  /*16270*/  IADD3 R16, P5, PT, R35, R16, RZ ;  /* 0x0000001023107210 */ /* 0x000fc60007fbe0ff */
[----:B----4-:R-:W-:Y:S01]  /*16280*/  STL [R1+0x90], R40 ;  /* 0x0000902801007387 */ /* 0x010fe20000100800 */
[----:B------:R-:W-:Y:S01]  /*16290*/  PRMT R93, RZ, 0x7610, R93 ;  /* 0x00007610ff5d7816 */ /* 0x000fe2000000005d */
[----:B------:R-:W-:Y:S02]  /*162a0*/  IMAD.X R17, R37, 0x1, R17, P5 ;  /* 0x0000000125117824 */ /* 0x000fe400028e0611 */
[----:B------:R-:W4:Y:S01]  /*162b0*/  @P3 LDG.E.U8 R48, desc[UR18][R6.64] ;  /* 0x0000001206303981 */ /* 0x000f22000c1e1100 */
[----:B------:R-:W-:-:S03]  /*162c0*/  ISETP.GT.AND P3, PT, R65, 0xc, PT ;  /* 0x0000000c4100780c */ /* 0x000fc60003f64270 */
[----:B------:R-:W4:Y:S01]  /*162d0*/  @P4 LDG.E.U8 R92, desc[UR18][R12.64] ;  /* 0x000000120c5c4981 */ /* 0x000f22000c1e1100 */
[----:B------:R-:W-:Y:S02]  /*162e0*/  ISETP.GT.AND P4, PT, R65, 0xd, PT ;  /* 0x0000000d4100780c */ /* 0x000fe40003f84270 */
[C---:B------:R-:W-:Y:S01]  /*162f0*/  IADD3 R20, P5, PT, R35.reuse, R20, RZ ;  /* 0x0000001423147210 */ /* 0x040fe20007fbe0ff */
[----:B------:R0:W4:Y:S04]  /*16300*/  @P2 LDG.E.U8 R93, desc[UR18][R16.64] ;  /* 0x00000012105d2981 */ /* 0x000128000c1e1100 */
[----:B------:R-:W-:Y:S04]  /*16310*/  STL [R1+0xa14], R19 ;  /* 0x000a141301007387 */ /* 0x000fe80000100800 */
[----:B------:R-:W-:Y:S04]  /*16320*/  STL [R1+0xa10], R26 ;  /* 0x000a101a01007387 */ /* 0x000fe80000100800 */
[----:B------:R-:W-:Y:S04]  /*16330*/  STL [R1+0xa0c], R27 ;  /* 0x000a0c1b01007387 */ /* 0x000fe80000100800 */
[----:B------:R-:W-:Y:S04]  /*16340*/  STL [R1+0xa1c], R4 ;  /* 0x000a1c0401007387 */ /* 0x000fe80000100800 */
[----:B------:R-:W-:Y:S04]  /*16350*/  STL [R1+0xa18], R5 ;  /* 0x000a180501007387 */ /* 0x000fe80000100800 */
[----:B------:R-:W-:Y:S04]  /*16360*/  STL [R1+0xa24], R6 ;  /* 0x000a240601007387 */ /* 0x000fe80000100800 */
[----:B------:R-:W-:Y:S01]  /*16370*/  STL [R1+0xa20], R7 ;  /* 0x000a200701007387 */ /* 0x000fe20000100800 */
[----:B------:R-:W-:-:S03]  /*16380*/  IADD3 R111, P6, PT, R35, R111, RZ ;  /* 0x0000006f236f7210 */ /* 0x000fc60007fde0ff */
[----:B------:R-:W-:Y:S04]  /*16390*/  STL [R1+0xa2c], R12 ;  /* 0x000a2c0c01007387 */ /* 0x000fe80000100800 */
[----:B------:R-:W-:Y:S01]  /*163a0*/  STL [R1+0xa28], R13 ;  /* 0x000a280d01007387 */ /* 0x000fe20000100800 */
[----:B------:R-:W-:-:S03]  /*163b0*/  IMAD.X R21, R37, 0x1, R21, P5 ;  /* 0x0000000125157824 */ /* 0x000fc600028e0615 */
[----:B------:R-:W-:Y:S01]  /*163c0*/  STL [R1+0xa34], R16 ;  /* 0x000a341001007387 */ /* 0x000fe20000100800 */
[----:B------:R-:W-:-:S03]  /*163d0*/  ISETP.GT.AND P2, PT, R65, 0xe, PT ;  /* 0x0000000e4100780c */ /* 0x000fc60003f44270 */
[----:B------:R0:W-:Y:S01]  /*163e0*/  STL [R1+0xa30], R17 ;  /* 0x000a301101007387 */ /* 0x0001e20000100800 */
[----:B------:R-:W-:Y:S01]  /*163f0*/  IMAD.X R110, R37, 0x1, R110, P6 ;  /* 0x00000001256e7824 */ /* 0x000fe200030e066e */
[----:B------:R-:W-:Y:S02]  /*16400*/  IADD3 R118, P5, PT, R35, R118, RZ ;  /* 0x0000007623767210 */ /* 0x000fe40007fbe0ff */
[----:B0-----:R-:W-:Y:S01]  /*16410*/  PRMT R17, RZ, 0x7610, R17 ;  /* 0x00007610ff117816 */ /* 0x001fe20000000011 */
[----:B------:R-:W-:Y:S01]  /*16420*/  @P4 IMAD.MOV.U32 R40, RZ, RZ, R111 ;  /* 0x000000ffff284224 */ /* 0x000fe200078e006f */
[----:B------:R-:W-:Y:S01]  /*16430*/  PRMT R6, RZ, 0x7610, R6 ;  /* 0x00007610ff067816 */ /* 0x000fe20000000006 */
[----:B------:R-:W-:-:S03]  /*16440*/  @P4 IMAD.MOV.U32 R41, RZ, RZ, R110 ;  /* 0x000000ffff294224 */ /* 0x000fc600078e006e */
[----:B------:R-:W4:Y:S01]  /*16450*/  @P3 LDG.E.U8 R17, desc[UR18][R20.64] ;  /* 0x0000001214113981 */ /* 0x000f22000c1e1100 */
[----:B------:R-:W-:Y:S01]  /*16460*/  ISETP.GT.AND P3, PT, R65, 0xf, PT ;  /* 0x0000000f4100780c */ /* 0x000fe20003f64270 */
[----:B------:R-:W-:Y:S01]  /*16470*/  IMAD.X R112, R37, 0x1, R112, P5 ;  /* 0x0000000125707824 */ /* 0x000fe200028e0670 */
[----:B------:R-:W-:Y:S01]  /*16480*/  IADD3 R123, P5, PT, R35, R123, RZ ;  /* 0x0000007b237b7210 */ /* 0x000fe20007fbe0ff */
[----:B------:R0:W4:Y:S01]  /*16490*/  @P4 LDG.E.U8 R6, desc[UR18][R40.64] ;  /* 0x0000001228064981 */ /* 0x000122000c1e1100 */
[----:B------:R-:W-:Y:S02]  /*164a0*/  PRMT R27, RZ, 0x7610, R27 ;  /* 0x00007610ff1b7816 */ /* 0x000fe4000000001b */
[----:B------:R-:W-:Y:S01]  /*164b0*/  ISETP.GT.AND P4, PT, R65, 0x10, PT ;  /* 0x000000104100780c */ /* 0x000fe20003f84270 */
[----:B------:R-:W-:Y:S01]  /*164c0*/  IMAD.X R119, R37, 0x1, R119, P5 ;  /* 0x0000000125777824 */ /* 0x000fe200028e0677 */
[----:B------:R-:W-:Y:S01]  /*164d0*/  IADD3 R126, P6, PT, R35, R126, RZ ;  /* 0x0000007e237e7210 */ /* 0x000fe20007fde0ff */
[----:B0-----:R-:W-:-:S02]  /*164e0*/  @P2 IMAD.MOV.U32 R40, RZ, RZ, R118 ;  /* 0x000000ffff282224 */ /* 0x001fc400078e0076 */
[----:B------:R-:W-:Y:S01]  /*164f0*/  @P2 IMAD.MOV.U32 R41, RZ, RZ, R112 ;  /* 0x000000ffff292224 */ /* 0x000fe200078e0070 */
[----:B------:R-:W-:-:S04]  /*16500*/  PRMT R14, RZ, 0x7610, R14 ;  /* 0x00007610ff0e7816 */ /* 0x000fc8000000000e */
[----:B------:R0:W4:Y:S01]  /*16510*/  @P2 LDG.E.U8 R27, desc[UR18][R40.64] ;  /* 0x00000012281b2981 */ /* 0x000122000c1e1100 */
[----:B------:R-:W-:Y:S01]  /*16520*/  ISETP.GT.AND P2, PT, R65, 0x11, PT ;  /* 0x000000114100780c */ /* 0x000fe20003f44270 */
[----:B------:R-:W-:Y:S01]  /*16530*/  IMAD.X R125, R37, 0x1, R125, P6 ;  /* 0x00000001257d7824 */ /* 0x000fe200030e067d */
[----:B------:R-:W-:Y:S01]  /*16540*/  IADD3 R132, P5, PT, R35, R132, RZ ;  /* 0x0000008423847210 */ /* 0x000fe20007fbe0ff */
[----:B0-----:R-:W-:Y:S02]  /*16550*/  @P3 IMAD.MOV.U32 R40, RZ, RZ, R123 ;  /* 0x000000ffff283224 */ /* 0x001fe400078e007b */
[----:B------:R-:W-:Y:S01]  /*16560*/  @P3 IMAD.MOV.U32 R41, RZ, RZ, R119 ;  /* 0x000000ffff293224 */ /* 0x000fe200078e0077 */
[----:B------:R-:W-:-:S04]  /*16570*/  PRMT R63, RZ, 0x7610, R63 ;  /* 0x00007610ff3f7816 */ /* 0x000fc8000000003f */
[----:B------:R0:W4:Y:S01]  /*16580*/  @P3 LDG.E.U8 R14, desc[UR18][R40.64] ;  /* 0x00000012280e3981 */ /* 0x000122000c1e1100 */
[----:B------:R-:W-:Y:S01]  /*16590*/  ISETP.GT.AND P3, PT, R65, 0x12, PT ;  /* 0x000000124100780c */ /* 0x000fe20003f64270 */
[----:B------:R-:W-:Y:S01]  /*165a0*/  IMAD.X R130, R37, 0x1, R130, P5 ;  /* 0x0000000125827824 */ /* 0x000fe200028e0682 */
[----:B------:R-:W-:Y:S02]  /*165b0*/  IADD3 R138, P5, PT, R35, R138, RZ ;  /* 0x0000008a238a7210 */ /* 0x000fe40007fbe0ff */
[----:B------:R-:W-:Y:S01]  /*165c0*/  PRMT R47, RZ, 0x7610, R47 ;  /* 0x00007610ff2f7816 */ /* 0x000fe2000000002f */
[----:B0-----:R-:W-:Y:S02]  /*165d0*/  @P4 IMAD.MOV.U32 R40, RZ, RZ, R126 ;  /* 0x000000ffff284224 */ /* 0x001fe400078e007e */
[----:B------:R-:W-:Y:S02]  /*165e0*/  @P4 IMAD.MOV.U32 R41, RZ, RZ, R125 ;  /* 0x000000ffff294224 */ /* 0x000fe400078e007d */
[----:B------:R-:W-:-:S03]  /*165f0*/  IMAD.X R135, R37, 0x1, R135, P5 ;  /* 0x0000000125877824 */ /* 0x000fc600028e0687 */
[----:B------:R0:W4:Y:S01]  /*16600*/  @P4 LDG.E.U8 R63, desc[UR18][R40.64] ;  /* 0x00000012283f4981 */ /* 0x000122000c1e1100 */
[----:B------:R-:W-:Y:S02]  /*16610*/  ISETP.GT.AND P4, PT, R65, 0x13, PT ;  /* 0x000000134100780c */ /* 0x000fe40003f84270 */
[----:B------:R-:W-:Y:S02]  /*16620*/  IADD3 R146, P6, PT, R35, R146, RZ ;  /* 0x0000009223927210 */ /* 0x000fe40007fde0ff */
[----:B------:R-:W-:Y:S01]  /*16630*/  PRMT R108, RZ, 0x7610, R108 ;  /* 0x00007610ff6c7816 */ /* 0x000fe2000000006c */
[----:B0-----:R-:W-:Y:S02]  /*16640*/  @P2 IMAD.MOV.U32 R40, RZ, RZ, R132 ;  /* 0x000000ffff282224 */ /* 0x001fe400078e0084 */
[----:B------:R-:W-:-:S05]  /*16650*/  @P2 IMAD.MOV.U32 R41, RZ, RZ, R130 ;  /* 0x000000ffff292224 */ /* 0x000fca00078e0082 */
        /* <DEDUP_REMOVED lines=17> */
[C---:B------:R-:W-:Y:S02]  /*16770*/  IADD3 R164, P6, PT, R35.reuse, R164, RZ ;  /* 0x000000a423a47210 */ /* 0x040fe40007fde0ff */
[----:B------:R-:W-:Y:S01]  /*16780*/  PRMT R7, RZ, 0x7610, R7 ;  /* 0x00007610ff077816 */ /* 0x000fe20000000007 */
[----:B0-----:R-:W-:Y:S02]  /*16790*/  @P2 IMAD.MOV.U32 R40, RZ, RZ, R156 ;  /* 0x000000ffff282224 */ /* 0x001fe400078e009c */
[----:B------:R-:W-:Y:S01]  /*167a0*/  @P2 IMAD.MOV.U32 R41, RZ, RZ, R150 ;  /* 0x000000ffff292224 */ /* 0x000fe200078e0096 */
[----:B------:R-:W-:-:S04]  /*167b0*/  IADD3 R66, P5, PT, R35, R66, RZ ;  /* 0x0000004223427210 */ /* 0x000fc80007fbe0ff */
[----:B------:R0:W4:Y:S01]  /*167c0*/  @P2 LDG.E.U8 R12, desc[UR18][R40.64] ;  /* 0x00000012280c2981 */ /* 0x000122000c1e1100 */
[----:B------:R-:W-:Y:S01]  /*167d0*/  ISETP.GT.AND P2, PT, R65, 0x17, PT ;  /* 0x000000174100780c */ /* 0x000fe20003f44270 */
[C---:B------:R-:W-:Y:S01]  /*167e0*/  IMAD.X R163, R37.reuse, 0x1, R163, P6 ;  /* 0x0000000125a37824 */ /* 0x040fe200030e06a3 */
[----:B------:R-:W-:Y:S01]  /*167f0*/  PRMT R24, RZ, 0x7610, R24 ;  /* 0x00007610ff187816 */ /* 0x000fe20000000018 */
[----:B0-----:R-:W-:Y:S02]  /*16800*/  @P3 IMAD.MOV.U32 R40, RZ, RZ, R158 ;  /* 0x000000ffff283224 */ /* 0x001fe400078e009e */
[----:B------:R-:W-:Y:S02]  /*16810*/  @P3 IMAD.MOV.U32 R41, RZ, RZ, R157 ;  /* 0x000000ffff293224 */ /* 0x000fe400078e009d */
[----:B------:R-:W-:-:S03]  /*16820*/  IMAD.X R165, R37, 0x1, R165, P5 ;  /* 0x0000000125a57824 */ /* 0x000fc600028e06a5 */
[----:B------:R0:W4:Y:S01]  /*16830*/  @P3 LDG.E.U8 R7, desc[UR18][R40.64] ;  /* 0x0000001228073981 */ /* 0x000122000c1e1100 */
[----:B------:R-:W-:Y:S02]  /*16840*/  ISETP.GT.AND P3, PT, R65, 0x18, PT ;  /* 0x000000184100780c */ /* 0x000fe40003f64270 */
[----:B------:R-:W-:Y:S01]  /*16850*/  PRMT R15, RZ, 0x7610, R15 ;  /* 0x00007610ff0f7816 */ /* 0x000fe2000000000f */
[----:B0-----:R-:W-:Y:S02]  /*16860*/  @P4 IMAD.MOV.U32 R40, RZ, RZ, R164 ;  /* 0x000000ffff284224 */ /* 0x001fe400078e00a4 */
[----:B------:R-:W-:Y:S01]  /*16870*/  @P4 IMAD.MOV.U32 R41, RZ, RZ, R163 ;  /* 0x000000ffff294224 */ /* 0x000fe200078e00a3 */
[----:B------:R0:W-:Y:S04]  /*16880*/  STL [R1+0x10], R66 ;  /* 0x0000104201007387 */ /* 0x0001e80000100800 */
[----:B------:R1:W4:Y:S01]  /*16890*/  @P4 LDG.E.U8 R24, desc[UR18][R40.64] ;  /* 0x0000001228184981 */ /* 0x000322000c1e1100 */
[----:B------:R-:W-:-:S03]  /*168a0*/  PRMT R62, RZ, 0x7610, R62 ;  /* 0x00007610ff3e7816 */ /* 0x000fc6000000003e */
[----:B------:R-:W4:Y:S01]  /*168b0*/  LDL.LU R68, [R1+0x98] ;  /* 0x0000980001447983 */ /* 0x000f220000300800 */
[----:B-1----:R-:W-:Y:S02]  /*168c0*/  @P2 IMAD.MOV.U32 R40, RZ, RZ, R66 ;  /* 0x000000ffff282224 */ /* 0x002fe400078e0042 */
[----:B------:R-:W-:Y:S01]  /*168d0*/  @P2 IMAD.MOV.U32 R41, RZ, RZ, R165 ;  /* 0x000000ffff292224 */ /* 0x000fe200078e00a5 */
[----:B0-----:R-:W4:Y:S04]  /*168e0*/  LDL.LU R66, [R1+0xa4] ;  /* 0x0000a40001427983 */ /* 0x001f280000300800 */
[----:B------:R0:W4:Y:S01]  /*168f0*/  @P2 LDG.E.U8 R15, desc[UR18][R40.64] ;  /* 0x00000012280f2981 */ /* 0x000122000c1e1100 */
[----:B--2---:R-:W-:-:S05]  /*16900*/  IADD3 R29, P5, PT, R35, R29, RZ ;  /* 0x0000001d231d7210 */ /* 0x004fca0007fbe0ff */
[----:B------:R-:W-:Y:S01]  /*16910*/  IMAD.X R69, R37, 0x1, R69, P5 ;  /* 0x0000000125457824 */ /* 0x000fe200028e0645 */
[C---:B------:R-:W-:Y:S01]  /*16920*/  IADD3 R70, P6, PT, R35.reuse, R70, RZ ;  /* 0x0000004623467210 */ /* 0x040fe20007fde0ff */
[----:B------:R-:W-:Y:S01]  /*16930*/  STL [R1+0x18], R29 ;  /* 0x0000181d01007387 */ /* 0x000fe20000100800 */
[----:B0-----:R-:W-:Y:S02]  /*16940*/  @P3 IMAD.MOV.U32 R40, RZ, RZ, R29 ;  /* 0x000000ffff283224 */ /* 0x001fe400078e001d */
[----:B------:R-:W-:Y:S01]  /*16950*/  @P3 IMAD.MOV.U32 R41, RZ, RZ, R69 ;  /* 0x000000ffff293224 */ /* 0x000fe200078e0045 */
[----:B------:R0:W-:Y:S04]  /*16960*/  STL [R1+0x14], R69 ;  /* 0x0000144501007387 */ /* 0x0001e80000100800 */
[----:B------:R1:W2:Y:S01]  /*16970*/  @P3 LDG.E.U8 R62, desc[UR18][R40.64] ;  /* 0x00000012283e3981 */ /* 0x0002a2000c1e1100 */
[----:B---3--:R-:W-:-:S03]  /*16980*/  IADD3 R30, P5, PT, R35, R30, RZ ;  /* 0x0000001e231e7210 */ /* 0x008fc60007fbe0ff */
[----:B0-----:R-:W3:Y:S04]  /*16990*/  LDL.LU R69, [R1+0xa0] ;  /* 0x0000a00001457983 */ /* 0x001ee80000300800 */
[----:B------:R-:W-:Y:S04]  /*169a0*/  STL [R1+0x94], R70 ;  /* 0x0000944601007387 */ /* 0x000fe80000100800 */
[----:B------:R-:W2:Y:S04]  /*169b0*/  LDL.LU R71, [R1+0xac] ;  /* 0x0000ac0001477983 */ /* 0x000ea80000300800 */
[----:B------:R-:W-:Y:S04]  /*169c0*/  STL [R1+0x9c], R30 ;  /* 0x00009c1e01007387 */ /* 0x000fe80000100800 */
[----:B------:R-:W2:Y:S04]  /*169d0*/  LDL.LU R29, [R1+0xb4] ;  /* 0x0000b400011d7983 */ /* 0x000ea80000300800 */
[----:B------:R-:W2:Y:S01]  /*169e0*/  LDL.LU R41, [R1+0x2c] ;  /* 0x00002c0001297983 */ /* 0x000ea20000300800 */
[----:B------:R-:W-:-:S02]  /*169f0*/  ISETP.GT.AND P4, PT, R65, 0x19, PT ;  /* 0x000000194100780c */ /* 0x000fc40003f84270 */
[C---:B------:R-:W-:Y:S02]  /*16a00*/  ISETP.GT.AND P2, PT, R65.reuse, 0x1a, PT ;  /* 0x0000001a4100780c */ /* 0x040fe40003f44270 */
[----:B------:R-:W-:Y:S02]  /*16a10*/  PRMT R46, RZ, 0x7610, R46 ;  /* 0x00007610ff2e7816 */ /* 0x000fe4000000002e */
[----:B------:R-:W-:Y:S02]  /*16a20*/  ISETP.GT.AND P3, PT, R65, 0x1b, PT ;  /* 0x0000001b4100780c */ /* 0x000fe40003f64270 */
[----:B------:R-:W-:-:S05]  /*16a30*/  PRMT R107, RZ, 0x7610, R107 ;  /* 0x00007610ff6b7816 */ /* 0x000fca000000006b */
[----:B-1----:R-:W-:Y:S01]  /*16a40*/  @P4 IMAD.MOV.U32 R40, RZ, RZ, R70 ;  /* 0x000000ffff284224 */ /* 0x002fe200078e0046 */
[----:B------:R-:W-:Y:S01]  /*16a50*/  PRMT R145, RZ, 0x7610, R145 ;  /* 0x00007610ff917816 */ /* 0x000fe20000000091 */
[----:B----4-:R-:W-:Y:S01]  /*16a60*/  IMAD.X R68, R37, 0x1, R68, P5 ;  /* 0x0000000125447824 */ /* 0x010fe200028e0644 */
[----:B------:R-:W-:-:S05]  /*16a70*/  IADD3 R66, P5, PT, R35, R66, RZ ;  /* 0x0000004223427210 */ /* 0x000fca0007fbe0ff */
[C---:B---3--:R-:W-:Y:S02]  /*16a80*/  IMAD.X R69, R37.reuse, 0x1, R69, P5 ;  /* 0x0000000125457824 */ /* 0x048fe400028e0645 */
[----:B--2---:R-:W-:Y:S01]  /*16a90*/  IMAD.X R41, R37, 0x1, R41, P6 ;  /* 0x0000000125297824 */ /* 0x004fe200030e0629 */
[----:B------:R-:W-:-:S04]  /*16aa0*/  IADD3 R71, P6, PT, R35, R71, RZ ;  /* 0x0000004723477210 */ /* 0x000fc80007fde0ff */
[----:B------:R0:W-:Y:S04]  /*16ab0*/  STL [R1+0x2c], R41 ;  /* 0x00002c2901007387 */ /* 0x0001e80000100800 */
[----:B------:R1:W2:Y:S01]  /*16ac0*/  @P4 LDG.E.U8 R46, desc[UR18][R40.64] ;  /* 0x00000012282e4981 */ /* 0x0002a2000c1e1100 */
[----:B------:R-:W-:-:S03]  /*16ad0*/  IADD3 R29, P5, PT, R35, R29, RZ ;  /* 0x0000001d231d7210 */ /* 0x000fc60007fbe0ff */
[----:B------:R3:W-:Y:S01]  /*16ae0*/  STL [R1+0x98], R68 ;  /* 0x0000984401007387 */ /* 0x0007e20000100800 */
[----:B-1----:R-:W-:Y:S02]  /*16af0*/  @P2 IMAD.MOV.U32 R40, RZ, RZ, R30 ;  /* 0x000000ffff282224 */ /* 0x002fe400078e001e */
[----:B0-----:R-:W-:Y:S02]  /*16b00*/  @P2 IMAD.MOV.U32 R41, RZ, RZ, R68 ;  /* 0x000000ffff292224 */ /* 0x001fe400078e0044 */
[----:B---3--:R-:W3:Y:S04]  /*16b10*/  LDL.LU R68, [R1+0xb0] ;  /* 0x0000b00001447983 */ /* 0x008ee80000300800 */
[----:B------:R-:W4:Y:S04]  /*16b20*/  LDL.LU R30, [R1+0xbc] ;  /* 0x0000bc00011e7983 */ /* 0x000f280000300800 */
[----:B------:R-:W-:Y:S04]  /*16b30*/  STL [R1+0xa4], R66 ;  /* 0x0000a44201007387 */ /* 0x000fe80000100800 */
[----:B------:R0:W2:Y:S04]  /*16b40*/  @P2 LDG.E.U8 R107, desc[UR18][R40.64] ;  /* 0x00000012286b2981 */ /* 0x0000a8000c1e1100 */
[----:B------:R1:W-:Y:S01]  /*16b50*/  STL [R1+0xa0], R69 ;  /* 0x0000a04501007387 */ /* 0x0003e20000100800 */
[----:B0-----:R-:W-:-:S02]  /*16b60*/  @P3 IMAD.MOV.U32 R40, RZ, RZ, R66 ;  /* 0x000000ffff283224 */ /* 0x001fc400078e0042 */
[----:B------:R-:W-:Y:S02]  /*16b70*/  @P3 IMAD.MOV.U32 R41, RZ, RZ, R69 ;  /* 0x000000ffff293224 */ /* 0x000fe400078e0045 */
[----:B-1----:R-:W2:Y:S04]  /*16b80*/  LDL.LU R69, [R1+0xb8] ;  /* 0x0000b80001457983 */ /* 0x002ea80000300800 */
[----:B------:R-:W-:Y:S04]  /*16b90*/  STL [R1+0xac], R71 ;  /* 0x0000ac4701007387 */ /* 0x000fe80000100800 */
[----:B------:R-:W2:Y:S04]  /*16ba0*/  LDL.LU R70, [R1+0xc4] ;  /* 0x0000c40001467983 */ /* 0x000ea80000300800 */
[----:B------:R-:W-:Y:S04]  /*16bb0*/  STL [R1+0xb4], R29 ;  /* 0x0000b41d01007387 */ /* 0x000fe80000100800 */
[----:B------:R-:W2:Y:S04]  /*16bc0*/  LDL.LU R66, [R1+0xcc] ;  /* 0x0000cc0001427983 */ /* 0x000ea80000300800 */
[----:B------:R0:W2:Y:S04]  /*16bd0*/  @P3 LDG.E.U8 R145, desc[UR18][R40.64] ;  /* 0x0000001228913981 */ /* 0x0000a8000c1e1100 */
[----:B------:R-:W2:Y:S01]  /*16be0*/  LDL.LU R41, [R1+0xa8] ;  /* 0x0000a80001297983 */ /* 0x000ea20000300800 */
[----:B------:R-:W-:-:S02]  /*16bf0*/  ISETP.GT.AND P4, PT, R65, 0x1c, PT ;  /* 0x0000001c4100780c */ /* 0x000fc40003f84270 */
[C---:B------:R-:W-:Y:S02]  /*16c00*/  ISETP.GT.AND P2, PT, R65.reuse, 0x1d, PT ;  /* 0x0000001d4100780c */ /* 0x040fe40003f44270 */
[----:B------:R-:W-:Y:S02]  /*16c10*/  PRMT R13, RZ, 0x7610, R13 ;  /* 0x00007610ff0d7816 */ /* 0x000fe4000000000d */
[----:B------:R-:W-:Y:S02]  /*16c20*/  ISETP.GT.AND P3, PT, R65, 0x1e, PT ;  /* 0x0000001e4100780c */ /* 0x000fe40003f64270 */
[----:B------:R-:W-:-:S05]  /*16c30*/  PRMT R4, RZ, 0x7610, R4 ;  /* 0x00007610ff047816 */ /* 0x000fca0000000004 */
[----:B0-----:R-:W-:Y:S01]  /*16c40*/  @P4 IMAD.MOV.U32 R40, RZ, RZ, R71 ;  /* 0x000000ffff284224 */ /* 0x001fe200078e0047 */
[----:B------:R-:W-:Y:S01]  /*16c50*/  PRMT R25, RZ, 0x7610, R25 ;  /* 0x00007610ff197816 */ /* 0x000fe20000000019 */
[----:B---3--:R-:W-:Y:S01]  /*16c60*/  IMAD.X R68, R37, 0x1, R68, P5 ;  /* 0x0000000125447824 */ /* 0x008fe200028e0644 */
[----:B----4-:R-:W-:-:S05]  /*16c70*/  IADD3 R30, P5, PT, R35, R30, RZ ;  /* 0x0000001e231e7210 */ /* 0x010fca0007fbe0ff */
[----:B--2---:R-:W-:Y:S01]  /*16c80*/  IMAD.X R69, R37, 0x1, R69, P5 ;  /* 0x0000000125457824 */ /* 0x004fe200028e0645 */
[----:B------:R-:W-:Y:S01]  /*16c90*/  IADD3 R66, P5, PT, R35, R66, RZ ;  /* 0x0000004223427210 */ /* 0x000fe20007fbe0ff */
[----:B------:R-:W-:Y:S01]  /*16ca0*/  IMAD.X R41, R37, 0x1, R41, P6 ;  /* 0x0000000125297824 */ /* 0x000fe200030e0629 */
[----:B------:R-:W-:-:S04]  /*16cb0*/  IADD3 R70, P6, PT, R35, R70, RZ ;  /* 0x0000004623467210 */ /* 0x000fc80007fde0ff */
[----:B------:R0:W-:Y:S04]  /*16cc0*/  STL [R1+0xa8], R41 ;  /* 0x0000a82901007387 */ /* 0x0001e80000100800 */
[----:B------:R1:W2:Y:S04]  /*16cd0*/  @P4 LDG.E.U8 R13, desc[UR18][R40.64] ;  /* 0x00000012280d4981 */ /* 0x0002a8000c1e1100 */
[----:B------:R3:W-:Y:S01]  /*16ce0*/  STL [R1+0xb0], R68 ;  /* 0x0000b04401007387 */ /* 0x0007e20000100800 */
[----:B-1----:R-:W-:Y:S02]  /*16cf0*/  @P2 IMAD.MOV.U32 R40, RZ, RZ, R29 ;  /* 0x000000ffff282224 */ /* 0x002fe400078e001d */
[----:B0-----:R-:W-:-:S02]  /*16d00*/  @P2 IMAD.MOV.U32 R41, RZ, RZ, R68 ;  /* 0x000000ffff292224 */ /* 0x001fc400078e0044 */
        /* <DEDUP_REMOVED lines=25> */
[----:B------:R-:W-:-:S05]  /*16ea0*/  IMAD.X R41, R37, 0x1, R41, P6 ;  /* 0x0000000125297824 */ /* 0x000fca00030e0629 */
        /* <DEDUP_REMOVED lines=8> */
[----:B------:R0:W2:Y:S04]  /*16f30*/  @P2 LDG.E.U8 R61, desc[UR18][R40.64] ;  /* 0x00000012283d2981 */ /* 0x0000a8000c1e1100 */
[----:B------:R-:W-:Y:S04]  /*16f40*/  STL [R1+0xd4], R29 ;  /* 0x0000d41d01007387 */ /* 0x000fe80000100800 */
[----:B------:R1:W-:Y:S01]  /*16f50*/  STL [R1+0xd0], R69 ;  /* 0x0000d04501007387 */ /* 0x0003e20000100800 */
[----:B0-----:R-:W-:-:S02]  /*16f60*/  @P3 IMAD.MOV.U32 R40, RZ, RZ, R29 ;  /* 0x000000ffff283224 */ /* 0x001fc400078e001d */
[----:B------:R-:W-:-:S05]  /*16f70*/  @P3 IMAD.MOV.U32 R41, RZ, RZ, R69 ;  /* 0x000000ffff293224 */ /* 0x000fca00078e0045 */
[----:B------:R0:W2:Y:S04]  /*16f80*/  @P3 LDG.E.U8 R45, desc[UR18][R40.64] ;  /* 0x00000012282d3981 */ /* 0x0000a8000c1e1100 */
[----:B-1----:R-:W2:Y:S04]  /*16f90*/  LDL.LU R69, [R1+0xe8] ;  /* 0x0000e80001457983 */ /* 0x002ea80000300800 */
[----:B------:R1:W-:Y:S01]  /*16fa0*/  STL [R1+0xdc], R71 ;  /* 0x0000dc4701007387 */ /* 0x0003e20000100800 */
[----:B0-----:R-:W-:-:S03]  /*16fb0*/  IMAD.MOV.U32 R41, RZ, RZ, R71 ;  /* 0x000000ffff297224 */ /* 0x001fc600078e0047 */
[----:B------:R-:W2:Y:S04]  /*16fc0*/  LDL.LU R70, [R1+0x524] ;  /* 0x0005240001467983 */ /* 0x000ea80000300800 */
[----:B------:R-:W-:Y:S04]  /*16fd0*/  STL [R1+0xe4], R30 ;  /* 0x0000e41e01007387 */ /* 0x000fe80000100800 */
[----:B------:R-:W2:Y:S04]  /*16fe0*/  LDL.LU R29, [R1+0x52c] ;  /* 0x00052c00011d7983 */ /* 0x000ea80000300800 */
[----:B-1----:R-:W2:Y:S04]  /*16ff0*/  LDL.LU R71, [R1+0xa4c] ;  /* 0x000a4c0001477983 */ /* 0x002ea80000300800 */
[----:B------:R-:W2:Y:S01]  /*17000*/  LDL.LU R40, [R1+0xd8] ;  /* 0x0000d80001287983 */ /* 0x000ea20000300800 */
[----:B------:R-:W-:-:S02]  /*17010*/  ISETP.GT.AND P4, PT, R65, 0x22, PT ;  /* 0x000000224100780c */ /* 0x000fc40003f84270 */
[C---:B------:R-:W-:Y:S02]  /*17020*/  ISETP.GT.AND P2, PT, R65.reuse, 0x23, PT ;  /* 0x000000234100780c */ /* 0x040fe40003f44270 */
[----:B------:R-:W-:Y:S02]  /*17030*/  PRMT R106, RZ, 0x7610, R106 ;  /* 0x00007610ff6a7816 */ /* 0x000fe4000000006a */
[----:B------:R-:W-:Y:S02]  /*17040*/  ISETP.GT.AND P3, PT, R65, 0x24, PT ;  /* 0x000000244100780c */ /* 0x000fe40003f64270 */
[----:B------:R-:W-:Y:S02]  /*17050*/  PRMT R31, RZ, 0x7610, R31 ;  /* 0x00007610ff1f7816 */ /* 0x000fe4000000001f */
[----:B------:R-:W-:Y:S01]  /*17060*/  PRMT R16, RZ, 0x7610, R16 ;  /* 0x00007610ff107816 */ /* 0x000fe20000000010 */
[----:B---3--:R-:W-:Y:S01]  /*17070*/  IMAD.X R68, R37, 0x1, R68, P5 ;  /* 0x0000000125447824 */ /* 0x008fe200028e0644 */
[----:B----4-:R-:W-:-:S05]  /*17080*/  IADD3 R66, P5, PT, R35, R66, RZ ;  /* 0x0000004223427210 */ /* 0x010fca0007fbe0ff */
[C---:B--2---:R-:W-:Y:S02]  /*17090*/  IMAD.X R69, R37.reuse, 0x1, R69, P5 ;  /* 0x0000000125457824 */ /* 0x044fe400028e0645 */
[----:B------:R-:W-:-:S05]  /*170a0*/  IMAD.X R40, R37, 0x1, R40, P6 ;  /* 0x0000000125287824 */ /* 0x000fca00030e0628 */
[-C--:B------:R-:W-:Y:S01]  /*170b0*/  @P4 LOP3.LUT R41, R41, R40.reuse, RZ, 0x3c, !PT ;  /* 0x0000002829294212 */ /* 0x080fe200078e3cff */
[----:B------:R0:W-:Y:S03]  /*170c0*/  STL [R1+0xd8], R40 ;  /* 0x0000d82801007387 */ /* 0x0001e60000100800 */
[----:B0-----:R-:W-:-:S04]  /*170d0*/  @P4 LOP3.LUT R40, R41, R40, RZ, 0x3c, !PT ;  /* 0x0000002829284212 */ /* 0x001fc800078e3cff */
[----:B------:R-:W-:-:S05]  /*170e0*/  @P4 LOP3.LUT R41, R41, R40, RZ, 0x3c, !PT ;  /* 0x0000002829294212 */ /* 0x000fca00078e3cff */
[----:B------:R0:W2:Y:S02]  /*170f0*/  @P4 LDG.E.U8 R106, desc[UR18][R40.64] ;  /* 0x00000012286a4981 */ /* 0x0000a4000c1e1100 */
[----:B0-----:R-:W-:Y:S02]  /*17100*/  @P2 IMAD.MOV.U32 R40, RZ, RZ, R30 ;  /* 0x000000ffff282224 */ /* 0x001fe400078e001e */
[----:B------:R-:W-:-:S05]  /*17110*/  @P2 IMAD.MOV.U32 R41, RZ, RZ, R68 ;  /* 0x000000ffff292224 */ /* 0x000fca00078e0044 */
[----:B------:R0:W3:Y:S02]  /*17120*/  @P2 LDG.E.U8 R31, desc[UR18][R40.64] ;  /* 0x00000012281f2981 */ /* 0x0000e4000c1e1100 */
[----:B0-----:R-:W-:Y:S02]  /*17130*/  @P3 IMAD.MOV.U32 R40, RZ, RZ, R66 ;  /* 0x000000ffff283224 */ /* 0x001fe400078e0042 */
[----:B------:R-:W-:-:S05]  /*17140*/  @P3 IMAD.MOV.U32 R41, RZ, RZ, R69 ;  /* 0x000000ffff293224 */ /* 0x000fca00078e0045 */
[----:B------:R-:W4:Y:S04]  /*17150*/  @P3 LDG.E.U8 R16, desc[UR18][R40.64] ;  /* 0x0000001228103981 */ /* 0x000f28000c1e1100 */
[----:B------:R0:W-:Y:S01]  /*17160*/  STL [R1+0xe0], R68 ;  /* 0x0000e04401007387 */ /* 0x0001e20000100800 */
[C---:B------:R-:W-:Y:S02]  /*17170*/  IADD3 R70, P6, PT, R35.reuse, R70, RZ ;  /* 0x0000004623467210 */ /* 0x040fe40007fde0ff */
[----:B------:R-:W-:Y:S01]  /*17180*/  IADD3 R29, P5, PT, R35, R29, RZ ;  /* 0x0000001d231d7210 */ /* 0x000fe20007fbe0ff */
[----:B0-----:R-:W2:Y:S04]  /*17190*/  LDL.LU R68, [R1+0x528] ;  /* 0x0005280001447983 */ /* 0x001ea80000300800 */
[----:B------:R-:W2:Y:S04]  /*171a0*/  LDL.LU R30, [R1+0x534] ;  /* 0x00053400011e7983 */ /* 0x000ea80000300800 */
[----:B------:R0:W-:Y:S04]  /*171b0*/  STL [R1+0xec], R66 ;  /* 0x0000ec4201007387 */ /* 0x0001e80000100800 */
[----:B------:R1:W-:Y:S04]  /*171c0*/  STL [R1+0xe8], R69 ;  /* 0x0000e84501007387 */ /* 0x0003e80000100800 */
[----:B------:R-:W3:Y:S04]  /*171d0*/  LDL.LU R41, [R1+0xf0] ;  /* 0x0000f00001297983 */ /* 0x000ee80000300800 */
[----:B------:R-:W-:Y:S04]  /*171e0*/  STL [R1+0x524], R70 ;  /* 0x0005244601007387 */ /* 0x000fe80000100800 */
[----:B0-----:R-:W3:Y:S04]  /*171f0*/  LDL.LU R66, [R1+0x530] ;  /* 0x0005300001427983 */ /* 0x001ee80000300800 */
[----:B------:R-:W-:Y:S04]  /*17200*/  STL [R1+0x52c], R29 ;  /* 0x00052c1d01007387 */ /* 0x000fe80000100800 */
[----:B-1----:R-:W3:Y:S04]  /*17210*/  LDL.LU R69, [R1+0x53c] ;  /* 0x00053c0001457983 */ /* 0x002ee80000300800 */
[----:B----4-:R0:W-:Y:S04]  /*17220*/  STL [R1+0x50], R16 ;  /* 0x0000501001007387 */ /* 0x0101e80000100800 */
[----:B0-----:R-:W4:Y:S01]  /*17230*/  LDL.LU R16, [R1+0x544] ;  /* 0x0005440001107983 */ /* 0x001f220000300800 */
[----:B------:R-:W-:-:S02]  /*17240*/  ISETP.GT.AND P4, PT, R65, 0x25, PT ;  /* 0x000000254100780c */ /* 0x000fc40003f84270 */
[C---:B------:R-:W-:Y:S02]  /*17250*/  ISETP.GT.AND P2, PT, R65.reuse, 0x26, PT ;  /* 0x000000264100780c */ /* 0x040fe40003f44270 */
[----:B------:R-:W-:Y:S02]  /*17260*/  PRMT R5, RZ, 0x7610, R5 ;  /* 0x00007610ff057816 */ /* 0x000fe40000000005 */
[----:B------:R-:W-:Y:S01]  /*17270*/  ISETP.GT.AND P3, PT, R65, 0x27, PT ;  /* 0x000000274100780c */ /* 0x000fe20003f64270 */
[----:B--2---:R-:W-:Y:S01]  /*17280*/  IMAD.X R68, R37, 0x1, R68, P5 ;  /* 0x0000000125447824 */ /* 0x004fe200028e0644 */
[----:B------:R-:W-:-:S05]  /*17290*/  IADD3 R30, P5, PT, R35, R30, RZ ;  /* 0x0000001e231e7210 */ /* 0x000fca0007fbe0ff */
[----:B------:R-:W-:Y:S01]  /*172a0*/  @P4 IMAD.MOV.U32 R40, RZ, RZ, R70 ;  /* 0x000000ffff284224 */ /* 0x000fe200078e0046 */
[----:B------:R-:W-:Y:S01]  /*172b0*/  PRMT R22, RZ, 0x7610, R22 ;  /* 0x00007610ff167816 */ /* 0x000fe20000000016 */
[----:B---3--:R-:W-:-:S05]  /*172c0*/  IMAD.X R41, R37, 0x1, R41, P6 ;  /* 0x0000000125297824 */ /* 0x008fca00030e0629 */
[----:B------:R0:W-:Y:S04]  /*172d0*/  STL [R1+0xf0], R41 ;  /* 0x0000f02901007387 */ /* 0x0001e80000100800 */
[----:B------:R1:W2:Y:S01]  /*172e0*/  @P4 LDG.E.U8 R5, desc[UR18][R40.64] ;  /* 0x0000001228054981 */ /* 0x0002a2000c1e1100 */
[----:B------:R-:W-:-:S03]  /*172f0*/  IMAD.X R66, R37, 0x1, R66, P5 ;  /* 0x0000000125427824 */ /* 0x000fc600028e0642 */
[----:B------:R3:W-:Y:S01]  /*17300*/  STL [R1+0x528], R68 ;  /* 0x0005284401007387 */ /* 0x0007e20000100800 */
[----:B------:R-:W-:Y:S02]  /*17310*/  PRMT R11, RZ, 0x7610, R11 ;  /* 0x00007610ff0b7816 */ /* 0x000fe4000000000b */
[----:B------:R-:W-:Y:S01]  /*17320*/  IADD3 R69, P6, PT, R35, R69, RZ ;  /* 0x0000004523457210 */ /* 0x000fe20007fde0ff */
[----:B-1----:R-:W-:Y:S02]  /*17330*/  @P2 IMAD.MOV.U32 R40, RZ, RZ, R29 ;  /* 0x000000ffff282224 */ /* 0x002fe400078e001d */
[----:B0-----:R-:W-:Y:S02]  /*17340*/  @P2 IMAD.MOV.U32 R41, RZ, RZ, R68 ;  /* 0x000000ffff292224 */ /* 0x001fe400078e0044 */
[----:B---3--:R-:W3:Y:S04]  /*17350*/  LDL.LU R68, [R1+0x540] ;  /* 0x0005400001447983 */ /* 0x008ee80000300800 */
[----:B------:R-:W2:Y:S04]  /*17360*/  LDL.LU R29, [R1+0x54c] ;  /* 0x00054c00011d7983 */ /* 0x000ea80000300800 */
[----:B------:R0:W-:Y:S04]  /*17370*/  STL [R1+0x534], R30 ;  /* 0x0005341e01007387 */ /* 0x0001e80000100800 */
[----:B------:R1:W2:Y:S04]  /*17380*/  @P2 LDG.E.U8 R22, desc[UR18][R40.64] ;  /* 0x0000001228162981 */ /* 0x0002a8000c1e1100 */
[----:B------:R4:W-:Y:S01]  /*17390*/  STL [R1+0x530], R66 ;  /* 0x0005304201007387 */ /* 0x0009e20000100800 */
[----:B-1----:R-:W-:-:S02]  /*173a0*/  @P3 IMAD.MOV.U32 R40, RZ, RZ, R30 ;  /* 0x000000ffff283224 */ /* 0x002fc400078e001e */
[----:B------:R-:W-:Y:S01]  /*173b0*/  @P3 IMAD.MOV.U32 R41, RZ, RZ, R66 ;  /* 0x000000ffff293224 */ /* 0x000fe200078e0042 */
[----:B0-----:R-:W2:Y:S04]  /*173c0*/  LDL.LU R30, [R1+0x548] ;  /* 0x00054800011e7983 */ /* 0x001ea80000300800 */
[----:B------:R-:W-:Y:S04]  /*173d0*/  STL [R1+0x53c], R69 ;  /* 0x00053c4501007387 */ /* 0x000fe80000100800 */
[----:B------:R-:W2:Y:S04]  /*173e0*/  LDL.LU R70, [R1+0x554] ;  /* 0x0005540001467983 */ /* 0x000ea80000300800 */
[----:B------:R0:W2:Y:S01]  /*173f0*/  @P3 LDG.E.U8 R11, desc[UR18][R40.64] ;  /* 0x00000012280b3981 */ /* 0x0000a2000c1e1100 */
[----:B----4-:R-:W-:-:S05]  /*17400*/  IADD3 R16, P5, PT, R35, R16, RZ ;  /* 0x0000001023107210 */ /* 0x010fca0007fbe0ff */
[----:B------:R-:W-:Y:S04]  /*17410*/  STL [R1+0x544], R16 ;  /* 0x0005441001007387 */ /* 0x000fe80000100800 */
[----:B------:R-:W4:Y:S04]  /*17420*/  LDL.LU R66, [R1+0x55c] ;  /* 0x00055c0001427983 */ /* 0x000f280000300800 */
[----:B------:R-:W4:Y:S01]  /*17430*/  LDL.LU R41, [R1+0x538] ;  /* 0x0005380001297983 */ /* 0x000f220000300800 */
[C---:B------:R-:W-:Y:S02]  /*17440*/  ISETP.GT.AND P4, PT, R65.reuse, 0x28, PT ;  /* 0x000000284100780c */ /* 0x040fe40003f84270 */
[----:B------:R-:W-:-:S02]  /*17450*/  ISETP.GT.AND P2, PT, R65, 0x29, PT ;  /* 0x000000294100780c */ /* 0x000fc40003f44270 */
[----:B------:R-:W-:Y:S02]  /*17460*/  PRMT R60, RZ, 0x7610, R60 ;  /* 0x00007610ff3c7816 */ /* 0x000fe4000000003c */
[----:B------:R-:W-:Y:S02]  /*17470*/  ISETP.GT.AND P3, PT, R65, 0x2a, PT ;  /* 0x0000002a4100780c */ /* 0x000fe40003f64270 */
[----:B------:R-:W-:-:S05]  /*17480*/  PRMT R44, RZ, 0x7610, R44 ;  /* 0x00007610ff2c7816 */ /* 0x000fca000000002c */
[----:B0-----:R-:W-:Y:S01]  /*17490*/  @P4 IMAD.MOV.U32 R40, RZ, RZ, R69 ;  /* 0x000000ffff284224 */ /* 0x001fe200078e0045 */
[----:B------:R-:W-:Y:S01]  /*174a0*/  PRMT R105, RZ, 0x7610, R105 ;  /* 0x00007610ff697816 */ /* 0x000fe20000000069 */
[----:B---3--:R-:W-:Y:S01]  /*174b0*/  IMAD.X R68, R37, 0x1, R68, P5 ;  /* 0x0000000125447824 */ /* 0x008fe200028e0644 */
[----:B--2---:R-:W-:-:S05]  /*174c0*/  IADD3 R29, P5, PT, R35, R29, RZ ;  /* 0x0000001d231d7210 */ /* 0x004fca0007fbe0ff */
[C---:B------:R-:W-:Y:S02]  /*174d0*/  IMAD.X R30, R37.reuse, 0x1, R30, P5 ;  /* 0x00000001251e7824 */ /* 0x040fe400028e061e */
[----:B----4-:R-:W-:-:S05]  /*174e0*/  IMAD.X R41, R37, 0x1, R41, P6 ;  /* 0x0000000125297824 */ /* 0x010fca00030e0629 */
[----:B------:R0:W-:Y:S04]  /*174f0*/  STL [R1+0x538], R41 ;  /* 0x0005382901007387 */ /* 0x0001e80000100800 */
[----:B------:R1:W2:Y:S01]  /*17500*/  @P4 LDG.E.U8 R60, desc[UR18][R40.64] ;  /* 0x00000012283c4981 */ /* 0x0002a2000c1e1100 */
[----:B------:R-:W-:-:S03]  /*17510*/  IADD3 R70, P6, PT, R35, R70, RZ ;  /* 0x0000004623467210 */ /* 0x000fc60007fde0ff */
[----:B------:R3:W-:Y:S01]  /*17520*/  STL [R1+0x540], R68 ;  /* 0x0005404401007387 */ /* 0x0007e20000100800 */
[----:B-1----:R-:W-:Y:S02]  /*17530*/  @P2 IMAD.MOV.U32 R40, RZ, RZ, R16 ;  /* 0x000000ffff282224 */ /* 0x002fe400078e0010 */
[----:B0-----:R-:W-:Y:S02]  /*17540*/  @P2 IMAD.MOV.U32 R41, RZ, RZ, R68 ;  /* 0x000000ffff292224 */ /* 0x001fe400078e0044 */
[----:B---3--:R-:W3:Y:S01]  /*17550*/  LDL.LU R68, [R1+0x558] ;  /* 0x0005580001447983 */ /* 0x008ee20000300800 */
[----:B------:R-:W-:-:S03]  /*17560*/  IADD3 R66, P5, PT, R35, R66, RZ ;  /* 0x0000004223427210 */ /* 0x000fc60007fbe0ff */
        /* <DEDUP_REMOVED lines=16> */
[----:B------:R-:W-:Y:S02]  /*17670*/  ISETP.GT.AND P2, PT, R65, 0x2c, PT ;  /* 0x0000002c4100780c */ /* 0x000fe40003f44270 */
[----:B------:R-:W-:Y:S02]  /*17680*/  PRMT R147, RZ, 0x7610, R147 ;  /* 0x00007610ff937816 */ /* 0x000fe40000000093 */
[----:B------:R-:W-:Y:S01]  /*17690*/  PRMT R28, RZ, 0x7610, R28 ;  /* 0x00007610ff1c7816 */ /* 0x000fe2000000001c */
[C---:B---3--:R-:W-:Y:S02]  /*176a0*/  IMAD.X R68, R37.reuse, 0x1, R68, P5 ;  /* 0x0000000125447824 */ /* 0x048fe400028e0644 */
[----:B--2---:R-:W-:-:S05]  /*176b0*/  IMAD.X R40, R37, 0x1, R40, P6 ;  /* 0x0000000125287824 */ /* 0x004fca00030e0628 */
[-C--:B------:R-:W-:Y:S01]  /*176c0*/  @P4 LOP3.LUT R41, R41, R40.reuse, RZ, 0x3c, !PT ;  /* 0x0000002829294212 */ /* 0x080fe200078e3cff */
[----:B------:R0:W-:Y:S03]  /*176d0*/  STL [R1+0x550], R40 ;  /* 0x0005502801007387 */ /* 0x0001e60000100800 */
[----:B0-----:R-:W-:-:S04]  /*176e0*/  @P4 LOP3.LUT R40, R41, R40, RZ, 0x3c, !PT ;  /* 0x0000002829284212 */ /* 0x001fc800078e3cff */
[----:B------:R-:W-:-:S05]  /*176f0*/  @P4 LOP3.LUT R41, R41, R40, RZ, 0x3c, !PT ;  /* 0x0000002829294212 */ /* 0x000fca00078e3cff */
[----:B------:R0:W2:Y:S02]  /*17700*/  @P4 LDG.E.U8 R147, desc[UR18][R40.64] ;  /* 0x0000001228934981 */ /* 0x0000a4000c1e1100 */
[----:B0-----:R-:W-:Y:S02]  /*17710*/  @P2 IMAD.MOV.U32 R40, RZ, RZ, R66 ;  /* 0x000000ffff282224 */ /* 0x001fe400078e0042 */
[----:B------:R-:W-:-:S05]  /*17720*/  @P2 IMAD.MOV.U32 R41, RZ, RZ, R68 ;  /* 0x000000ffff292224 */ /* 0x000fca00078e0044 */
[----:B------:R0:W3:Y:S01]  /*17730*/  @P2 LDG.E.U8 R28, desc[UR18][R40.64] ;  /* 0x00000012281c2981 */ /* 0x0000e2000c1e1100 */
[----:B------:R-:W-:Y:S02]  /*17740*/  ISETP.GT.AND P3, PT, R65, 0x2d, PT ;  /* 0x0000002d4100780c */ /* 0x000fe40003f64270 */
[C---:B----4-:R-:W-:Y:S01]  /*17750*/  IADD3 R16, P5, PT, R35.reuse, R16, RZ ;  /* 0x0000001023107210 */ /* 0x050fe20007fbe0ff */
[----:B------:R-:W-:Y:S01]  /*17760*/  STL [R1+0x558], R68 ;  /* 0x0005584401007387 */ /* 0x000fe20000100800 */
[----:B------:R-:W-:-:S03]  /*17770*/  IADD3 R69, P6, PT, R35, R69, RZ ;  /* 0x0000004523457210 */ /* 0x000fc60007fde0ff */
[----:B------:R-:W-:Y:S01]  /*17780*/  IMAD.X R30, R37, 0x1, R30, P5 ;  /* 0x00000001251e7824 */ /* 0x000fe200028e061e */
[----:B------:R-:W4:Y:S01]  /*17790*/  LDL.LU R66, [R1+0x570] ;  /* 0x0005700001427983 */ /* 0x000f220000300800 */
[----:B------:R-:W-:-:S03]  /*177a0*/  PRMT R19, RZ, 0x7610, R19 ;  /* 0x00007610ff137816 */ /* 0x000fc60000000013 */
[----:B------:R-:W-:Y:S01]  /*177b0*/  STL [R1+0x564], R16 ;  /* 0x0005641001007387 */ /* 0x000fe20000100800 */
[----:B------:R-:W-:Y:S01]  /*177c0*/  IADD3 R29, P5, PT, R35, R29, RZ ;  /* 0x0000001d231d7210 */ /* 0x000fe20007fbe0ff */
[----:B0-----:R-:W-:Y:S02]  /*177d0*/  @P3 IMAD.MOV.U32 R40, RZ, RZ, R16 ;  /* 0x000000ffff283224 */ /* 0x001fe400078e0010 */
[----:B------:R-:W-:-:S05]  /*177e0*/  @P3 IMAD.MOV.U32 R41, RZ, RZ, R30 ;  /* 0x000000ffff293224 */ /* 0x000fca00078e001e */
[----:B------:R0:W2:Y:S04]  /*177f0*/  @P3 LDG.E.U8 R19, desc[UR18][R40.64] ;  /* 0x0000001228133981 */ /* 0x0000a8000c1e1100 */
[----:B---3--:R1:W-:Y:S04]  /*17800*/  STL [R1+0x40], R28 ;  /* 0x0000401c01007387 */ /* 0x0083e80000100800 */
[----:B-1----:R-:W3:Y:S04]  /*17810*/  LDL.LU R28, [R1+0x57c] ;  /* 0x00057c00011c7983 */ /* 0x002ee80000300800 */
[----:B------:R1:W-:Y:S04]  /*17820*/  STL [R1+0x560], R30 ;  /* 0x0005601e01007387 */ /* 0x0003e80000100800 */
[----:B-1----:R-:W2:Y:S04]  /*17830*/  LDL.LU R30, [R1+0x578] ;  /* 0x00057800011e7983 */ /* 0x002ea80000300800 */
        /* <DEDUP_REMOVED lines=8> */
[----:B------:R-:W-:Y:S01]  /*178c0*/  ISETP.GT.AND P3, PT, R65, 0x30, PT ;  /* 0x000000304100780c */ /* 0x000fe20003f64270 */
[----:B----4-:R-:W-:Y:S01]  /*178d0*/  IMAD.X R66, R37, 0x1, R66, P5 ;  /* 0x0000000125427824 */ /* 0x010fe200028e0642 */
[----:B------:R-:W-:-:S05]  /*178e0*/  PRMT R8, RZ, 0x7610, R8 ;  /* 0x00007610ff087816 */ /* 0x000fca0000000008 */
[----:B0-----:R-:W-:Y:S01]  /*178f0*/  @P4 IMAD.MOV.U32 R40, RZ, RZ, R69 ;  /* 0x000000ffff284224 */ /* 0x001fe200078e0045 */
[----:B------:R-:W-:Y:S02]  /*17900*/  PRMT R59, RZ, 0x7610, R59 ;  /* 0x00007610ff3b7816 */ /* 0x000fe4000000003b */
[----:B---3--:R-:W-:-:S05]  /*17910*/  IADD3 R28, P5, PT, R35, R28, RZ ;  /* 0x0000001c231c7210 */ /* 0x008fca0007fbe0ff */
[C---:B--2---:R-:W-:Y:S02]  /*17920*/  IMAD.X R30, R37.reuse, 0x1, R30, P5 ;  /* 0x00000001251e7824 */ /* 0x044fe400028e061e */
[----:B------:R-:W-:Y:S01]  /*17930*/  IMAD.X R41, R37, 0x1, R41, P6 ;  /* 0x0000000125297824 */ /* 0x000fe200030e0629 */
        /* <DEDUP_REMOVED lines=56> */
[----:B------:R-:W-:Y:S01]  /*17cc0*/  PRMT R67, RZ, 0x7610, R67 ;  /* 0x00007610ff437816 */ /* 0x000fe20000000043 */
[----:B--2---:R-:W-:-:S10]  /*17cd0*/  IMAD.X R40, R37, 0x1, R40, P6 ;  /* 0x0000000125287824 */ /* 0x004fd400030e0628 */
[-C--:B------:R-:W-:Y:S01]  /*17ce0*/  @P4 LOP3.LUT R41, R41, R40.reuse, RZ, 0x3c, !PT ;  /* 0x0000002829294212 */ /* 0x080fe200078e3cff */
[----:B------:R0:W-:Y:S03]  /*17cf0*/  STL [R1+0x598], R40 ;  /* 0x0005982801007387 */ /* 0x0001e60000100800 */
[----:B0-----:R-:W-:-:S04]  /*17d00*/  @P4 LOP3.LUT R40, R41, R40, RZ, 0x3c, !PT ;  /* 0x0000002829284212 */ /* 0x001fc800078e3cff */
[----:B------:R-:W-:-:S05]  /*17d10*/  @P4 LOP3.LUT R41, R41, R40, RZ, 0x3c, !PT ;  /* 0x0000002829294212 */ /* 0x000fca00078e3cff */
[----:B------:R0:W2:Y:S01]  /*17d20*/  @P4 LDG.E.U8 R67, desc[UR18][R40.64] ;  /* 0x0000001228434981 */ /* 0x0000a2000c1e1100 */
[C---:B------:R-:W-:Y:S02]  /*17d30*/  ISETP.GT.AND P2, PT, R65.reuse, 0x35, PT ;  /* 0x000000354100780c */ /* 0x040fe40003f44270 */
[----:B------:R-:W-:Y:S01]  /*17d40*/  ISETP.GT.AND P3, PT, R65, 0x36, PT ;  /* 0x000000364100780c */ /* 0x000fe20003f64270 */
[----:B---3--:R-:W-:Y:S01]  /*17d50*/  IMAD.X R66, R37, 0x1, R66, P5 ;  /* 0x0000000125427824 */ /* 0x008fe200028e0642 */
[----:B----4-:R-:W-:Y:S02]  /*17d60*/  IADD3 R16, P5, PT, R35, R16, RZ ;  /* 0x0000001023107210 */ /* 0x010fe40007fbe0ff */
[----:B------:R-:W-:Y:S02]  /*17d70*/  PRMT R26, RZ, 0x7610, R26 ;  /* 0x00007610ff1a7816 */ /* 0x000fe4000000001a */
[----:B------:R1:W-:Y:S01]  /*17d80*/  STL [R1+0x5a0], R66 ;  /* 0x0005a04201007387 */ /* 0x0003e20000100800 */
[----:B------:R-:W-:Y:S01]  /*17d90*/  IMAD.X R30, R37, 0x1, R30, P5 ;  /* 0x00000001251e7824 */ /* 0x000fe200028e061e */
[----:B------:R-:W-:-:S03]  /*17da0*/  IADD3 R68, P6, PT, R35, R68, RZ ;  /* 0x0000004423447210 */ /* 0x000fc60007fde0ff */
[----:B0-----:R-:W-:Y:S02]  /*17db0*/  @P2 IMAD.MOV.U32 R40, RZ, RZ, R28 ;  /* 0x000000ffff282224 */ /* 0x001fe400078e001c */
[----:B------:R-:W-:Y:S02]  /*17dc0*/  @P2 IMAD.MOV.U32 R41, RZ, RZ, R66 ;  /* 0x000000ffff292224 */ /* 0x000fe400078e0042 */
[----:B-1----:R-:W3:Y:S01]  /*17dd0*/  LDL.LU R66, [R1+0x5b8] ;  /* 0x0005b80001427983 */ /* 0x002ee20000300800 */
[----:B------:R-:W-:-:S03]  /*17de0*/  PRMT R18, RZ, 0x7610, R18 ;  /* 0x00007610ff127816 */ /* 0x000fc60000000012 */
[----:B------:R-:W4:Y:S01]  /*17df0*/  LDL.LU R28, [R1+0x5c4] ;  /* 0x0005c400011c7983 */ /* 0x000f220000300800 */
[----:B------:R-:W-:-:S03]  /*17e00*/  IADD3 R29, P5, PT, R35, R29, RZ ;  /* 0x0000001d231d7210 */ /* 0x000fc60007fbe0ff */
[----:B------:R-:W-:Y:S04]  /*17e10*/  STL [R1+0x5ac], R16 ;  /* 0x0005ac1001007387 */ /* 0x000fe80000100800 */
[----:B------:R0:W3:Y:S04]  /*17e20*/  @P2 LDG.E.U8 R26, desc[UR18][R40.64] ;  /* 0x00000012281a2981 */ /* 0x0000e8000c1e1100 */
[----:B------:R1:W-:Y:S01]  /*17e30*/  STL [R1+0x5a8], R30 ;  /* 0x0005a81e01007387 */ /* 0x0003e20000100800 */
[----:B0-----:R-:W-:Y:S02]  /*17e40*/  @P3 IMAD.MOV.U32 R41, RZ, RZ, R30 ;  /* 0x000000ffff293224 */ /* 0x001fe400078e001e */
[----:B------:R-:W-:Y:S01]  /*17e50*/  @P3 IMAD.MOV.U32 R40, RZ, RZ, R16 ;  /* 0x000000ffff283224 */ /* 0x000fe200078e0010 */
[----:B-1----:R-:W4:Y:S04]  /*17e60*/  LDL.LU R30, [R1+0x5c0] ;  /* 0x0005c000011e7983 */ /* 0x002f280000300800 */
[----:B------:R-:W-:Y:S04]  /*17e70*/  STL [R1+0x5b4], R68 ;  /* 0x0005b44401007387 */ /* 0x000fe80000100800 */
[----:B------:R0:W4:Y:S04]  /*17e80*/  @P3 LDG.E.U8 R18, desc[UR18][R40.64] ;  /* 0x0000001228123981 */ /* 0x000128000c1e1100 */
[----:B--2---:R1:W-:Y:S04]  /*17e90*/  STL [R1+0x28], R67 ;  /* 0x0000284301007387 */ /* 0x0043e80000100800 */
[----:B-1----:R-:W2:Y:S04]  /*17ea0*/  LDL.LU R67, [R1+0x5cc] ;  /* 0x0005cc0001437983 */ /* 0x002ea80000300800 */
[----:B------:R-:W-:Y:S04]  /*17eb0*/  STL [R1+0x5bc], R29 ;  /* 0x0005bc1d01007387 */ /* 0x000fe80000100800 */
[----:B------:R-:W2:Y:S04]  /*17ec0*/  LDL.LU R16, [R1+0x5d4] ;  /* 0x0005d40001107983 */ /* 0x000ea80000300800 */
[----:B------:R-:W2:Y:S01]  /*17ed0*/  LDL.LU R41, [R1+0x5b0] ;  /* 0x0005b00001297983 */ /* 0x000ea20000300800 */
[----:B------:R-:W-:-:S02]  /*17ee0*/  ISETP.GT.AND P4, PT, R65, 0x37, PT ;  /* 0x000000374100780c */ /* 0x000fc40003f84270 */
[C---:B------:R-:W-:Y:S02]  /*17ef0*/  ISETP.GT.AND P2, PT, R65.reuse, 0x38, PT ;  /* 0x000000384100780c */ /* 0x040fe40003f44270 */
[----:B------:R-:W-:Y:S02]  /*17f00*/  PRMT R9, RZ, 0x7610, R9 ;  /* 0x00007610ff097816 */ /* 0x000fe40000000009 */
[----:B------:R-:W-:Y:S01]  /*17f10*/  ISETP.GT.AND P3, PT, R65, 0x39, PT ;  /* 0x000000394100780c */ /* 0x000fe20003f64270 */
[----:B---3--:R-:W-:Y:S01]  /*17f20*/  IMAD.X R66, R37, 0x1, R66, P5 ;  /* 0x0000000125427824 */ /* 0x008fe200028e0642 */
[----:B----4-:R-:W-:-:S05]  /*17f30*/  IADD3 R28, P5, PT, R35, R28, RZ ;  /* 0x0000001c231c7210 */ /* 0x010fca0007fbe0ff */
[----:B0-----:R-:W-:Y:S01]  /*17f40*/  @P4 IMAD.MOV.U32 R40, RZ, RZ, R68 ;  /* 0x000000ffff284224 */ /* 0x001fe200078e0044 */
[----:B------:R-:W-:Y:S02]  /*17f50*/  PRMT R58, RZ, 0x7610, R58 ;  /* 0x00007610ff3a7816 */ /* 0x000fe4000000003a */
[----:B------:R-:W-:Y:S01]  /*17f60*/  PRMT R42, RZ, 0x7610, R42 ;  /* 0x00007610ff2a7816 */ /* 0x000fe2000000002a */
[C---:B------:R-:W-:Y:S02]  /*17f70*/  IMAD.X R30, R37.reuse, 0x1, R30, P5 ;  /* 0x00000001251e7824 */ /* 0x040fe400028e061e */
        /* <DEDUP_REMOVED lines=208> */
[----:B------:R0:W-:Y:S04]  /*18c80*/  STL [R1+0x65c], R67 ;  /* 0x00065c4301007387 */ /* 0x0001e80000100800 */
        /* <DEDUP_REMOVED lines=12> */
[----:B---3--:R-:W-:Y:S01]  /*18d50*/  IMAD.X R66, R37, 0x1, R66, P5 ;  /* 0x0000000125427824 */ /* 0x008fe200028e0642 */
[----:B----4-:R-:W-:-:S05]  /*18d60*/  IADD3 R29, P5, PT, R35, R29, RZ ;  /* 0x0000001d231d7210 */ /* 0x010fca0007fbe0ff */
[----:B--2---:R-:W-:Y:S01]  /*18d70*/  IMAD.X R30, R37, 0x1, R30, P5 ;  /* 0x00000001251e7824 */ /* 0x004fe200028e061e */
[----:B------:R-:W-:Y:S01]  /*18d80*/  IADD3 R28, P5, PT, R35, R28, RZ ;  /* 0x0000001c231c7210 */ /* 0x000fe20007fbe0ff */
[----:B------:R-:W-:-:S05]  /*18d90*/  IMAD.X R41, R37, 0x1, R41, P6 ;  /* 0x0000000125297824 */ /* 0x000fca00030e0629 */
[----:B------:R1:W-:Y:S04]  /*18da0*/  STL [R1+0x658], R41 ;  /* 0x0006582901007387 */ /* 0x0003e80000100800 */
[----:B------:R2:W3:Y:S01]  /*18db0*/  @P4 LDG.E.U8 R155, desc[UR18][R40.64] ;  /* 0x00000012289b4981 */ /* 0x0004e2000c1e1100 */
[----:B------:R-:W-:-:S03]  /*18dc0*/  IADD3 R68, P6, PT, R35, R68, RZ ;  /* 0x0000004423447210 */ /* 0x000fc60007fde0ff */
[----:B------:R-:W-:Y:S04]  /*18dd0*/  STL [R1+0x660], R66 ;  /* 0x0006604201007387 */ /* 0x000fe80000100800 */
[----:B0-----:R-:W4:Y:S01]  /*18de0*/  LDL.LU R67, [R1+0x678] ;  /* 0x0006780001437983 */ /* 0x001f220000300800 */
[----:B--2---:R-:W-:Y:S02]  /*18df0*/  @P2 IMAD.MOV.U32 R40, RZ, RZ, R16 ;  /* 0x000000ffff282224 */ /* 0x004fe400078e0010 */
[----:B-1----:R-:W-:Y:S01]  /*18e00*/  @P2 IMAD.MOV.U32 R41, RZ, RZ, R66 ;  /* 0x000000ffff292224 */ /* 0x002fe200078e0042 */
[----:B------:R-:W2:Y:S04]  /*18e10*/  LDL.LU R16, [R1+0x684] ;  /* 0x0006840001107983 */ /* 0x000ea80000300800 */
[----:B------:R0:W3:Y:S04]  /*18e20*/  @P2 LDG.E.U8 R154, desc[UR18][R40.64] ;  /* 0x00000012289a2981 */ /* 0x0000e8000c1e1100 */
[----:B------:R-:W-:Y:S04]  /*18e30*/  STL [R1+0x66c], R29 ;  /* 0x00066c1d01007387 */ /* 0x000fe80000100800 */
[----:B------:R1:W-:Y:S01]  /*18e40*/  STL [R1+0x668], R30 ;  /* 0x0006681e01007387 */ /* 0x0003e20000100800 */
[----:B0-----:R-:W-:-:S02]  /*18e50*/  @P3 IMAD.MOV.U32 R40, RZ, RZ, R29 ;  /* 0x000000ffff283224 */ /* 0x001fc400078e001d */
[----:B------:R-:W-:-:S05]  /*18e60*/  @P3 IMAD.MOV.U32 R41, RZ, RZ, R30 ;  /* 0x000000ffff293224 */ /* 0x000fca00078e001e */
[----:B------:R0:W3:Y:S04]  /*18e70*/  @P3 LDG.E.U8 R152, desc[UR18][R40.64] ;  /* 0x0000001228983981 */ /* 0x0000e8000c1e1100 */
[----:B-1----:R-:W3:Y:S04]  /*18e80*/  LDL.LU R30, [R1+0x680] ;  /* 0x00068000011e7983 */ /* 0x002ee80000300800 */
[----:B------:R1:W-:Y:S01]  /*18e90*/  STL [R1+0x674], R68 ;  /* 0x0006744401007387 */ /* 0x0003e20000100800 */
[----:B0-----:R-:W-:-:S03]  /*18ea0*/  IMAD.MOV.U32 R41, RZ, RZ, R68 ;  /* 0x000000ffff297224 */ /* 0x001fc600078e0044 */
[----:B------:R-:W3:Y:S04]  /*18eb0*/  LDL.LU R66, [R1+0x68c] ;  /* 0x00068c0001427983 */ /* 0x000ee80000300800 */
[----:B------:R-:W-:Y:S04]  /*18ec0*/  STL [R1+0x67c], R28 ;  /* 0x00067c1c01007387 */ /* 0x000fe80000100800 */
[----:B------:R-:W3:Y:S04]  /*18ed0*/  LDL.LU R29, [R1+0x694] ;  /* 0x00069400011d7983 */ /* 0x000ee80000300800 */
[----:B-1----:R-:W3:Y:S04]  /*18ee0*/  LDL.LU R68, [R1+0xa40] ;  /* 0x000a400001447983 */ /* 0x002ee80000300800 */
[----:B------:R-:W3:Y:S01]  /*18ef0*/  LDL.LU R40, [R1+0x670] ;  /* 0x0006700001287983 */ /* 0x000ee20000300800 */
[----:B------:R-:W-:-:S02]  /*18f00*/  ISETP.GT.AND P4, PT, R65, 0x4f, PT ;  /* 0x0000004f4100780c */ /* 0x000fc40003f84270 */
[C---:B------:R-:W-:Y:S02]  /*18f10*/  ISETP.GT.AND P2, PT, R65.reuse, 0x50, PT ;  /* 0x000000504100780c */ /* 0x040fe40003f44270 */
[----:B------:R-:W-:Y:S02]  /*18f20*/  PRMT R148, RZ, 0x7610, R148 ;  /* 0x00007610ff947816 */ /* 0x000fe40000000094 */
[----:B------:R-:W-:Y:S02]  /*18f30*/  ISETP.GT.AND P3, PT, R65, 0x51, PT ;  /* 0x000000514100780c */ /* 0x000fe40003f64270 */
[----:B------:R-:W-:Y:S02]  /*18f40*/  PRMT R55, RZ, 0x7610, R55 ;  /* 0x00007610ff377816 */ /* 0x000fe40000000037 */
[----:B------:R-:W-:Y:S01]  /*18f50*/  PRMT R85, RZ, 0x7610, R85 ;  /* 0x00007610ff557816 */ /* 0x000fe20000000055 */
[----:B----4-:R-:W-:Y:S01]  /*18f60*/  IMAD.X R67, R37, 0x1, R67, P5 ;  /* 0x0000000125437824 */ /* 0x010fe200028e0643 */
[----:B--2---:R-:W-:-:S05]  /*18f70*/  IADD3 R16, P5, PT, R35, R16, RZ ;  /* 0x0000001023107210 */ /* 0x004fca0007fbe0ff */
[C---:B---3--:R-:W-:Y:S02]  /*18f80*/  IMAD.X R30, R37.reuse, 0x1, R30, P5 ;  /* 0x00000001251e7824 */ /* 0x048fe400028e061e */
[----:B------:R-:W-:-:S05]  /*18f90*/  IMAD.X R40, R37, 0x1, R40, P6 ;  /* 0x0000000125287824 */ /* 0x000fca00030e0628 */
[-C--:B------:R-:W-:Y:S01]  /*18fa0*/  @P4 LOP3.LUT R41, R41, R40.reuse, RZ, 0x3c, !PT ;  /* 0x0000002829294212 */ /* 0x080fe200078e3cff */
[----:B------:R0:W-:Y:S03]  /*18fb0*/  STL [R1+0x670], R40 ;  /* 0x0006702801007387 */ /* 0x0001e60000100800 */
[----:B0-----:R-:W-:-:S04]  /*18fc0*/  @P4 LOP3.LUT R40, R41, R40, RZ, 0x3c, !PT ;  /* 0x0000002829284212 */ /* 0x001fc800078e3cff */
[----:B------:R-:W-:Y:S01]  /*18fd0*/  @P4 LOP3.LUT R41, R41, R40, RZ, 0x3c, !PT ;  /* 0x0000002829294212 */ /* 0x000fe200078e3cff */
[----:B------:R0:W-:Y:S04]  /*18fe0*/  STL [R1+0x678], R67 ;  /* 0x0006784301007387 */ /* 0x0001e80000100800 */
[----:B------:R1:W2:Y:S01]  /*18ff0*/  @P4 LDG.E.U8 R148, desc[UR18][R40.64] ;  /* 0x0000001228944981 */ /* 0x0002a2000c1e1100 */
[C---:B------:R-:W-:Y:S02]  /*19000*/  IADD3 R66, P6, PT, R35.reuse, R66, RZ ;  /* 0x0000004223427210 */ /* 0x040fe40007fde0ff */
[----:B------:R-:W-:Y:S01]  /*19010*/  IADD3 R29, P5, PT, R35, R29, RZ ;  /* 0x0000001d231d7210 */ /* 0x000fe20007fbe0ff */
[----:B-1----:R-:W-:Y:S02]  /*19020*/  @P2 IMAD.MOV.U32 R40, RZ, RZ, R28 ;  /* 0x000000ffff282224 */ /* 0x002fe400078e001c */
[----:B------:R-:W-:-:S02]  /*19030*/  @P2 IMAD.MOV.U32 R41, RZ, RZ, R67 ;  /* 0x000000ffff292224 */ /* 0x000fc400078e0043 */
[----:B0-----:R-:W3:Y:S04]  /*19040*/  LDL.LU R67, [R1+0x690] ;  /* 0x0006900001437983 */ /* 0x001ee80000300800 */
[----:B------:R-:W4:Y:S04]  /*19050*/  LDL.LU R28, [R1+0x69c] ;  /* 0x00069c00011c7983 */ /* 0x000f280000300800 */
[----:B------:R0:W2:Y:S04]  /*19060*/  @P2 LDG.E.U8 R55, desc[UR18][R40.64] ;  /* 0x0000001228372981 */ /* 0x0000a8000c1e1100 */
[----:B------:R1:W-:Y:S04]  /*19070*/  STL [R1+0x684], R16 ;  /* 0x0006841001007387 */ /* 0x0003e80000100800 */
[----:B------:R1:W-:Y:S01]  /*19080*/  STL [R1+0x680], R30 ;  /* 0x0006801e01007387 */ /* 0x0003e20000100800 */
[----:B0-----:R-:W-:-:S02]  /*19090*/  @P3 IMAD.MOV.U32 R40, RZ, RZ, R16 ;  /* 0x000000ffff283224 */ /* 0x001fc400078e0010 */
[----:B------:R-:W-:Y:S01]  /*190a0*/  @P3 IMAD.MOV.U32 R41, RZ, RZ, R30 ;  /* 0x000000ffff293224 */ /* 0x000fe200078e001e */
[----:B-1----:R-:W2:Y:S04]  /*190b0*/  LDL.LU R16, [R1+0x6a4] ;  /* 0x0006a40001107983 */ /* 0x002ea80000300800 */
[----:B------:R0:W-:Y:S04]  /*190c0*/  STL [R1+0x68c], R66 ;  /* 0x00068c4201007387 */ /* 0x0001e80000100800 */
[----:B------:R-:W2:Y:S04]  /*190d0*/  LDL.LU R30, [R1+0x6ac] ;  /* 0x0006ac00011e7983 */ /* 0x000ea80000300800 */
[----:B------:R-:W-:Y:S04]  /*190e0*/  STL [R1+0x694], R29 ;  /* 0x0006941d01007387 */ /* 0x000fe80000100800 */
[----:B------:R1:W2:Y:S04]  /*190f0*/  @P3 LDG.E.U8 R85, desc[UR18][R40.64] ;  /* 0x0000001228553981 */ /* 0x0002a8000c1e1100 */
[----:B------:R-:W2:Y:S01]  /*19100*/  LDL.LU R41, [R1+0x688] ;  /* 0x0006880001297983 */ /* 0x000ea20000300800 */
[----:B------:R-:W-:-:S02]  /*19110*/  ISETP.GT.AND P4, PT, R65, 0x52, PT ;  /* 0x000000524100780c */ /* 0x000fc40003f84270 */
[----:B------:R-:W-:Y:S02]  /*19120*/  ISETP.GT.AND P2, PT, R65, 0x53, PT ;  /* 0x000000534100780c */ /* 0x000fe40003f44270 */
[----:B------:R-:W-:Y:S02]  /*19130*/  PRMT R100, RZ, 0x7610, R100 ;  /* 0x00007610ff647816 */ /* 0x000fe40000000064 */
[----:B------:R-:W-:-:S07]  /*19140*/  PRMT R137, RZ, 0x7610, R137 ;  /* 0x00007610ff897816 */ /* 0x000fce0000000089 */
[----:B-1----:R-:W-:Y:S02]  /*19150*/  @P4 IMAD.MOV.U32 R40, RZ, RZ, R66 ;  /* 0x000000ffff284224 */ /* 0x002fe400078e0042 */
[C---:B---3--:R-:W-:Y:S02]  /*19160*/  IMAD.X R67, R37.reuse, 0x1, R67, P5 ;  /* 0x0000000125437824 */ /* 0x048fe400028e0643 */
[----:B--2---:R-:W-:-:S05]  /*19170*/  IMAD.X R41, R37, 0x1, R41, P6 ;  /* 0x0000000125297824 */ /* 0x004fca00030e0629 */
[----:B------:R1:W-:Y:S04]  /*19180*/  STL [R1+0x688], R41 ;  /* 0x0006882901007387 */ /* 0x0003e80000100800 */
[----:B------:R1:W2:Y:S04]  /*19190*/  @P4 LDG.E.U8 R100, desc[UR18][R40.64] ;  /* 0x0000001228644981 */ /* 0x0002a8000c1e1100 */
[----:B------:R3:W-:Y:S04]  /*191a0*/  STL [R1+0x690], R67 ;  /* 0x0006904301007387 */ /* 0x0007e80000100800 */
[----:B0-----:R-:W2:Y:S01]  /*191b0*/  LDL.LU R66, [R1+0x6a8] ;  /* 0x0006a80001427983 */ /* 0x001ea20000300800 */
[----:B-1----:R-:W-:-:S02]  /*191c0*/  IMAD.MOV.U32 R41, RZ, RZ, R67 ;  /* 0x000000ffff297224 */ /* 0x002fc400078e0043 */
[----:B------:R-:W-:Y:S01]  /*191d0*/  @P2 IMAD.MOV.U32 R40, RZ, RZ, R29 ;  /* 0x000000ffff282224 */ /* 0x000fe200078e001d */
[----:B---3--:R-:W3:Y:S04]  /*191e0*/  LDL.LU R67, [R1+0xa3c] ;  /* 0x000a3c0001437983 */ /* 0x008ee80000300800 */
[----:B------:R-:W2:Y:S04]  /*191f0*/  LDL.LU R29, [R1+0xf8] ;  /* 0x0000f800011d7983 */ /* 0x000ea80000300800 */
[----:B------:R0:W2:Y:S04]  /*19200*/  @P2 LDG.E.U8 R137, desc[UR18][R40.64] ;  /* 0x0000001228892981 */ /* 0x0000a8000c1e1100 */
[----:B------:R-:W2:Y:S01]  /*19210*/  LDL.LU R41, [R1+0x698] ;  /* 0x0006980001297983 */ /* 0x000ea20000300800 */
[----:B------:R-:W-:-:S02]  /*19220*/  ISETP.GT.AND P3, PT, R65, 0x54, PT ;  /* 0x000000544100780c */ /* 0x000fc40003f64270 */
[C---:B----4-:R-:W-:Y:S02]  /*19230*/  IADD3 R28, P5, PT, R35.reuse, R28, RZ ;  /* 0x0000001c231c7210 */ /* 0x050fe40007fbe0ff */
[----:B------:R-:W-:Y:S02]  /*19240*/  PRMT R143, RZ, 0x7610, R143 ;  /* 0x00007610ff8f7816 */ /* 0x000fe4000000008f */
[----:B------:R-:W-:Y:S01]  /*19250*/  IADD3 R16, P6, PT, R35, R16, RZ ;  /* 0x0000001023107210 */ /* 0x000fe20007fde0ff */
[----:B------:R1:W-:Y:S06]  /*19260*/  STL [R1+0x69c], R28 ;  /* 0x00069c1c01007387 */ /* 0x0003ec0000100800 */
[----:B0-----:R-:W-:-:S02]  /*19270*/  @P3 IMAD.MOV.U32 R40, RZ, RZ, R28 ;  /* 0x000000ffff283224 */ /* 0x001fc400078e001c */
[----:B--2---:R-:W-:-:S05]  /*19280*/  IMAD.X R41, R37, 0x1, R41, P5 ;  /* 0x0000000125297824 */ /* 0x004fca00028e0629 */
[----:B------:R0:W-:Y:S04]  /*19290*/  STL [R1+0x698], R41 ;  /* 0x0006982901007387 */ /* 0x0001e80000100800 */
[----:B-1----:R-:W2:Y:S04]  /*192a0*/  LDL.LU R28, [R1+0x6b4] ;  /* 0x0006b400011c7983 */ /* 0x002ea80000300800 */
[----:B------:R-:W-:Y:S04]  /*192b0*/  STL [R1+0x6a4], R16 ;  /* 0x0006a41001007387 */ /* 0x000fe80000100800 */
[----:B------:R1:W4:Y:S04]  /*192c0*/  @P3 LDG.E.U8 R143, desc[UR18][R40.64] ;  /* 0x00000012288f3981 */ /* 0x000328000c1e1100 */
[----:B0-----:R-:W2:Y:S01]  /*192d0*/  LDL.LU R41, [R1+0x6a0] ;  /* 0x0006a00001297983 */ /* 0x001ea20000300800 */
[----:B------:R-:W-:-:S02]  /*192e0*/  ISETP.GT.AND P4, PT, R65, 0x55, PT ;  /* 0x000000554100780c */ /* 0x000fc40003f84270 */
[----:B------:R-:W-:Y:S02]  /*192f0*/  IADD3 R30, P5, PT, R35, R30, RZ ;  /* 0x0000001e231e7210 */ /* 0x000fe40007fbe0ff */
[----:B------:R-:W-:Y:S02]  /*19300*/  ISETP.GT.AND P2, PT, R65, 0x56, PT ;  /* 0x000000564100780c */ /* 0x000fe40003f44270 */
[----:B------:R-:W-:Y:S01]  /*19310*/  PRMT R141, RZ, 0x7610, R141 ;  /* 0x00007610ff8d7816 */ /* 0x000fe2000000008d */
[C---:B------:R-:W-:Y:S01]  /*19320*/  IMAD.X R66, R37.reuse, 0x1, R66, P5 ;  /* 0x0000000125427824 */ /* 0x040fe200028e0642 */
[----:B------:R-:W-:Y:S05]  /*19330*/  STL [R1+0x6ac], R30 ;  /* 0x0006ac1e01007387 */ /* 0x000fea0000100800 */
[----:B-1----:R-:W-:Y:S01]  /*19340*/  @P4 IMAD.MOV.U32 R40, RZ, RZ, R16 ;  /* 0x000000ffff284224 */ /* 0x002fe200078e0010 */
[----:B------:R-:W-:Y:S01]  /*19350*/  PRMT R140, RZ, 0x7610, R140 ;  /* 0x00007610ff8c7816 */ /* 0x000fe2000000008c */
[----:B--2---:R-:W-:-:S05]  /*19360*/  IMAD.X R41, R37, 0x1, R41, P6 ;  /* 0x0000000125297824 */ /* 0x004fca00030e0629 */
[----:B------:R0:W-:Y:S04]  /*19370*/  STL [R1+0x6a0], R41 ;  /* 0x0006a02901007387 */ /* 0x0001e80000100800 */
[----:B------:R1:W2:Y:S02]  /*19380*/  @P4 LDG.E.U8 R141, desc[UR18][R40.64] ;  /* 0x00000012288d4981 */ /* 0x0002a4000c1e1100 */
[----:B-1----:R-:W-:Y:S02]  /*19390*/  IMAD.MOV.U32 R40, RZ, RZ, R66 ;  /* 0x000000ffff287224 */ /* 0x002fe400078e0042 */
[----:B0-----:R-:W-:-:S05]  /*193a0*/  IMAD.MOV.U32 R41, RZ, RZ, R30 ;  /* 0x000000ffff297224 */ /* 0x001fca00078e001e */
[----:B------:R-:W-:-:S04]  /*193b0*/  @P2 LOP3.LUT R41, R41, R40, RZ, 0x3c, !PT ;  /* 0x0000002829292212 */ /* 0x000fc800078e3cff */
[----:B------:R-:W-:Y:S02]  /*193c0*/  @P2 LOP3.LUT R40, R41, R40, RZ, 0x3c, !PT ;  /* 0x0000002829282212 */ /* 0x000fe400078e3cff */
[----:B------:R-:W-:Y:S02]  /*193d0*/  IADD3 R29, P4, PT, R35, R29, RZ ;  /* 0x0000001d231d7210 */ /* 0x000fe40007f9e0ff */
[----:B------:R-:W-:Y:S01]  /*193e0*/  @P2 LOP3.LUT R41, R41, R40, RZ, 0x3c, !PT ;  /* 0x0000002829292212 */ /* 0x000fe200078e3cff */
[----:B------:R0:W-:Y:S04]  /*193f0*/  STL [R1+0x6a8], R66 ;  /* 0x0006a84201007387 */ /* 0x0001e80000100800 */
[----:B------:R-:W2:Y:S04]  /*19400*/  LDL.LU R16, [R1+0x6bc] ;  /* 0x0006bc0001107983 */ /* 0x000ea80000300800 */
[----:B------:R1:W2:Y:S04]  /*19410*/  @P2 LDG.E.U8 R140, desc[UR18][R40.64] ;  /* 0x00000012288c2981 */ /* 0x0002a8000c1e1100 */
[----:B0-----:R-:W2:Y:S04]  /*19420*/  LDL.LU R66, [R1+0xa38] ;  /* 0x000a380001427983 */ /* 0x001ea80000300800 */
[----:B------:R-:W-:Y:S04]  /*19430*/  STL [R1+0xf8], R29 ;  /* 0x0000f81d01007387 */ /* 0x000fe80000100800 */
[----:B------:R-:W2:Y:S01]  /*19440*/  LDL.LU R40, [R1+0xf4] ;  /* 0x0000f40001287983 */ /* 0x000ea20000300800 */
[----:B------:R-:W-:Y:S01]  /*19450*/  ISETP.GT.AND P3, PT, R65, 0x57, PT ;  /* 0x000000574100780c */ /* 0x000fe20003f64270 */
[----:B-1----:R-:W-:Y:S01]  /*19460*/  IMAD.MOV.U32 R41, RZ, RZ, R29 ;  /* 0x000000ffff297224 */ /* 0x002fe200078e001d */
[----:B------:R-:W-:Y:S01]  /*19470*/  PRMT R136, RZ, 0x7610, R136 ;  /* 0x00007610ff887816 */ /* 0x000fe20000000088 */
[----:B--2---:R-:W-:-:S10]  /*19480*/  IMAD.X R40, R37, 0x1, R40, P4 ;  /* 0x0000000125287824 */ /* 0x004fd400020e0628 */
[-C--:B------:R-:W-:Y:S01]  /*19490*/  @P3 LOP3.LUT R41, R41, R40.reuse, RZ, 0x3c, !PT ;  /* 0x0000002829293212 */ /* 0x080fe200078e3cff */
[----:B------:R0:W-:Y:S03]  /*194a0*/  STL [R1+0xf4], R40 ;  /* 0x0000f42801007387 */ /* 0x0001e60000100800 */
[----:B0-----:R-:W-:-:S04]  /*194b0*/  @P3 LOP3.LUT R40, R41, R40, RZ, 0x3c, !PT ;  /* 0x0000002829283212 */ /* 0x001fc800078e3cff */
[----:B------:R-:W-:-:S05]  /*194c0*/  @P3 LOP3.LUT R41, R41, R40, RZ, 0x3c, !PT ;  /* 0x0000002829293212 */ /* 0x000fca00078e3cff */
[----:B------:R0:W2:Y:S04]  /*194d0*/  @P3 LDG.E.U8 R136, desc[UR18][R40.64] ;  /* 0x0000001228883981 */ /* 0x0000a8000c1e1100 */
[----:B------:R-:W2:Y:S01]  /*194e0*/  LDL.LU R41, [R1+0x6b0] ;  /* 0x0006b00001297983 */ /* 0x000ea20000300800 */
[----:B------:R-:W-:Y:S02]  /*194f0*/  ISETP.GT.AND P5, PT, R65, 0x58, PT ;  /* 0x000000584100780c */ /* 0x000fe40003fa4270 */
[----:B------:R-:W-:Y:S02]  /*19500*/  IADD3 R28, P2, PT, R35, R28, RZ ;  /* 0x0000001c231c7210 */ /* 0x000fe40007f5e0ff */
[----:B------:R-:W-:-:S03]  /*19510*/  PRMT R54, RZ, 0x7610, R54 ;  /* 0x00007610ff367816 */ /* 0x000fc60000000036 */
[----:B------:R1:W-:Y:S06]  /*19520*/  STL [R1+0x6b4], R28 ;  /* 0x0006b41c01007387 */ /* 0x0003ec0000100800 */
[----:B0-----:R-:W-:Y:S02]  /*19530*/  @P5 IMAD.MOV.U32 R40, RZ, RZ, R28 ;  /* 0x000000ffff285224 */ /* 0x001fe400078e001c */
[----:B--2---:R-:W-:-:S05]  /*19540*/  IMAD.X R41, R37, 0x1, R41, P2 ;  /* 0x0000000125297824 */ /* 0x004fca00010e0629 */
[----:B------:R0:W-:Y:S04]  /*19550*/  STL [R1+0x6b0], R41 ;  /* 0x0006b02901007387 */ /* 0x0001e80000100800 */
[----:B-1----:R-:W2:Y:S04]  /*19560*/  LDL.LU R28, [R1+0x6cc] ;  /* 0x0006cc00011c7983 */ /* 0x002ea80000300800 */
[----:B------:R1:W2:Y:S04]  /*19570*/  @P5 LDG.E.U8 R54, desc[UR18][R40.64] ;  /* 0x0000001228365981 */ /* 0x0002a8000c1e1100 */
[----:B0-----:R-:W2:Y:S01]  /*19580*/  LDL.LU R41, [R1+0x6b8] ;  /* 0x0006b80001297983 */ /* 0x001ea20000300800 */
[----:B------:R-:W-:-:S02]  /*19590*/  ISETP.GT.AND P3, PT, R65, 0x59, PT ;  /* 0x000000594100780c */ /* 0x000fc40003f64270 */
[----:B------:R-:W-:Y:S02]  /*195a0*/  IADD3 R16, P2, PT, R35, R16, RZ ;  /* 0x0000001023107210 */ /* 0x000fe40007f5e0ff */
[----:B------:R-:W-:-:S03]  /*195b0*/  PRMT R86, RZ, 0x7610, R86 ;  /* 0x00007610ff567816 */ /* 0x000fc60000000056 */
[----:B------:R0:W-:Y:S06]  /*195c0*/  STL [R1+0x6bc], R16 ;  /* 0x0006bc1001007387 */ /* 0x0001ec0000100800 */
[----:B-1----:R-:W-:Y:S02]  /*195d0*/  @P3 IMAD.MOV.U32 R40, RZ, RZ, R16 ;  /* 0x000000ffff283224 */ /* 0x002fe400078e0010 */
[----:B--2---:R-:W-:-:S05]  /*195e0*/  IMAD.X R41, R37, 0x1, R41, P2 ;  /* 0x0000000125297824 */ /* 0x004fca00010e0629 */
[----:B------:R1:W-:Y:S04]  /*195f0*/  STL [R1+0x6b8], R41 ;  /* 0x0006b82901007387 */ /* 0x0003e80000100800 */
[----:B0-----:R-:W2:Y:S04]  /*19600*/  LDL.LU R16, [R1+0x6d4] ;  /* 0x0006d40001107983 */ /* 0x001ea80000300800 */
[----:B------:R0:W2:Y:S04]  /*19610*/  @P3 LDG.E.U8 R86, desc[UR18][R40.64] ;  /* 0x0000001228563981 */ /* 0x0000a8000c1e1100 */
[----:B------:R-:W2:Y:S04]  /*19620*/  LDL.LU R40, [R1+0x6c0] ;  /* 0x0006c00001287983 */ /* 0x000ea80000300800 */
[----:B-1----:R-:W0:Y:S01]  /*19630*/  LDL.LU R41, [R1+0x6c4] ;  /* 0x0006c40001297983 */ /* 0x002e220000300800 */
[----:B------:R-:W-:-:S02]  /*19640*/  ISETP.GT.AND P3, PT, R65, 0x5a, PT ;  /* 0x0000005a4100780c */ /* 0x000fc40003f64270 */
[----:B------:R-:W-:Y:S02]  /*19650*/  PRMT R99, RZ, 0x7610, R99 ;  /* 0x00007610ff637816 */ /* 0x000fe40000000063 */
[----:B0-----:R-:W-:-:S05]  /*19660*/  IADD3 R41, P2, PT, R35, R41, RZ ;  /* 0x0000002923297210 */ /* 0x001fca0007f5e0ff */
[----:B--2---:R-:W-:Y:S01]  /*19670*/  IMAD.X R40, R37, 0x1, R40, P2 ;  /* 0x0000000125287824 */ /* 0x004fe200010e0628 */
[----:B------:R0:W-:Y:S04]  /*19680*/  STL [R1+0x6c4], R41 ;  /* 0x0006c42901007387 */ /* 0x0001e80000100800 */
[----:B------:R1:W-:Y:S01]  /*19690*/  STL [R1+0x6c0], R40 ;  /* 0x0006c02801007387 */ /* 0x0003e20000100800 */
[----:B0-----:R-:W-:-:S04]  /*196a0*/  @P3 LOP3.LUT R41, R41, R40, RZ, 0x3c, !PT ;  /* 0x0000002829293212 */ /* 0x001fc800078e3cff */
[----:B-1----:R-:W-:-:S04]  /*196b0*/  @P3 LOP3.LUT R40, R41, R40, RZ, 0x3c, !PT ;  /* 0x0000002829283212 */ /* 0x002fc800078e3cff */
        /* <DEDUP_REMOVED lines=246> */
[----:B-1----:R-:W2:Y:S01]  /*1a620*/  LDL.LU R41, [R1+0x768] ;  /* 0x0007680001297983 */ /* 0x002ea20000300800 */
[----:B------:R-:W-:-:S02]  /*1a630*/  ISETP.GT.AND P3, PT, R65, RZ, PT ;  /* 0x000000ff4100720c */ /* 0x000fc40003f64270 */
[----:B------:R-:W-:Y:S02]  /*1a640*/  IADD3 R2, P2, PT, R35, R2, RZ ;  /* 0x0000000223027210 */ /* 0x000fe40007f5e0ff */
[----:B------:R-:W-:-:S03]  /*1a650*/  PRMT R83, RZ, 0x7610, R83 ;  /* 0x00007610ff537816 */ /* 0x000fc60000000053 */
[----:B------:R-:W-:-:S06]  /*1a660*/  IMAD.X R3, R37, 0x1, R3, P2 ;  /* 0x0000000125037824 */ /* 0x000fcc00010e0603 */
[----:B------:R-:W3:Y:S01]  /*1a670*/  @P3 LDG.E.U8 R83, desc[UR18][R2.64] ;  /* 0x0000001202533981 */ /* 0x000ee2000c1e1100 */
        /* <DEDUP_REMOVED lines=131> */
[----:B------:R-:W-:Y:S06]  /*1aeb0*/  STL [R1+0x7c4], R28 ;  /* 0x0007c41c01007387 */ /* 0x000fec0000100800 */
[----:B0-----:R-:W-:Y:S02]  /*1aec0*/  @P3 IMAD.MOV.U32 R40, RZ, RZ, R28 ;  /* 0x000000ffff283224 */ /* 0x001fe400078e001c */
[----:B--2---:R-:W-:-:S05]  /*1aed0*/  IMAD.X R41, R37, 0x1, R41, P2 ;  /* 0x0000000125297824 */ /* 0x004fca00010e0629 */
[----:B------:R0:W-:Y:S04]  /*1aee0*/  STL [R1+0x7c0], R41 ;  /* 0x0007c02901007387 */ /* 0x0001e80000100800 */
[----:B------:R1:W2:Y:S04]  /*1aef0*/  @P3 LDG.E.U8 R76, desc[UR18][R40.64] ;  /* 0x00000012284c3981 */ /* 0x0002a8000c1e1100 */
[----:B0-----:R-:W2:Y:S01]  /*1af00*/  LDL.LU R41, [R1+0x11c] ;  /* 0x00011c0001297983 */ /* 0x001ea20000300800 */
[----:B------:R-:W-:Y:S02]  /*1af10*/  ISETP.GT.AND P4, PT, R65, 0x7f, PT ;  /* 0x0000007f4100780c */ /* 0x000fe40003f84270 */
[----:B------:R-:W-:-:S02]  /*1af20*/  IADD3 R16, P3, PT, R35, R16, RZ ;  /* 0x0000001023107210 */ /* 0x000fc40007f7e0ff */
[----:B------:R-:W-:-:S03]  /*1af30*/  PRMT R74, RZ, 0x7610, R74 ;  /* 0x00007610ff4a7816 */ /* 0x000fc6000000004a */
[----:B------:R0:W-:Y:S06]  /*1af40*/  STL [R1+0x120], R16 ;  /* 0x0001201001007387 */ /* 0x0001ec0000100800 */
[----:B-1----:R-:W-:Y:S01]  /*1af50*/  @P4 IMAD.MOV.U32 R40, RZ, RZ, R16 ;  /* 0x000000ffff284224 */ /* 0x002fe200078e0010 */
[----:B------:R-:W1:Y:S01]  /*1af60*/  S2R R28, SR_TID.X ;  /* 0x00000000001c7919 */ /* 0x000e620000002100 */
[----:B--2---:R-:W-:-:S05]  /*1af70*/  IMAD.X R41, R37, 0x1, R41, P3 ;  /* 0x0000000125297824 */ /* 0x004fca00018e0629 */
[----:B------:R2:W-:Y:S04]  /*1af80*/  STL [R1+0x11c], R41 ;  /* 0x00011c2901007387 */ /* 0x0005e80000100800 */
[----:B0-----:R-:W3:Y:S04]  /*1af90*/  LDL.LU R16, [R1+0x1e8] ;  /* 0x0001e80001107983 */ /* 0x001ee80000300800 */
[----:B------:R0:W3:Y:S04]  /*1afa0*/  @P4 LDG.E.U8 R74, desc[UR18][R40.64] ;  /* 0x00000012284a4981 */ /* 0x0000e8000c1e1100 */
[----:B------:R-:W3:Y:S04]  /*1afb0*/  LDL.LU R40, [R1+0x124] ;  /* 0x0001240001287983 */ /* 0x000ee80000300800 */
[----:B--2---:R-:W0:Y:S01]  /*1afc0*/  LDL.LU R41, [R1+0x128] ;  /* 0x0001280001297983 */ /* 0x004e220000300800 */
[----:B-1----:R-:W-:Y:S01]  /*1afd0*/  LOP3.LUT R28, R28, 0x7f, RZ, 0xc0, !PT ;  /* 0x0000007f1c1c7812 */ /* 0x002fe200078ec0ff */
[----:B------:R-:W-:Y:S03]  /*1afe0*/  BAR.SYNC.DEFER_BLOCKING 0x0 ;  /* 0x0000000000007b1d */ /* 0x000fe60000010000 */
[----:B------:R-:W-:-:S02]  /*1aff0*/  ISETP.GE.AND P2, PT, R28, R65, PT ;  /* 0x000000411c00720c */ /* 0x000fc40003f46270 */
[----:B------:R-:W-:Y:S02]  /*1b000*/  PRMT R73, RZ, 0x7610, R73 ;  /* 0x00007610ff497816 */ /* 0x000fe40000000049 */
[----:B0-----:R-:W-:-:S05]  /*1b010*/  IADD3 R41, P3, PT, R36, R41, RZ ;  /* 0x0000002924297210 */ /* 0x001fca0007f7e0ff */
[----:B---3--:R-:W-:Y:S01]  /*1b020*/  IMAD.X R40, R38, 0x1, R40, P3 ;  /* 0x0000000126287824 */ /* 0x008fe200018e0628 */
[----:B------:R0:W-:Y:S04]  /*1b030*/  STL [R1+0x128], R41 ;  /* 0x0001282901007387 */ /* 0x0001e80000100800 */
[----:B------:R1:W-:Y:S01]  /*1b040*/  STL [R1+0x124], R40 ;  /* 0x0001242801007387 */ /* 0x0003e20000100800 */
[----:B0-----:R-:W-:-:S04]  /*1b050*/  @!P2 LOP3.LUT R41, R41, R40, RZ, 0x3c, !PT ;  /* 0x000000282929a212 */ /* 0x001fc800078e3cff */
[----:B-1----:R-:W-:-:S04]  /*1b060*/  @!P2 LOP3.LUT R40, R41, R40, RZ, 0x3c, !PT ;  /* 0x000000282928a212 */ /* 0x002fc800078e3cff */
[----:B------:R-:W-:-:S05]  /*1b070*/  @!P2 LOP3.LUT R41, R41, R40, RZ, 0x3c, !PT ;  /* 0x000000282929a212 */ /* 0x000fca00078e3cff */
[----:B------:R0:W2:Y:S04]  /*1b080*/  @!P2 LDG.E.U8 R73, desc[UR18][R40.64] ;  /* 0x000000122849a981 */ /* 0x0000a8000c1e1100 */
[----:B------:R-:W3:Y:S04]  /*1b090*/  LDL.LU R40, [R1+0x164] ;  /* 0x0001640001287983 */ /* 0x000ee80000300800 */
[----:B------:R-:W0:Y:S01]  /*1b0a0*/  LDL.LU R41, [R1+0x168] ;  /* 0x0001680001297983 */ /* 0x000e220000300800 */
        /* <DEDUP_REMOVED lines=8> */
[----:B------:R0:W3:Y:S04]  /*1b130*/  @!P2 LDG.E.U8 R72, desc[UR18][R40.64] ;  /* 0x000000122848a981 */ /* 0x0000e8000c1e1100 */
[----:B------:R-:W2:Y:S04]  /*1b140*/  LDL.LU R40, [R1+0x1a4] ;  /* 0x0001a40001287983 */ /* 0x000ea80000300800 */
[----:B------:R-:W0:Y:S01]  /*1b150*/  LDL.LU R41, [R1+0x1a8] ;  /* 0x0001a80001297983 */ /* 0x000e220000300800 */
[----:B------:R-:W-:Y:S02]  /*1b160*/  PRMT R71, RZ, 0x7610, R71 ;  /* 0x00007610ff477816 */ /* 0x000fe40000000047 */
[----:B0-----:R-:W-:-:S05]  /*1b170*/  IADD3 R41, P3, PT, R36, R41, RZ ;  /* 0x0000002924297210 */ /* 0x001fca0007f7e0ff */
[----:B--2---:R-:W-:Y:S01]  /*1b180*/  IMAD.X R40, R38, 0x1, R40, P3 ;  /* 0x0000000126287824 */ /* 0x004fe200018e0628 */
[----:B------:R0:W-:Y:S04]  /*1b190*/  STL [R1+0x1a8], R41 ;  /* 0x0001a82901007387 */ /* 0x0001e80000100800 */
[----:B------:R1:W-:Y:S01]  /*1b1a0*/  STL [R1+0x1a4], R40 ;  /* 0x0001a42801007387 */ /* 0x0003e20000100800 */
[----:B0-----:R-:W-:-:S04]  /*1b1b0*/  @!P2 LOP3.LUT R41, R41, R40, RZ, 0x3c, !PT ;  /* 0x000000282929a212 */ /* 0x001fc800078e3cff */
[----:B-1----:R-:W-:-:S04]  /*1b1c0*/  @!P2 LOP3.LUT R40, R41, R40, RZ, 0x3c, !PT ;  /* 0x000000282928a212 */ /* 0x002fc800078e3cff */
[----:B------:R-:W-:-:S05]  /*1b1d0*/  @!P2 LOP3.LUT R41, R41, R40, RZ, 0x3c, !PT ;  /* 0x000000282929a212 */ /* 0x000fca00078e3cff */
[----:B------:R0:W2:Y:S04]  /*1b1e0*/  @!P2 LDG.E.U8 R71, desc[UR18][R40.64] ;  /* 0x000000122847a981 */ /* 0x0000a8000c1e1100 */
[----:B------:R-:W2:Y:S01]  /*1b1f0*/  LDL.LU R41, [R1+0x1e4] ;  /* 0x0001e40001297983 */ /* 0x000ea20000300800 */
[----:B------:R-:W-:Y:S02]  /*1b200*/  IADD3 R16, P3, PT, R36, R16, RZ ;  /* 0x0000001024107210 */ /* 0x000fe40007f7e0ff */
[----:B------:R-:W-:-:S03]  /*1b210*/  PRMT R70, RZ, 0x7610, R70 ;  /* 0x00007610ff467816 */ /* 0x000fc60000000046 */
[----:B0-----:R-:W-:Y:S01]  /*1b220*/  @!P2 IMAD.MOV.U32 R40, RZ, RZ, R16 ;  /* 0x000000ffff28a224 */ /* 0x001fe200078e0010 */
[----:B------:R0:W-:Y:S01]  /*1b230*/  STL [R1+0x1e8], R16 ;  /* 0x0001e81001007387 */ /* 0x0001e20000100800 */
[----:B--2---:R-:W-:-:S05]  /*1b240*/  IMAD.X R41, R38, 0x1, R41, P3 ;  /* 0x0000000126297824 */ /* 0x004fca00018e0629 */
[----:B------:R1:W-:Y:S04]  /*1b250*/  STL [R1+0x1e4], R41 ;  /* 0x0001e42901007387 */ /* 0x0003e80000100800 */
[----:B0-----:R-:W2:Y:S04]  /*1b260*/  LDL.LU R16, [R1+0x308] ;  /* 0x0003080001107983 */ /* 0x001ea80000300800 */
[----:B------:R0:W2:Y:S04]  /*1b270*/  @!P2 LDG.E.U8 R70, desc[UR18][R40.64] ;  /* 0x000000122846a981 */ /* 0x0000a8000c1e1100 */
[----:B------:R-:W2:Y:S04]  /*1b280*/  LDL.LU R40, [R1+0x224] ;  /* 0x0002240001287983 */ /* 0x000ea80000300800 */
[----:B-1----:R-:W0:Y:S01]  /*1b290*/  LDL.LU R41, [R1+0x240] ;  /* 0x0002400001297983 */ /* 0x002e220000300800 */
[----:B------:R-:W-:-:S02]  /*1b2a0*/  PRMT R69, RZ, 0x7610, R69 ;  /* 0x00007610ff457816 */ /* 0x000fc40000000045 */
        /* <DEDUP_REMOVED lines=41> */
[----:B------:R-:W-:-:S03]  /*1b540*/  PRMT R65, RZ, 0x7610, R65 ;  /* 0x00007610ff417816 */ /* 0x000fc60000000041 */
[----:B------:R1:W-:Y:S01]  /*1b550*/  STS.U8 [R28+UR9+0x8000], R83 ;  /* 0x008000531c007988 */ /* 0x0003e20008000009 */
[----:B0-----:R-:W-:-:S05]  /*1b560*/  IADD3 R41, P3, PT, R36, R41, RZ ;  /* 0x0000002924297210 */ /* 0x001fca0007f7e0ff */
[----:B--2---:R-:W-:Y:S01]  /*1b570*/  IMAD.X R40, R38, 0x1, R40, P3 ;  /* 0x0000000126287824 */ /* 0x004fe200018e0628 */
[----:B------:R0:W-:Y:S04]  /*1b580*/  STL [R1+0x348], R41 ;  /* 0x0003482901007387 */ /* 0x0001e80000100800 */
[----:B------:R2:W-:Y:S04]  /*1b590*/  STL [R1+0x344], R40 ;  /* 0x0003442801007387 */ /* 0x0005e80000100800 */
[----:B-1----:R-:W3:Y:S01]  /*1b5a0*/  LDL.LU R83, [R1+0x448] ;  /* 0x0004480001537983 */ /* 0x002ee20000300800 */
[----:B0-----:R-:W-:-:S04]  /*1b5b0*/  @!P2 LOP3.LUT R41, R41, R40, RZ, 0x3c, !PT ;  /* 0x000000282929a212 */ /* 0x001fc800078e3cff */
[----:B--2---:R-:W-:-:S04]  /*1b5c0*/  @!P2 LOP3.LUT R40, R41, R40, RZ, 0x3c, !PT ;  /* 0x000000282928a212 */ /* 0x004fc800078e3cff */
[----:B------:R-:W-:-:S05]  /*1b5d0*/  @!P2 LOP3.LUT R41, R41, R40, RZ, 0x3c, !PT ;  /* 0x000000282929a212 */ /* 0x000fca00078e3cff */
[----:B------:R0:W2:Y:S04]  /*1b5e0*/  @!P2 LDG.E.U8 R65, desc[UR18][R40.64] ;  /* 0x000000122841a981 */ /* 0x0000a8000c1e1100 */
[----:B------:R-:W2:Y:S04]  /*1b5f0*/  LDL.LU R40, [R1+0x384] ;  /* 0x0003840001287983 */ /* 0x000ea80000300800 */
[----:B------:R-:W0:Y:S04]  /*1b600*/  LDL.LU R41, [R1+0x388] ;  /* 0x0003880001297983 */ /* 0x000e280000300800 */
[----:B------:R1:W-:Y:S02]  /*1b610*/  STS.U8 [R28+UR9+0x8400], R64 ;  /* 0x008400401c007988 */ /* 0x0003e40008000009 */
[----:B-1----:R-:W-:-:S02]  /*1b620*/  PRMT R64, RZ, 0x7610, R64 ;  /* 0x00007610ff407816 */ /* 0x002fc40000000040 */
        /* <DEDUP_REMOVED lines=21> */
[----:B------:R-:W-:-:S03]  /*1b780*/  IADD3 R16, P3, PT, R36, R16, RZ ;  /* 0x0000001024107210 */ /* 0x000fc60007f7e0ff */
[----:B------:R1:W-:Y:S02]  /*1b790*/  STS.U8 [R28+UR9+0x8c00], R62 ;  /* 0x008c003e1c007988 */ /* 0x0003e40008000009 */
[----:B0-----:R-:W-:Y:S02]  /*1b7a0*/  @!P2 IMAD.MOV.U32 R40, RZ, RZ, R16 ;  /* 0x000000ffff28a224 */ /* 0x001fe400078e0010 */
[----:B------:R0:W-:Y:S01]  /*1b7b0*/  STL [R1+0x408], R16 ;  /* 0x0004081001007387 */ /* 0x0001e20000100800 */
[----:B-1----:R-:W-:Y:S01]  /*1b7c0*/  PRMT R62, RZ, 0x7610, R62 ;  /* 0x00007610ff3e7816 */ /* 0x002fe2000000003e */
[----:B--2---:R-:W-:-:S05]  /*1b7d0*/  IMAD.X R41, R38, 0x1, R41, P3 ;  /* 0x0000000126297824 */ /* 0x004fca00018e0629 */
[----:B------:R1:W-:Y:S04]  /*1b7e0*/  STL [R1+0x404], R41 ;  /* 0x0004042901007387 */ /* 0x0003e80000100800 */
[----:B0-----:R-:W2:Y:S04]  /*1b7f0*/  LDL.LU R16, [R1+0x500] ;  /* 0x0005000001107983 */ /* 0x001ea80000300800 */
[----:B------:R0:W2:Y:S04]  /*1b800*/  @!P2 LDG.E.U8 R62, desc[UR18][R40.64] ;  /* 0x00000012283ea981 */ /* 0x0000a8000c1e1100 */
[----:B-1----:R-:W2:Y:S01]  /*1b810*/  LDL.LU R41, [R1+0x444] ;  /* 0x0004440001297983 */ /* 0x002ea20000300800 */
[----:B---3--:R-:W-:-:S03]  /*1b820*/  IADD3 R83, P3, PT, R36, R83, RZ ;  /* 0x0000005324537210 */ /* 0x008fc60007f7e0ff */
[----:B------:R1:W-:Y:S02]  /*1b830*/  STS.U8 [R28+UR9+0x9000], R61 ;  /* 0x0090003d1c007988 */ /* 0x0003e40008000009 */
[----:B0-----:R-:W-:Y:S02]  /*1b840*/  @!P2 IMAD.MOV.U32 R40, RZ, RZ, R83 ;  /* 0x000000ffff28a224 */ /* 0x001fe400078e0053 */
[----:B------:R0:W-:Y:S01]  /*1b850*/  STL [R1+0x448], R83 ;  /* 0x0004485301007387 */ /* 0x0001e20000100800 */
[----:B-1----:R-:W-:Y:S01]  /*1b860*/  PRMT R61, RZ, 0x7610, R61 ;  /* 0x00007610ff3d7816 */ /* 0x002fe2000000003d */
[----:B--2---:R-:W-:-:S05]  /*1b870*/  IMAD.X R41, R38, 0x1, R41, P3 ;  /* 0x0000000126297824 */ /* 0x004fca00018e0629 */
[----:B------:R1:W-:Y:S04]  /*1b880*/  STL [R1+0x444], R41 ;  /* 0x0004442901007387 */ /* 0x0003e80000100800 */
[----:B0-----:R-:W2:Y:S04]  /*1b890*/  LDL.LU R83, [R1+0x130] ;  /* 0x0001300001537983 */ /* 0x001ea80000300800 */
[----:B------:R0:W3:Y:S04]  /*1b8a0*/  @!P2 LDG.E.U8 R61, desc[UR18][R40.64] ;  /* 0x00000012283da981 */ /* 0x0000e8000c1e1100 */
[----:B------:R-:W2:Y:S04]  /*1b8b0*/  LDL.LU R40, [R1+0x484] ;  /* 0x0004840001287983 */ /* 0x000ea80000300800 */
[----:B-1----:R-:W0:Y:S04]  /*1b8c0*/  LDL.LU R41, [R1+0x488] ;  /* 0x0004880001297983 */ /* 0x002e280000300800 */
        /* <DEDUP_REMOVED lines=111> */
[----:B0-----:R-:W0:Y:S01]  /*1bfc0*/  S2R R40, SR_TID.X ;  /* 0x0000000000287919 */ /* 0x001e220000002100 */
[----:B------:R-:W-:-:S05]  /*1bfd0*/  IADD3 R16, P3, PT, R36, R16, RZ ;  /* 0x0000001024107210 */ /* 0x000fca0007f7e0ff */
[----:B------:R-:W-:Y:S01]  /*1bfe0*/  STL [R1+0x310], R16 ;  /* 0x0003101001007387 */ /* 0x000fe20000100800 */
[----:B0-----:R-:W-:-:S05]  /*1bff0*/  LOP3.LUT R40, R40, 0x7f, RZ, 0xc0, !PT ;  /* 0x0000007f28287812 */ /* 0x001fca00078ec0ff */
[----:B------:R0:W-:Y:S02]  /*1c000*/  STS.U8 [R40+UR9+0xbc00], R50 ;  /* 0x00bc003228007988 */ /* 0x0001e40008000009 */
[----:B0-----:R-:W-:Y:S01]  /*1c010*/  PRMT R50, RZ, 0x7610, R50 ;  /* 0x00007610ff327816 */ /* 0x001fe20000000032 */
[----:B------:R-:W-:Y:S02]  /*1c020*/  @!P2 IMAD.MOV.U32 R40, RZ, RZ, R16 ;  /* 0x000000ffff28a224 */ /* 0x000fe400078e0010 */
[----:B--2---:R-:W-:-:S05]  /*1c030*/  IMAD.X R41, R38, 0x1, R41, P3 ;  /* 0x0000000126297824 */ /* 0x004fca00018e0629 */
[----:B------:R0:W-:Y:S04]  /*1c040*/  STL [R1+0x30c], R41 ;  /* 0x00030c2901007387 */ /* 0x0001e80000100800 */
[----:B------:R-:W2:Y:S04]  /*1c050*/  LDL.LU R16, [R1+0x410] ;  /* 0x0004100001107983 */ /* 0x000ea80000300800 */
[----:B------:R1:W2:Y:S04]  /*1c060*/  @!P2 LDG.E.U8 R50, desc[UR18][R40.64] ;  /* 0x000000122832a981 */ /* 0x0002a8000c1e1100 */
[----:B0-----:R-:W2:Y:S01]  /*1c070*/  LDL.LU R41, [R1+0x34c] ;  /* 0x00034c0001297983 */ /* 0x001ea20000300800 */
[----:B------:R-:W0:Y:S01]  /*1c080*/  S2R R28, SR_TID.X ;  /* 0x00000000001c7919 */ /* 0x000e220000002100 */
[----:B------:R-:W-:-:S05]  /*1c090*/  IADD3 R83, P3, PT, R36, R83, RZ ;  /* 0x0000005324537210 */ /* 0x000fca0007f7e0ff */
[----:B-1----:R-:W-:Y:S01]  /*1c0a0*/  @!P2 IMAD.MOV.U32 R40, RZ, RZ, R83 ;  /* 0x000000ffff28a224 */ /* 0x002fe200078e0053 */
[----:B------:R-:W-:Y:S01]  /*1c0b0*/  STL [R1+0x350], R83 ;  /* 0x0003505301007387 */ /* 0x000fe20000100800 */
[----:B0-----:R-:W-:-:S04]  /*1c0c0*/  LOP3.LUT R28, R28, 0x7f, RZ, 0xc0, !PT ;  /* 0x0000007f1c1c7812 */ /* 0x001fc800078ec0ff */
[----:B------:R-:W-:-:S05]  /*1c0d0*/  LOP3.LUT R28, R28, 0x10, RZ, 0x3c, !PT ;  /* 0x000000101c1c7812 */ /* 0x000fca00078e3cff */
[----:B------:R0:W-:Y:S02]  /*1c0e0*/  STS.U8 [R28+UR9+0x8080], R49 ;  /* 0x008080311c007988 */ /* 0x0001e40008000009 */
[----:B0-----:R-:W-:Y:S01]  /*1c0f0*/  PRMT R49, RZ, 0x7610, R49 ;  /* 0x00007610ff317816 */ /* 0x001fe20000000031 */
[----:B--2---:R-:W-:-:S05]  /*1c100*/  IMAD.X R41, R38, 0x1, R41, P3 ;  /* 0x0000000126297824 */ /* 0x004fca00018e0629 */
[----:B------:R0:W-:Y:S04]  /*1c110*/  STL [R1+0x34c], R41 ;  /* 0x00034c2901007387 */ /* 0x0001e80000100800 */
[----:B------:R-:W2:Y:S04]  /*1c120*/  LDL.LU R83, [R1+0x450] ;  /* 0x0004500001537983 */ /* 0x000ea80000300800 */
[----:B------:R1:W2:Y:S04]  /*1c130*/  @!P2 LDG.E.U8 R49, desc[UR18][R40.64] ;  /* 0x000000122831a981 */ /* 0x0002a8000c1e1100 */
[----:B------:R-:W2:Y:S04]  /*1c140*/  LDL.LU R40, [R1+0x38c] ;  /* 0x00038c0001287983 */ /* 0x000ea80000300800 */
[----:B0-----:R-:W1:Y:S04]  /*1c150*/  LDL.LU R41, [R1+0x390] ;  /* 0x0003900001297983 */ /* 0x001e680000300800 */
[----:B------:R0:W-:Y:S02]  /*1c160*/  STS.U8 [R28+UR9+0x8480], R48 ;  /* 0x008480301c007988 */ /* 0x0001e40008000009 */
[----:B0-----:R-:W-:-:S02]  /*1c170*/  PRMT R48, RZ, 0x7610, R48 ;  /* 0x00007610ff307816 */ /* 0x001fc40000000030 */
[----:B-1----:R-:W-:-:S05]  /*1c180*/  IADD3 R41, P3, PT, R36, R41, RZ ;  /* 0x0000002924297210 */ /* 0x002fca0007f7e0ff */
        /* <DEDUP_REMOVED lines=65> */
[----:B------:R-:W-:Y:S02]  /*1c5a0*/  STS.U8 [R28+UR9+0xa080], R82 ;  /* 0x00a080521c007988 */ /* 0x000fe40008000009 */
[----:B0-----:R-:W-:Y:S02]  /*1c5b0*/  @!P2 IMAD.MOV.U32 R40, RZ, RZ, R16 ;  /* 0x000000ffff28a224 */ /* 0x001fe400078e0010 */
[----:B------:R0:W-:Y:S01]  /*1c5c0*/  STL [R1+0x508], R16 ;  /* 0x0005081001007387 */ /* 0x0001e20000100800 */
[----:B--2---:R-:W-:-:S05]  /*1c5d0*/  IMAD.X R41, R38, 0x1, R41, P3 ;  /* 0x0000000126297824 */ /* 0x004fca00018e0629 */
[----:B------:R-:W-:Y:S04]  /*1c5e0*/  STL [R1+0x504], R41 ;  /* 0x0005042901007387 */ /* 0x000fe80000100800 */
[----:B0-----:R-:W2:Y:S04]  /*1c5f0*/  LDL.LU R16, [R1+0x1f8] ;  /* 0x0001f80001107983 */ /* 0x001ea80000300800 */
[----:B------:R-:W2:Y:S01]  /*1c600*/  LDL.LU R82, [R1+0x134] ;  /* 0x0001340001527983 */ /* 0x000ea20000300800 */
[----:B------:R-:W-:-:S03]  /*1c610*/  IADD3 R83, P3, PT, R36, R83, RZ ;  /* 0x0000005324537210 */ /* 0x000fc60007f7e0ff */
[----:B------:R0:W-:Y:S04]  /*1c620*/  STS.U8 [R28+UR9+0x9c80], R42 ;  /* 0x009c802a1c007988 */ /* 0x0001e80008000009 */
[----:B------:R1:W-:Y:S01]  /*1c630*/  STL [R1+0x138], R83 ;  /* 0x0001385301007387 */ /* 0x0003e20000100800 */
[----:B0-----:R-:W-:-:S06]  /*1c640*/  PRMT R42, RZ, 0x7610, R42 ;  /* 0x00007610ff2a7816 */ /* 0x001fcc000000002a */
[----:B------:R0:W3:Y:S02]  /*1c650*/  @!P2 LDG.E.U8 R42, desc[UR18][R40.64] ;  /* 0x00000012282aa981 */ /* 0x0000e4000c1e1100 */
[----:B0-----:R-:W-:Y:S01]  /*1c660*/  PRMT R41, RZ, 0x7610, R41 ;  /* 0x00007610ff297816 */ /* 0x001fe20000000029 */
[----:B--2---:R-:W-:-:S05]  /*1c670*/  IMAD.X R82, R38, 0x1, R82, P3 ;  /* 0x0000000126527824 */ /* 0x004fca00018e0652 */
[-C--:B-1----:R-:W-:Y:S01]  /*1c680*/  @!P2 LOP3.LUT R83, R83, R82.reuse, RZ, 0x3c, !PT ;  /* 0x000000525353a212 */ /* 0x082fe200078e3cff */
[----:B------:R0:W-:Y:S03]  /*1c690*/  STL [R1+0x134], R82 ;  /* 0x0001345201007387 */ /* 0x0001e60000100800 */
[----:B0-----:R-:W-:-:S04]  /*1c6a0*/  @!P2 LOP3.LUT R82, R83, R82, RZ, 0x3c, !PT ;  /* 0x000000525352a212 */ /* 0x001fc800078e3cff */
        /* <DEDUP_REMOVED lines=75> */
[----:B------:R0:W-:Y:S01]  /*1cb60*/  STS.U8 [R28+UR9+0xa480], R109 ;  /* 0x00a4806d1c007988 */ /* 0x0001e20008000009 */
[----:B-1----:R-:W-:-:S03]  /*1cb70*/  PRMT R90, RZ, 0x7610, R90 ;  /* 0x00007610ff5a7816 */ /* 0x002fc6000000005a */
[----:B0-----:R-:W3:Y:S04]  /*1cb80*/  LDL.LU R28, [R1+0x398] ;  /* 0x00039800011c7983 */ /* 0x001ee80000300800 */
[----:B------:R0:W-:Y:S01]  /*1cb90*/  STL [R1+0x318], R16 ;  /* 0x0003181001007387 */ /* 0x0001e20000100800 */
[----:B--2---:R-:W-:-:S05]  /*1cba0*/  IMAD.X R83, R38, 0x1, R83, P3 ;  /* 0x0000000126537824 */ /* 0x004fca00018e0653 */
[----:B------:R1:W-:Y:S04]  /*1cbb0*/  STL [R1+0x314], R83 ;  /* 0x0003145301007387 */ /* 0x0003e80000100800 */
[----:B0-----:R-:W2:Y:S04]  /*1cbc0*/  LDL.LU R16, [R1+0x418] ;  /* 0x0004180001107983 */ /* 0x001ea80000300800 */
[----:B------:R0:W2:Y:S04]  /*1cbd0*/  @!P2 LDG.E.U8 R90, desc[UR18][R82.64] ;  /* 0x00000012525aa981 */ /* 0x0000a8000c1e1100 */
[----:B------:R-:W2:Y:S04]  /*1cbe0*/  LDL.LU R82, [R1+0x354] ;  /* 0x0003540001527983 */ /* 0x000ea80000300800 */
[----:B-1----:R-:W0:Y:S01]  /*1cbf0*/  LDL.LU R83, [R1+0x358] ;  /* 0x0003580001537983 */ /* 0x002e220000300800 */
[----:B------:R-:W1:Y:S02]  /*1cc00*/  S2R R29, SR_TID.X ;  /* 0x00000000001d7919 */ /* 0x000e640000002100 */
[----:B-1----:R-:W-:-:S04]  /*1cc10*/  LOP3.LUT R29, R29, 0x7f, RZ, 0xc0, !PT ;  /* 0x0000007f1d1d7812 */ /* 0x002fc800078ec0ff */
[----:B------:R-:W-:-:S05]  /*1cc20*/  LOP3.LUT R29, R29, 0x20, RZ, 0x3c, !PT ;  /* 0x000000201d1d7812 */ /* 0x000fca00078e3cff */
[----:B------:R1:W-:Y:S02]  /*1cc30*/  STS.U8 [R29+UR9+0x8100], R91 ;  /* 0x0081005b1d007988 */ /* 0x0003e40008000009 */
[----:B-1----:R-:W-:Y:S02]  /*1cc40*/  PRMT R91, RZ, 0x7610, R91 ;  /* 0x00007610ff5b7816 */ /* 0x002fe4000000005b */
        /* <DEDUP_REMOVED lines=165> */
[----:B0-----:R-:W-:Y:S01]  /*1d6a0*/  @!P2 IMAD.MOV.U32 R82, RZ, RZ, R16 ;  /* 0x000000ffff52a224 */ /* 0x001fe200078e0010 */
[----:B-1----:R-:W-:Y:S01]  /*1d6b0*/  PRMT R95, RZ, 0x7610, R95 ;  /* 0x00007610ff5f7816 */ /* 0x002fe2000000005f */
[----:B------:R-:W3:Y:S04]  /*1d6c0*/  LDL.LU R29, [R1+0x3a0] ;  /* 0x0003a000011d7983 */ /* 0x000ee80000300800 */
[----:B------:R0:W-:Y:S01]  /*1d6d0*/  STL [R1+0x320], R16 ;  /* 0x0003201001007387 */ /* 0x0001e20000100800 */
[----:B------:R-:W1:Y:S01]  /*1d6e0*/  S2R R30, SR_TID.X ;  /* 0x00000000001e7919 */ /* 0x000e620000002100 */
[----:B--2---:R-:W-:-:S05]  /*1d6f0*/  IMAD.X R83, R38, 0x1, R83, P3 ;  /* 0x0000000126537824 */ /* 0x004fca00018e0653 */
[----:B------:R2:W-:Y:S04]  /*1d700*/  STL [R1+0x31c], R83 ;  /* 0x00031c5301007387 */ /* 0x0005e80000100800 */
[----:B0-----:R-:W3:Y:S04]  /*1d710*/  LDL.LU R16, [R1+0x3e0] ;  /* 0x0003e00001107983 */ /* 0x001ee80000300800 */
[----:B------:R0:W3:Y:S04]  /*1d720*/  @!P2 LDG.E.U8 R95, desc[UR18][R82.64] ;  /* 0x00000012525fa981 */ /* 0x0000e8000c1e1100 */
[----:B--2---:R-:W2:Y:S01]  /*1d730*/  LDL.LU R83, [R1+0x35c] ;  /* 0x00035c0001537983 */ /* 0x004ea20000300800 */
[----:B-1----:R-:W-:-:S02]  /*1d740*/  LOP3.LUT R30, R30, 0x7f, RZ, 0xc0, !PT ;  /* 0x0000007f1e1e7812 */ /* 0x002fc400078ec0ff */
[----:B------:R-:W-:Y:S02]  /*1d750*/  IADD3 R28, P3, PT, R36, R28, RZ ;  /* 0x0000001c241c7210 */ /* 0x000fe40007f7e0ff */
[----:B------:R-:W-:-:S03]  /*1d760*/  LOP3.LUT R30, R30, 0x30, RZ, 0x3c, !PT ;  /* 0x000000301e1e7812 */ /* 0x000fc600078e3cff */
[----:B0-----:R-:W-:Y:S02]  /*1d770*/  @!P2 IMAD.MOV.U32 R82, RZ, RZ, R28 ;  /* 0x000000ffff52a224 */ /* 0x001fe400078e001c */
[----:B------:R0:W-:Y:S04]  /*1d780*/  STS.U8 [R30+UR9+0x8180], R94 ;  /* 0x0081805e1e007988 */ /* 0x0001e80008000009 */
[----:B------:R1:W-:Y:S01]  /*1d790*/  STL [R1+0x360], R28 ;  /* 0x0003601c01007387 */ /* 0x0003e20000100800 */
[----:B0-----:R-:W-:Y:S01]  /*1d7a0*/  PRMT R94, RZ, 0x7610, R94 ;  /* 0x00007610ff5e7816 */ /* 0x001fe2000000005e */
[----:B--2---:R-:W-:-:S05]  /*1d7b0*/  IMAD.X R83, R38, 0x1, R83, P3 ;  /* 0x0000000126537824 */ /* 0x004fca00018e0653 */
[----:B------:R0:W-:Y:S04]  /*1d7c0*/  STL [R1+0x35c], R83 ;  /* 0x00035c5301007387 */ /* 0x0001e80000100800 */
[----:B-1----:R-:W2:Y:S04]  /*1d7d0*/  LDL.LU R28, [R1+0x420] ;  /* 0x00042000011c7983 */ /* 0x002ea80000300800 */
[----:B------:R1:W2:Y:S04]  /*1d7e0*/  @!P2 LDG.E.U8 R94, desc[UR18][R82.64] ;  /* 0x00000012525ea981 */ /* 0x0002a8000c1e1100 */
[----:B0-----:R-:W2:Y:S01]  /*1d7f0*/  LDL.LU R83, [R1+0x39c] ;  /* 0x00039c0001537983 */ /* 0x001ea20000300800 */
[----:B---3--:R-:W-:-:S03]  /*1d800*/  IADD3 R29, P3, PT, R36, R29, RZ ;  /* 0x0000001d241d7210 */ /* 0x008fc60007f7e0ff */
[----:B------:R0:W-:Y:S02]  /*1d810*/  STS.U8 [R30+UR9+0x8580], R93 ;  /* 0x0085805d1e007988 */ /* 0x0001e40008000009 */
[----:B-1----:R-:W-:Y:S02]  /*1d820*/  @!P2 IMAD.MOV.U32 R82, RZ, RZ, R29 ;  /* 0x000000ffff52a224 */ /* 0x002fe400078e001d */
[----:B------:R1:W-:Y:S01]  /*1d830*/  STL [R1+0x3a0], R29 ;  /* 0x0003a01d01007387 */ /* 0x0003e20000100800 */
[----:B0-----:R-:W-:Y:S01]  /*1d840*/  PRMT R93, RZ, 0x7610, R93 ;  /* 0x00007610ff5d7816 */ /* 0x001fe2000000005d */
[----:B--2---:R-:W-:-:S05]  /*1d850*/  IMAD.X R83, R38, 0x1, R83, P3 ;  /* 0x0000000126537824 */ /* 0x004fca00018e0653 */
[----:B------:R0:W-:Y:S04]  /*1d860*/  STL [R1+0x39c], R83 ;  /* 0x00039c5301007387 */ /* 0x0001e80000100800 */
[----:B-1----:R-:W2:Y:S04]  /*1d870*/  LDL.LU R29, [R1+0x460] ;  /* 0x00046000011d7983 */ /* 0x002ea80000300800 */
[----:B------:R1:W3:Y:S04]  /*1d880*/  @!P2 LDG.E.U8 R93, desc[UR18][R82.64] ;  /* 0x00000012525da981 */ /* 0x0002e8000c1e1100 */
[----:B0-----:R-:W2:Y:S01]  /*1d890*/  LDL.LU R83, [R1+0x3dc] ;  /* 0x0003dc0001537983 */ /* 0x001ea20000300800 */
[----:B------:R-:W-:-:S02]  /*1d8a0*/  IADD3 R16, P3, PT, R36, R16, RZ ;  /* 0x0000001024107210 */ /* 0x000fc40007f7e0ff */
[----:B------:R-:W-:-:S03]  /*1d8b0*/  PRMT R109, RZ, 0x7610, R109 ;  /* 0x00007610ff6d7816 */ /* 0x000fc6000000006d */
[----:B-1----:R-:W-:Y:S01]  /*1d8c0*/  @!P2 IMAD.MOV.U32 R82, RZ, RZ, R16 ;  /* 0x000000ffff52a224 */ /* 0x002fe200078e0010 */
[----:B------:R0:W-:Y:S01]  /*1d8d0*/  STL [R1+0x3e0], R16 ;  /* 0x0003e01001007387 */ /* 0x0001e20000100800 */
        /* <DEDUP_REMOVED lines=26> */
[----:B------:R1:W-:Y:S04]  /*1da80*/  STS.U8 [R30+UR9+0x9580], R147 ;  /* 0x009580931e007988 */ /* 0x0003e80008000009 */
[----:B------:R3:W-:Y:S01]  /*1da90*/  STS.U8 [R30+UR9+0x9980], R149 ;  /* 0x009980951e007988 */ /* 0x0007e20008000009 */
[----:B-1----:R-:W-:-:S02]  /*1daa0*/  PRMT R147, RZ, 0x7610, R147 ;  /* 0x00007610ff937816 */ /* 0x002fc40000000093 */
[----:B---3--:R-:W-:Y:S02]  /*1dab0*/  PRMT R149, RZ, 0x7610, R149 ;  /* 0x00007610ff957816 */ /* 0x008fe40000000095 */
[----:B0-----:R-:W-:-:S05]  /*1dac0*/  IADD3 R83, P3, PT, R36, R83, RZ ;  /* 0x0000005324537210 */ /* 0x001fca0007f7e0ff */
[----:B--2---:R-:W-:Y:S01]  /*1dad0*/  IMAD.X R82, R38, 0x1, R82, P3 ;  /* 0x0000000126527824 */ /* 0x004fe200018e0652 */
[----:B------:R0:W-:Y:S01]  /*1dae0*/  STL [R1+0x4a0], R83 ;  /* 0x0004a05301007387 */ /* 0x0001e20000100800 */
[----:B------:R-:W-:-:S03]  /*1daf0*/  IADD3 R16, P3, PT, R36, R16, RZ ;  /* 0x0000001024107210 */ /* 0x000fc60007f7e0ff */
[----:B------:R1:W-:Y:S01]  /*1db00*/  STL [R1+0x49c], R82 ;  /* 0x00049c5201007387 */ /* 0x0003e20000100800 */
[----:B0-----:R-:W-:-:S04]  /*1db10*/  @!P2 LOP3.LUT R83, R83, R82, RZ, 0x3c, !PT ;  /* 0x000000525353a212 */ /* 0x001fc800078e3cff */
[----:B-1----:R-:W-:Y:S01]  /*1db20*/  @!P2 LOP3.LUT R82, R83, R82, RZ, 0x3c, !PT ;  /* 0x000000525352a212 */ /* 0x002fe200078e3cff */
[----:B------:R-:W-:-:S03]  /*1db30*/  IMAD.X R28, R38, 0x1, R28, P3 ;  /* 0x00000001261c7824 */ /* 0x000fc600018e061c */
[----:B------:R-:W-:Y:S01]  /*1db40*/  @!P2 LOP3.LUT R83, R83, R82, RZ, 0x3c, !PT ;  /* 0x000000525353a212 */ /* 0x000fe200078e3cff */
[----:B------:R0:W-:Y:S04]  /*1db50*/  STL [R1+0x4e0], R16 ;  /* 0x0004e01001007387 */ /* 0x0001e80000100800 */
[----:B------:R1:W2:Y:S04]  /*1db60*/  @!P2 LDG.E.U8 R147, desc[UR18][R82.64] ;  /* 0x000000125293a981 */ /* 0x0002a8000c1e1100 */
[----:B------:R3:W-:Y:S01]  /*1db70*/  STL [R1+0x4dc], R28 ;  /* 0x0004dc1c01007387 */ /* 0x0007e20000100800 */
[----:B-1----:R-:W-:-:S02]  /*1db80*/  @!P2 IMAD.MOV.U32 R82, RZ, RZ, R16 ;  /* 0x000000ffff52a224 */ /* 0x002fc400078e0010 */
[----:B------:R-:W-:Y:S01]  /*1db90*/  @!P2 IMAD.MOV.U32 R83, RZ, RZ, R28 ;  /* 0x000000ffff53a224 */ /* 0x000fe200078e001c */
[----:B0-----:R-:W2:Y:S04]  /*1dba0*/  LDL.LU R16, [R1+0x188] ;  /* 0x0001880001107983 */ /* 0x001ea80000300800 */
[----:B---3--:R-:W3:Y:S04]  /*1dbb0*/  LDL.LU R28, [R1+0x1c8] ;  /* 0x0001c800011c7983 */ /* 0x008ee80000300800 */
        /* <DEDUP_REMOVED lines=27> */
[----:B------:R-:W-:Y:S01]  /*1dd70*/  STL [R1+0x188], R16 ;  /* 0x0001881001007387 */ /* 0x000fe20000100800 */
[----:B-1----:R-:W-:-:S03]  /*1dd80*/  PRMT R144, RZ, 0x7610, R144 ;  /* 0x00007610ff907816 */ /* 0x002fc60000000090 */
[----:B------:R0:W-:Y:S02]  /*1dd90*/  STS.U8 [R30+UR9+0xa980], R137 ;  /* 0x00a980891e007988 */ /* 0x0001e40008000009 */
[----:B0-----:R-:W-:Y:S01]  /*1dda0*/  PRMT R137, RZ, 0x7610, R137 ;  /* 0x00007610ff897816 */ /* 0x001fe20000000089 */
[----:B--2---:R-:W-:Y:S01]  /*1ddb0*/  IMAD.X R83, R38, 0x1, R83, P3 ;  /* 0x0000000126537824 */ /* 0x004fe200018e0653 */
[----:B---3--:R-:W-:-:S04]  /*1ddc0*/  IADD3 R28, P3, PT, R36, R28, RZ ;  /* 0x0000001c241c7210 */ /* 0x008fc80007f7e0ff */
[----:B------:R0:W2:Y:S01]  /*1ddd0*/  @!P2 LDG.E.U8 R144, desc[UR18][R82.64] ;  /* 0x000000125290a981 */ /* 0x0000a2000c1e1100 */
[----:B------:R-:W-:-:S03]  /*1dde0*/  IMAD.X R29, R38, 0x1, R29, P3 ;  /* 0x00000001261d7824 */ /* 0x000fc600018e061d */
[----:B------:R1:W-:Y:S04]  /*1ddf0*/  STL [R1+0x184], R83 ;  /* 0x0001845301007387 */ /* 0x0003e80000100800 */
[----:B------:R-:W3:Y:S01]  /*1de00*/  LDL.LU R16, [R1+0x90] ;  /* 0x0000900001107983 */ /* 0x000ee20000300800 */
[----:B0-----:R-:W-:-:S03]  /*1de10*/  @!P2 IMAD.MOV.U32 R82, RZ, RZ, R28 ;  /* 0x000000ffff52a224 */ /* 0x001fc600078e001c */
[----:B------:R-:W-:Y:S01]  /*1de20*/  STL [R1+0x1c8], R28 ;  /* 0x0001c81c01007387 */ /* 0x000fe20000100800 */
[----:B-1----:R-:W-:-:S03]  /*1de30*/  @!P2 IMAD.MOV.U32 R83, RZ, RZ, R29 ;  /* 0x000000ffff53a224 */ /* 0x002fc600078e001d */
[----:B------:R0:W-:Y:S04]  /*1de40*/  STL [R1+0x1c4], R29 ;  /* 0x0001c41d01007387 */ /* 0x0001e80000100800 */
[----:B------:R1:W2:Y:S04]  /*1de50*/  @!P2 LDG.E.U8 R137, desc[UR18][R82.64] ;  /* 0x000000125289a981 */ /* 0x0002a8000c1e1100 */
[----:B0-----:R-:W2:Y:S04]  /*1de60*/  LDL.LU R29, [R1+0x40] ;  /* 0x00004000011d7983 */ /* 0x001ea80000300800 */
[----:B------:R-:W2:Y:S04]  /*1de70*/  LDL.LU R28, [R1+0x28] ;  /* 0x00002800011c7983 */ /* 0x000ea80000300800 */
[----:B------:R-:W2:Y:S04]  /*1de80*/  LDL.LU R82, [R1+0x204] ;  /* 0x0002040001527983 */ /* 0x000ea80000300800 */
[----:B------:R-:W1:Y:S04]  /*1de90*/  LDL.LU R83, [R1+0x208] ;  /* 0x0002080001537983 */ /* 0x000e680000300800 */
        /* <DEDUP_REMOVED lines=36> */
[----:B------:R1:W-:Y:S04]  /*1e0e0*/  STS.U8 [R30+UR9+0x9180], R31 ;  /* 0x0091801f1e007988 */ /* 0x0003e80008000009 */
[----:B------:R-:W-:Y:S04]  /*1e0f0*/  STS.U8 [R30+UR9+0xb980], R84 ;  /* 0x00b980541e007988 */ /* 0x000fe80008000009 */
[----:B------:R0:W-:Y:S01]  /*1e100*/  STS.U8 [R30+UR9+0xbd80], R39 ;  /* 0x00bd80271e007988 */ /* 0x0001e20008000009 */
[----:B-1----:R-:W1:Y:S01]  /*1e110*/  S2R R31, SR_TID.X ;  /* 0x00000000001f7919 */ /* 0x002e620000002100 */
[----:B0-----:R-:W-:-:S05]  /*1e120*/  IADD3 R83, P3, PT, R36, R83, RZ ;  /* 0x0000005324537210 */ /* 0x001fca0007f7e0ff */
[----:B--2---:R-:W-:Y:S01]  /*1e130*/  IMAD.X R82, R38, 0x1, R82, P3 ;  /* 0x0000000126527824 */ /* 0x004fe200018e0652 */
[----:B------:R-:W-:Y:S04]  /*1e140*/  STL [R1+0x2e8], R83 ;  /* 0x0002e85301007387 */ /* 0x000fe80000100800 */
[----:B------:R-:W-:Y:S04]  /*1e150*/  STL [R1+0x2e4], R82 ;  /* 0x0002e45201007387 */ /* 0x000fe80000100800 */
[----:B------:R-:W2:Y:S01]  /*1e160*/  LDL.LU R30, [R1+0x50] ;  /* 0x00005000011e7983 */ /* 0x000ea20000300800 */
[----:B-1----:R-:W-:-:S04]  /*1e170*/  LOP3.LUT R31, R31, 0x7f, RZ, 0xc0, !PT ;  /* 0x0000007f1f1f7812 */ /* 0x002fc800078ec0ff */
[----:B------:R-:W-:-:S05]  /*1e180*/  LOP3.LUT R31, R31, 0x40, RZ, 0x3c, !PT ;  /* 0x000000401f1f7812 */ /* 0x000fca00078e3cff */
[----:B---3--:R0:W-:Y:S04]  /*1e190*/  STS.U8 [R31+UR9+0x8200], R16 ;  /* 0x008200101f007988 */ /* 0x0081e80008000009 */
[----:B------:R1:W-:Y:S04]  /*1e1a0*/  STS.U8 [R31+UR9+0x8600], R17 ;  /* 0x008600111f007988 */ /* 0x0003e80008000009 */
[----:B------:R3:W-:Y:S04]  /*1e1b0*/  STS.U8 [R31+UR9+0x8a00], R12 ;  /* 0x008a000c1f007988 */ /* 0x0007e80008000009 */
[----:B0-----:R-:W5:Y:S04]  /*1e1c0*/  LDL.LU R16, [R1+0xa34] ;  /* 0x000a340001107983 */ /* 0x001f680000300800 */
[----:B-1----:R-:W5:Y:S04]  /*1e1d0*/  LDL.LU R17, [R1+0xa30] ;  /* 0x000a300001117983 */ /* 0x002f680000300800 */
[----:B------:R0:W-:Y:S04]  /*1e1e0*/  STS.U8 [R31+UR9+0x9e00], R32 ;  /* 0x009e00201f007988 */ /* 0x0001e80008000009 */
[----:B---3--:R-:W5:Y:S04]  /*1e1f0*/  LDL.LU R12, [R1+0xa2c] ;  /* 0x000a2c00010c7983 */ /* 0x008f680000300800 */
[----:B------:R1:W-:Y:S01]  /*1e200*/  STS.U8 [R31+UR9+0x8e00], R13 ;  /* 0x008e000d1f007988 */ /* 0x0003e20008000009 */
[----:B0-----:R-:W0:Y:S03]  /*1e210*/  S2R R32, SR_TID.X ;  /* 0x0000000000207919 */ /* 0x001e260000002100 */
[----:B------:R3:W-:Y:S04]  /*1e220*/  STS.U8 [R31+UR9+0xa200], R162 ;  /* 0x00a200a21f007988 */ /* 0x0007e80008000009 */
[----:B-1----:R-:W5:Y:S04]  /*1e230*/  LDL.LU R13, [R1+0xa28] ;  /* 0x000a2800010d7983 */ /* 0x002f680000300800 */
[----:B------:R1:W-:Y:S04]  /*1e240*/  STS.U8 [R31+UR9+0xa600], R155 ;  /* 0x00a6009b1f007988 */ /* 0x0003e80008000009 */
[----:B---3--:R-:W3:Y:S04]  /*1e250*/  LDL.LU R162, [R1+0x88] ;  /* 0x0000880001a27983 */ /* 0x008ee80000300800 */
[----:B-1----:R-:W3:Y:S01]  /*1e260*/  LDL.LU R155, [R1+0x8c] ;  /* 0x00008c00019b7983 */ /* 0x002ee20000300800 */
[----:B0-----:R-:W-:-:S04]  /*1e270*/  LOP3.LUT R32, R32, 0x7f, RZ, 0xc0, !PT ;  /* 0x0000007f20207812 */ /* 0x001fc800078ec0ff */
[----:B------:R-:W-:Y:S01]  /*1e280*/  LOP3.LUT R32, R32, 0x50, RZ, 0x3c, !PT ;  /* 0x0000005020207812 */ /* 0x000fe200078e3cff */
[----:B------:R-:W-:Y:S04]  /*1e290*/  STS.U8 [R31+UR9+0x9600], R29 ;  /* 0x0096001d1f007988 */ /* 0x000fe80008000009 */
[----:B------:R-:W-:Y:S04]  /*1e2a0*/  STS.U8 [R31+UR9+0x9a00], R28 ;  /* 0x009a001c1f007988 */ /* 0x000fe80008000009 */
[----:B----4-:R-:W-:Y:S04]  /*1e2b0*/  STS.U8 [R31+UR9+0xaa00], R143 ;  /* 0x00aa008f1f007988 */ /* 0x010fe80008000009 */
[----:B------:R-:W-:Y:S04]  /*1e2c0*/  STS.U8 [R31+UR9+0xae00], R134 ;  /* 0x00ae00861f007988 */ /* 0x000fe80008000009 */
[----:B------:R-:W-:Y:S04]  /*1e2d0*/  STS.U8 [R31+UR9+0xb200], R127 ;  /* 0x00b2007f1f007988 */ /* 0x000fe80008000009 */
[----:B------:R-:W-:Y:S04]  /*1e2e0*/  STS.U8 [R31+UR9+0xb600], R117 ;  /* 0x00b600751f007988 */ /* 0x000fe80008000009 */
[----:B------:R-:W-:Y:S04]  /*1e2f0*/  STS.U8 [R31+UR9+0xba00], R81 ;  /* 0x00ba00511f007988 */ /* 0x000fe80008000009 */
[----:B------:R-:W-:Y:S04]  /*1e300*/  STS.U8 [R31+UR9+0xbe00], R80 ;  /* 0x00be00501f007988 */ /* 0x000fe80008000009 */
[----:B--2---:R-:W-:Y:S04]  /*1e310*/  STS.U8 [R31+UR9+0x9200], R30 ;  /* 0x0092001e1f007988 */ /* 0x004fe80008000009 */
[----:B------:R0:W-:Y:S04]  /*1e320*/  STS.U8 [R32+UR9+0x8680], R6 ;  /* 0x0086800620007988 */ /* 0x0001e80008000009 */
[----:B------:R1:W-:Y:S04]  /*1e330*/  STS.U8 [R32+UR9+0x8a80], R7 ;  /* 0x008a800720007988 */ /* 0x0003e80008000009 */
[----:B------:R2:W-:Y:S04]  /*1e340*/  STS.U8 [R32+UR9+0x8e80], R4 ;  /* 0x008e800420007988 */ /* 0x0005e80008000009 */
[----:B0-----:R-:W5:Y:S04]  /*1e350*/  LDL.LU R6, [R1+0xa24] ;  /* 0x000a240001067983 */ /* 0x001f680000300800 */
[----:B-1----:R-:W5:Y:S04]  /*1e360*/  LDL.LU R7, [R1+0xa20] ;  /* 0x000a200001077983 */ /* 0x002f680000300800 */
[----:B--2---:R-:W5:Y:S04]  /*1e370*/  LDL.LU R4, [R1+0xa1c] ;  /* 0x000a1c0001047983 */ /* 0x004f680000300800 */
[----:B------:R0:W-:Y:S04]  /*1e380*/  STS.U8 [R32+UR9+0x9280], R5 ;  /* 0x0092800520007988 */ /* 0x0001e80008000009 */
[----:B------:R1:W-:Y:S04]  /*1e390*/  STS.U8 [R32+UR9+0x9680], R19 ;  /* 0x0096801320007988 */ /* 0x0003e80008000009 */
[----:B0-----:R-:W5:Y:S04]  /*1e3a0*/  LDL.LU R5, [R1+0xa18] ;  /* 0x000a180001057983 */ /* 0x001f680000300800 */
[----:B-1----:R-:W2:Y:S04]  /*1e3b0*/  LDL.LU R19, [R1+0xa14] ;  /* 0x000a140001137983 */ /* 0x002ea80000300800 */
[----:B------:R0:W-:Y:S02]  /*1e3c0*/  STS.U8 [R32+UR9+0x9e80], R33 ;  /* 0x009e802120007988 */ /* 0x0001e40008000009 */
[----:B0-----:R-:W0:Y:S02]  /*1e3d0*/  S2R R33, SR_TID.X ;  /* 0x0000000000217919 */ /* 0x001e240000002100 */
[----:B------:R1:W-:Y:S04]  /*1e3e0*/  STS.U8 [R32+UR9+0x9a80], R26 ;  /* 0x009a801a20007988 */ /* 0x0003e80008000009 */
[----:B---3--:R-:W-:Y:S04]  /*1e3f0*/  STS.U8 [R32+UR9+0x8280], R155 ;  /* 0x0082809b20007988 */ /* 0x008fe80008000009 */
[----:B------:R-:W-:Y:S04]  /*1e400*/  STS.U8 [R32+UR9+0xa280], R161 ;  /* 0x00a280a120007988 */ /* 0x000fe80008000009 */
[----:B------:R-:W-:Y:S04]  /*1e410*/  STS.U8 [R32+UR9+0xa680], R154 ;  /* 0x00a6809a20007988 */ /* 0x000fe80008000009 */
[----:B------:R-:W-:Y:S04]  /*1e420*/  STS.U8 [R32+UR9+0xaa80], R141 ;  /* 0x00aa808d20007988 */ /* 0x000fe80008000009 */
[----:B------:R-:W-:Y:S04]  /*1e430*/  STS.U8 [R32+UR9+0xae80], R133 ;  /* 0x00ae808520007988 */ /* 0x000fe80008000009 */
[----:B------:R-:W-:Y:S01]  /*1e440*/  STS.U8 [R32+UR9+0xb280], R124 ;  /* 0x00b2807c20007988 */ /* 0x000fe20008000009 */
[----:B0-----:R-:W-:-:S03]  /*1e450*/  LOP3.LUT R33, R33, 0x7f, RZ, 0xc0, !PT ;  /* 0x0000007f21217812 */ /* 0x001fc600078ec0ff */
[----:B------:R-:W-:Y:S01]  /*1e460*/  STS.U8 [R32+UR9+0xb680], R115 ;  /* 0x00b6807320007988 */ /* 0x000fe20008000009 */
[----:B------:R-:W-:-:S03]  /*1e470*/  LOP3.LUT R33, R33, 0x60, RZ, 0x3c, !PT ;  /* 0x0000006021217812 */ /* 0x000fc600078e3cff */
[----:B------:R-:W-:Y:S04]  /*1e480*/  STS.U8 [R32+UR9+0xba80], R79 ;  /* 0x00ba804f20007988 */ /* 0x000fe80008000009 */
[----:B------:R-:W-:Y:S04]  /*1e490*/  STS.U8 [R32+UR9+0xbe80], R78 ;  /* 0x00be804e20007988 */ /* 0x000fe80008000009 */
[----:B------:R0:W-:Y:S04]  /*1e4a0*/  STS.U8 [R33+UR9+0x9f00], R34 ;  /* 0x009f002221007988 */ /* 0x0001e80008000009 */
[----:B------:R3:W-:Y:S04]  /*1e4b0*/  STS.U8 [R33+UR9+0x8300], R162 ;  /* 0x008300a221007988 */ /* 0x0007e80008000009 */
[----:B-1----:R-:W5:Y:S01]  /*1e4c0*/  LDL.LU R26, [R1+0xa10] ;  /* 0x000a1000011a7983 */ /* 0x002f620000300800 */
[----:B0-----:R-:W0:Y:S01]  /*1e4d0*/  S2R R34, SR_TID.X ;  /* 0x0000000000227919 */ /* 0x001e220000002100 */
[----:B---3--:R-:W1:Y:S02]  /*1e4e0*/  S2R R162, SR_TID.X ;  /* 0x0000000000a27919 */ /* 0x008e640000002100 */
[----:B------:R3:W-:Y:S04]  /*1e4f0*/  STS.U8 [R33+UR9+0x8700], R27 ;  /* 0x0087001b21007988 */ /* 0x0007e80008000009 */
[----:B------:R4:W-:Y:S04]  /*1e500*/  STS.U8 [R33+UR9+0x8b00], R24 ;  /* 0x008b001821007988 */ /* 0x0009e80008000009 */
[----:B------:R4:W-:Y:S04]  /*1e510*/  STS.U8 [R33+UR9+0x8f00], R25 ;  /* 0x008f001921007988 */ /* 0x0009e80008000009 */
[----:B---3--:R-:W5:Y:S04]  /*1e520*/  LDL.LU R27, [R1+0xa0c] ;  /* 0x000a0c00011b7983 */ /* 0x008f680000300800 */
[----:B----4-:R-:W5:Y:S04]  /*1e530*/  LDL.LU R24, [R1+0xa08] ;  /* 0x000a080001187983 */ /* 0x010f680000300800 */
[----:B------:R-:W5:Y:S01]  /*1e540*/  LDL.LU R25, [R1+0xa04] ;  /* 0x000a040001197983 */ /* 0x000f620000300800 */
[----:B0-----:R-:W-:-:S04]  /*1e550*/  LOP3.LUT R34, R34, 0x7f, RZ, 0xc0, !PT ;  /* 0x0000007f22227812 */ /* 0x001fc800078ec0ff */
[----:B------:R-:W-:Y:S02]  /*1e560*/  LOP3.LUT R34, R34, 0x70, RZ, 0x3c, !PT ;  /* 0x0000007022227812 */ /* 0x000fe400078e3cff */
[----:B-1----:R-:W-:Y:S01]  /*1e570*/  LOP3.LUT R162, R162, 0x7f, RZ, 0xc0, !PT ;  /* 0x0000007fa2a27812 */ /* 0x002fe200078ec0ff */
[----:B------:R0:W-:Y:S04]  /*1e580*/  STS.U8 [R33+UR9+0x9300], R22 ;  /* 0x0093001621007988 */ /* 0x0001e80008000009 */
[----:B------:R1:W-:Y:S04]  /*1e590*/  STS.U8 [R33+UR9+0x9700], R23 ;  /* 0x0097001721007988 */ /* 0x0003e80008000009 */
[----:B------:R3:W-:Y:S04]  /*1e5a0*/  STS.U8 [R33+UR9+0x9b00], R18 ;  /* 0x009b001221007988 */ /* 0x0007e80008000009 */
        /* <DEDUP_REMOVED lines=8> */
[----:B0-----:R-:W5:Y:S04]  /*1e630*/  LDL.LU R22, [R1+0xa00] ;  /* 0x000a000001167983 */ /* 0x001f680000300800 */
        /* <DEDUP_REMOVED lines=15> */
[----:B-1----:R-:W5:Y:S04]  /*1e730*/  LDL.LU R23, [R1+0x9fc] ;  /* 0x0009fc0001177983 */ /* 0x002f680000300800 */
[----:B---3--:R-:W5:Y:S04]  /*1e740*/  LDL.LU R18, [R1+0x9f8] ;  /* 0x0009f80001127983 */ /* 0x008f680000300800 */
[----:B--2---:R0:W-:Y:S04]  /*1e750*/  STS.U8 [R34+UR9+0x8380], R19 ;  /* 0x0083801322007988 */ /* 0x0041e80008000009 */
[----:B------:R-:W-:Y:S04]  /*1e760*/  STS.U8 [R162+UR9+0xc000], R73 ;  /* 0x00c00049a2007988 */ /* 0x000fe80008000009 */
[----:B------:R-:W-:Y:S04]  /*1e770*/  STS.U8 [R162+UR9+0xc400], R72 ;  /* 0x00c40048a2007988 */ /* 0x000fe80008000009 */
[----:B0-----:R-:W5:Y:S04]  /*1e780*/  LDL.LU R19, [R1+0x9f4] ;  /* 0x0009f40001137983 */ /* 0x001f680000300800 */
[----:B------:R-:W-:Y:S04]  /*1e790*/  STS.U8 [R162+UR9+0xc800], R71 ;  /* 0x00c80047a2007988 */ /* 0x000fe80008000009 */
[----:B------:R-:W5:Y:S04]  /*1e7a0*/  LDL.LU R14, [R1+0x9f0] ;  /* 0x0009f000010e7983 */ /* 0x000f680000300800 */
        /* <DEDUP_REMOVED lines=13> */
[----:B------:R-:W-:Y:S04]  /*1e880*/  STS.U8 [R162+UR9+0xe800], R63 ;  /* 0x00e8003fa2007988 */ /* 0x000fe80008000009 */
[----:B------:R-:W2:Y:S04]  /*1e890*/  LDL.LU R134, [R1+0x14c] ;  /* 0x00014c0001867983 */ /* 0x000ea80000300800 */
[----:B------:R-:W-:Y:S04]  /*1e8a0*/  STS.U8 [R162+UR9+0xec00], R62 ;  /* 0x00ec003ea2007988 */ /* 0x000fe80008000009 */
[----:B------:R-:W3:Y:S04]  /*1e8b0*/  LDL.LU R133, [R1+0x150] ;  /* 0x0001500001857983 */ /* 0x000ee80000300800 */
[----:B------:R-:W-:Y:S04]  /*1e8c0*/  STS.U8 [R162+UR9+0xf000], R61 ;  /* 0x00f0003da2007988 */ /* 0x000fe80008000009 */
[----:B------:R-:W4:Y:S04]  /*1e8d0*/  LDL.LU R131, [R1+0x154] ;  /* 0x0001540001837983 */ /* 0x000f280000300800 */
[----:B------:R-:W-:Y:S04]  /*1e8e0*/  STS.U8 [R162+UR9+0xf400], R60 ;  /* 0x00f4003ca2007988 */ /* 0x000fe80008000009 */
[----:B------:R-:W4:Y:S04]  /*1e8f0*/  LDL.LU R128, [R1+0x158] ;  /* 0x0001580001807983 */ /* 0x000f280000300800 */
[----:B------:R0:W-:Y:S04]  /*1e900*/  STS.U8 [R162+UR9+0xf800], R59 ;  /* 0x00f8003ba2007988 */ /* 0x0001e80008000009 */
[----:B------:R-:W4:Y:S04]  /*1e910*/  LDL.LU R127, [R1+0x15c] ;  /* 0x00015c00017f7983 */ /* 0x000f280000300800 */
[----:B0-----:R-:W4:Y:S01]  /*1e920*/  LDL.LU R59, [R1+0x160] ;  /* 0x00016000013b7983 */ /* 0x001f220000300800 */
[----:B------:R-:W0:Y:S01]  /*1e930*/  S2R R28, SR_TID.X ;  /* 0x00000000001c7919 */ /* 0x000e220000002100 */
[----:B------:R-:W1:Y:S01]  /*1e940*/  S2R R29, SR_TID.X ;  /* 0x00000000001d7919 */ /* 0x000e620000002100 */
[----:B------:R-:W1:Y:S01]  /*1e950*/  S2R R30, SR_TID.X ;  /* 0x00000000001e7919 */ /* 0x000e620000002100 */
        /* <DEDUP_REMOVED lines=8> */
[----:B------:R-:W-:Y:S02]  /*1e9e0*/  LOP3.LUT R28, R28, 0x10, RZ, 0x3c, !PT ;  /* 0x000000101c1c7812 */ /* 0x000fe400078e3cff */
[----:B-1----:R-:W-:Y:S01]  /*1e9f0*/  LOP3.LUT R29, R29, 0x7f, RZ, 0xc0, !PT ;  /* 0x0000007f1d1d7812 */ /* 0x002fe200078ec0ff */
[----:B------:R-:W-:Y:S01]  /*1ea00*/  STS.U8 [R162+UR9+0xfc00], R58 ;  /* 0x00fc003aa2007988 */ /* 0x000fe20008000009 */
[----:B------:R-:W-:Y:S02]  /*1ea10*/  LOP3.LUT R30, R30, 0x7f, RZ, 0xc0, !PT ;  /* 0x0000007f1e1e7812 */ /* 0x000fe400078ec0ff */
[----:B------:R-:W-:Y:S01]  /*1ea20*/  LOP3.LUT R29, R29, 0x20, RZ, 0x3c, !PT ;  /* 0x000000201d1d7812 */ /* 0x000fe200078e3cff */
[----:B------:R0:W-:Y:S01]  /*1ea30*/  STS.U8 [R28+UR9+0xe480], R48 ;  /* 0x00e480301c007988 */ /* 0x0001e20008000009 */
[----:B------:R-:W-:-:S03]  /*1ea40*/  LOP3.LUT R30, R30, 0x30, RZ, 0x3c, !PT ;  /* 0x000000301e1e7812 */ /* 0x000fc600078e3cff */
        /* <DEDUP_REMOVED lines=31> */
[----:B------:R0:W-:Y:S01]  /*1ec40*/  STS.U8 [R30+UR9+0xc980], R100 ;  /* 0x00c980641e007988 */ /* 0x0001e20008000009 */
[----:B---3--:R-:W-:-:S05]  /*1ec50*/  IADD3 R133, P5, PT, R36, R133, RZ ;  /* 0x0000008524857210 */ /* 0x008fca0007fbe0ff */
[----:B--2---:R-:W-:Y:S01]  /*1ec60*/  IMAD.X R134, R38, 0x1, R134, P5 ;  /* 0x0000000126867824 */ /* 0x004fe200028e0686 */
[----:B------:R-:W-:Y:S01]  /*1ec70*/  STL [R1+0x150], R133 ;  /* 0x0001508501007387 */ /* 0x000fe20000100800 */
[----:B----4-:R-:W-:-:S05]  /*1ec80*/  IADD3 R128, P4, PT, R36, R128, RZ ;  /* 0x0000008024807210 */ /* 0x010fca0007f9e0ff */
[----:B------:R-:W-:Y:S01]  /*1ec90*/  IMAD.X R131, R38, 0x1, R131, P4 ;  /* 0x0000000126837824 */ /* 0x000fe200020e0683 */
[----:B------:R-:W-:-:S05]  /*1eca0*/  IADD3 R59, P3, PT, R36, R59, RZ ;  /* 0x0000003b243b7210 */ /* 0x000fca0007f7e0ff */
[----:B------:R2:W-:Y:S01]  /*1ecb0*/  STL [R1+0x160], R59 ;  /* 0x0001603b01007387 */ /* 0x0005e20000100800 */
[----:B------:R-:W-:-:S03]  /*1ecc0*/  IMAD.X R127, R38, 0x1, R127, P3 ;  /* 0x00000001267f7824 */ /* 0x000fc600018e067f */
[----:B------:R-:W-:Y:S04]  /*1ecd0*/  STL [R1+0x158], R128 ;  /* 0x0001588001007387 */ /* 0x000fe80000100800 */
[----:B------:R-:W-:Y:S04]  /*1ece0*/  STL [R1+0x14c], R134 ;  /* 0x00014c8601007387 */ /* 0x000fe80000100800 */
[----:B------:R-:W-:Y:S04]  /*1ecf0*/  STL [R1+0x154], R131 ;  /* 0x0001548301007387 */ /* 0x000fe80000100800 */
[----:B0-----:R-:W3:Y:S04]  /*1ed00*/  LDL.LU R48, [R1+0x1d0] ;  /* 0x0001d00001307983 */ /* 0x001ee80000300800 */
[----:B------:R-:W4:Y:S04]  /*1ed10*/  LDL.LU R58, [R1+0x1d8] ;  /* 0x0001d800013a7983 */ /* 0x000f280000300800 */
[----:B------:R-:W-:Y:S04]  /*1ed20*/  STL [R1+0x15c], R127 ;  /* 0x00015c7f01007387 */ /* 0x000fe80000100800 */
[----:B-1----:R-:W4:Y:S04]  /*1ed30*/  LDL.LU R49, [R1+0x1cc] ;  /* 0x0001cc0001317983 */ /* 0x002f280000300800 */
[----:B------:R-:W4:Y:S04]  /*1ed40*/  LDL.LU R100, [R1+0x1d4] ;  /* 0x0001d40001647983 */ /* 0x000f280000300800 */
[----:B------:R-:W4:Y:S01]  /*1ed50*/  LDL.LU R55, [R1+0x1dc] ;  /* 0x0001dc0001377983 */ /* 0x000f220000300800 */
[----:B------:R-:W-:Y:S01]  /*1ed60*/  PRMT R39, RZ, 0x7610, R39 ;  /* 0x00007610ff277816 */ /* 0x000fe20000000027 */
[----:B------:R-:W-:-:S02]  /*1ed70*/  @!P2 IMAD.MOV.U32 R42, RZ, RZ, R133 ;  /* 0x000000ffff2aa224 */ /* 0x000fc400078e0085 */
[----:B------:R-:W-:Y:S01]  /*1ed80*/  @!P2 IMAD.MOV.U32 R43, RZ, RZ, R134 ;  /* 0x000000ffff2ba224 */ /* 0x000fe200078e0086 */
[----:B------:R-:W-:Y:S02]  /*1ed90*/  PRMT R40, RZ, 0x7610, R40 ;  /* 0x00007610ff287816 */ /* 0x000fe40000000028 */
[C---:B------:R-:W-:Y:S02]  /*1eda0*/  IADD3 R121, P5, PT, R36.reuse, R121, RZ ;  /* 0x0000007924797210 */ /* 0x040fe40007fbe0ff */
[----:B------:R0:W4:Y:S01]  /*1edb0*/  @!P2 LDG.E.U8 R39, desc[UR18][R42.64] ;  /* 0x000000122a27a981 */ /* 0x000122000c1e1100 */
[C---:B------:R-:W-:Y:S02]  /*1edc0*/  IADD3 R117, P4, PT, R36.reuse, R117, RZ ;  /* 0x0000007524757210 */ /* 0x040fe40007f9e0ff */
[----:B------:R-:W-:Y:S01]  /*1edd0*/  IADD3 R114, P3, PT, R36, R114, RZ ;  /* 0x0000007224727210 */ /* 0x000fe20007f7e0ff */
[----:B------:R-:W-:Y:S02]  /*1ede0*/  IMAD.X R124, R38, 0x1, R124, P5 ;  /* 0x00000001267c7824 */ /* 0x000fe400028e067c */
[----:B0-----:R-:W-:-:S02]  /*1edf0*/  @!P2 IMAD.MOV.U32 R42, RZ, RZ, R128 ;  /* 0x000000ffff2aa224 */ /* 0x001fc400078e0080 */
[----:B------:R-:W-:Y:S02]  /*1ee00*/  @!P2 IMAD.MOV.U32 R43, RZ, RZ, R131 ;  /* 0x000000ffff2ba224 */ /* 0x000fe400078e0083 */
[----:B------:R-:W-:-:S03]  /*1ee10*/  IMAD.X R120, R38, 0x1, R120, P4 ;  /* 0x0000000126787824 */ /* 0x000fc600020e0678 */
[----:B------:R0:W4:Y:S01]  /*1ee20*/  @!P2 LDG.E.U8 R40, desc[UR18][R42.64] ;  /* 0x000000122a28a981 */ /* 0x000122000c1e1100 */
[----:B------:R-:W-:Y:S01]  /*1ee30*/  IMAD.X R115, R38, 0x1, R115, P3 ;  /* 0x0000000126737824 */ /* 0x000fe200018e0673 */
[----:B------:R-:W-:Y:S01]  /*1ee40*/  PRMT R41, RZ, 0x7610, R41 ;  /* 0x00007610ff297816 */ /* 0x000fe20000000029 */
[----:B0-----:R-:W-:Y:S02]  /*1ee50*/  @!P2 IMAD.MOV.U32 R42, RZ, RZ, R59 ;  /* 0x000000ffff2aa224 */ /* 0x001fe400078e003b */
[----:B--2---:R-:W2:Y:S04]  /*1ee60*/  LDL.LU R59, [R1+0x220] ;  /* 0x00022000013b7983 */ /* 0x004ea80000300800 */
[----:B------:R-:W-:Y:S04]  /*1ee70*/  STL [R1+0x190], R121 ;  /* 0x0001907901007387 */ /* 0x000fe80000100800 */
[----:B------:R-:W-:Y:S04]  /*1ee80*/  STL [R1+0x1a0], R114 ;  /* 0x0001a07201007387 */ /* 0x000fe80000100800 */
[----:B------:R-:W-:Y:S04]  /*1ee90*/  STL [R1+0x198], R117 ;  /* 0x0001987501007387 */ /* 0x000fe80000100800 */
[----:B------:R-:W-:Y:S01]  /*1eea0*/  STL [R1+0x18c], R124 ;  /* 0x00018c7c01007387 */ /* 0x000fe20000100800 */
[----:B------:R-:W-:-:S03]  /*1eeb0*/  @!P2 IMAD.MOV.U32 R43, RZ, RZ, R127 ;  /* 0x000000ffff2ba224 */ /* 0x000fc600078e007f */
[----:B------:R-:W-:Y:S04]  /*1eec0*/  STL [R1+0x194], R120 ;  /* 0x0001947801007387 */ /* 0x000fe80000100800 */
[----:B------:R-:W2:Y:S04]  /*1eed0*/  LDL.LU R52, [R1+0x210] ;  /* 0x0002100001347983 */ /* 0x000ea80000300800 */
[----:B------:R0:W-:Y:S01]  /*1eee0*/  STS.U8 [R30+UR9+0xc180], R102 ;  /* 0x00c180661e007988 */ /* 0x0001e20008000009 */
[----:B------:R-:W-:-:S03]  /*1eef0*/  @!P2 IMAD.MOV.U32 R46, RZ, RZ, R121 ;  /* 0x000000ffff2ea224 */ /* 0x000fc600078e0079 */
[----:B------:R1:W2:Y:S04]  /*1ef00*/  @!P2 LDG.E.U8 R41, desc[UR18][R42.64] ;  /* 0x000000122a29a981 */ /* 0x0002a8000c1e1100 */
[----:B0-----:R-:W2:Y:S04]  /*1ef10*/  LDL.LU R102, [R1+0x218] ;  /* 0x0002180001667983 */ /* 0x001ea80000300800 */
[----:B------:R-:W-:Y:S01]  /*1ef20*/  STL [R1+0x19c], R115 ;  /* 0x00019c7301007387 */ /* 0x000fe20000100800 */
[----:B-1----:R-:W-:-:S03]  /*1ef30*/  PRMT R42, RZ, 0x7610, R42 ;  /* 0x00007610ff2a7816 */ /* 0x002fc6000000002a */
[----:B------:R-:W2:Y:S01]  /*1ef40*/  LDL.LU R53, [R1+0x20c] ;  /* 0x00020c0001357983 */ /* 0x000ea20000300800 */
[----:B------:R-:W-:-:S03]  /*1ef50*/  @!P2 IMAD.MOV.U32 R47, RZ, RZ, R124 ;  /* 0x000000ffff2fa224 */ /* 0x000fc600078e007c */
[----:B------:R-:W2:Y:S01]  /*1ef60*/  LDL.LU R103, [R1+0x214] ;  /* 0x0002140001677983 */ /* 0x000ea20000300800 */
[----:B------:R-:W-:-:S03]  /*1ef70*/  PRMT R43, RZ, 0x7610, R43 ;  /* 0x00007610ff2b7816 */ /* 0x000fc6000000002b */
[----:B------:R0:W-:Y:S04]  /*1ef80*/  STS.U8 [R30+UR9+0xcd80], R99 ;  /* 0x00cd80631e007988 */ /* 0x0001e80008000009 */
[----:B------:R1:W2:Y:S04]  /*1ef90*/  @!P2 LDG.E.U8 R42, desc[UR18][R46.64] ;  /* 0x000000122e2aa981 */ /* 0x0002a8000c1e1100 */
[----:B0-----:R-:W2:Y:S01]  /*1efa0*/  LDL.LU R99, [R1+0x21c] ;  /* 0x00021c0001637983 */ /* 0x001ea20000300800 */
[----:B-1----:R-:W-:Y:S02]  /*1efb0*/  @!P2 IMAD.MOV.U32 R46, RZ, RZ, R117 ;  /* 0x000000ffff2ea224 */ /* 0x002fe400078e0075 */
[----:B------:R-:W-:Y:S01]  /*1efc0*/  @!P2 IMAD.MOV.U32 R47, RZ, RZ, R120 ;  /* 0x000000ffff2fa224 */ /* 0x000fe200078e0078 */
[----:B------:R-:W-:-:S02]  /*1efd0*/  PRMT R44, RZ, 0x7610, R44 ;  /* 0x00007610ff2c7816 */ /* 0x000fc4000000002c */
[----:B------:R-:W-:Y:S02]  /*1efe0*/  IADD3 R113, P3, PT, R36, R113, RZ ;  /* 0x0000007124717210 */ /* 0x000fe40007f7e0ff */
[----:B------:R0:W2:Y:S01]  /*1eff0*/  @!P2 LDG.E.U8 R43, desc[UR18][R46.64] ;  /* 0x000000122e2ba981 */ /* 0x0000a2000c1e1100 */
[----:B------:R-:W-:-:S03]  /*1f000*/  PRMT R45, RZ, 0x7610, R45 ;  /* 0x00007610ff2d7816 */ /* 0x000fc6000000002d */
[----:B------:R1:W-:Y:S01]  /*1f010*/  STS.U8 [R30+UR9+0xd180], R98 ;  /* 0x00d180621e007988 */ /* 0x0003e20008000009 */
[----:B0-----:R-:W-:Y:S02]  /*1f020*/  @!P2 IMAD.MOV.U32 R46, RZ, RZ, R114 ;  /* 0x000000ffff2ea224 */ /* 0x001fe400078e0072 */
[----:B------:R-:W-:Y:S01]  /*1f030*/  @!P2 IMAD.MOV.U32 R47, RZ, RZ, R115 ;  /* 0x000000ffff2fa224 */ /* 0x000fe200078e0073 */
[----:B-1----:R-:W2:Y:S04]  /*1f040*/  LDL.LU R98, [R1+0x280] ;  /* 0x0002800001627983 */ /* 0x002ea80000300800 */
[----:B------:R0:W2:Y:S02]  /*1f050*/  @!P2 LDG.E.U8 R44, desc[UR18][R46.64] ;  /* 0x000000122e2ca981 */ /* 0x0000a4000c1e1100 */
[----:B0-----:R-:W-:-:S02]  /*1f060*/  PRMT R46, RZ, 0x7610, R46 ;  /* 0x00007610ff2e7816 */ /* 0x001fc4000000002e */
[C---:B---3--:R-:W-:Y:S02]  /*1f070*/  IADD3 R48, P5, PT, R36.reuse, R48, RZ ;  /* 0x0000003024307210 */ /* 0x048fe40007fbe0ff */
[----:B----4-:R-:W-:-:S03]  /*1f080*/  IADD3 R58, P4, PT, R36, R58, RZ ;  /* 0x0000003a243a7210 */ /* 0x010fc60007f9e0ff */
[----:B------:R0:W-:Y:S04]  /*1f090*/  STL [R1+0x1d0], R48 ;  /* 0x0001d03001007387 */ /* 0x0001e80000100800 */
[----:B------:R-:W-:Y:S01]  /*1f0a0*/  STL [R1+0x1e0], R113 ;  /* 0x0001e07101007387 */ /* 0x000fe20000100800 */
[----:B------:R-:W-:-:S03]  /*1f0b0*/  IMAD.X R49, R38, 0x1, R49, P5 ;  /* 0x0000000126317824 */ /* 0x000fc600028e0631 */
[----:B------:R-:W-:Y:S01]  /*1f0c0*/  STL [R1+0x1d8], R58 ;  /* 0x0001d83a01007387 */ /* 0x000fe20000100800 */
[----:B------:R-:W-:-:S03]  /*1f0d0*/  IMAD.X R100, R38, 0x1, R100, P4 ;  /* 0x0000000126647824 */ /* 0x000fc600020e0664 */
[----:B------:R1:W-:Y:S04]  /*1f0e0*/  STL [R1+0x1cc], R49 ;  /* 0x0001cc3101007387 */ /* 0x0003e80000100800 */
[----:B------:R0:W3:Y:S01]  /*1f0f0*/  @!P2 LDG.E.U8 R45, desc[UR18][R48.64] ;  /* 0x00000012302da981 */ /* 0x0000e2000c1e1100 */
[----:B------:R-:W-:-:S03]  /*1f100*/  IMAD.X R55, R38, 0x1, R55, P3 ;  /* 0x0000000126377824 */ /* 0x000fc600018e0637 */
[----:B------:R-:W-:Y:S04]  /*1f110*/  STL [R1+0x1d4], R100 ;  /* 0x0001d46401007387 */ /* 0x000fe80000100800 */
[----:B------:R-:W4:Y:S01]  /*1f120*/  LDL.LU R54, [R1+0x270] ;  /* 0x0002700001367983 */ /* 0x000f220000300800 */
[----:B0-----:R-:W-:Y:S02]  /*1f130*/  @!P2 IMAD.MOV.U32 R48, RZ, RZ, R58 ;  /* 0x000000ffff30a224 */ /* 0x001fe400078e003a */
[----:B-1----:R-:W-:Y:S01]  /*1f140*/  @!P2 IMAD.MOV.U32 R49, RZ, RZ, R100 ;  /* 0x000000ffff31a224 */ /* 0x002fe200078e0064 */
[----:B------:R-:W3:Y:S04]  /*1f150*/  LDL.LU R105, [R1+0x278] ;  /* 0x0002780001697983 */ /* 0x000ee80000300800 */
[----:B------:R0:W3:Y:S04]  /*1f160*/  @!P2 LDG.E.U8 R46, desc[UR18][R48.64] ;  /* 0x00000012302ea981 */ /* 0x0000e8000c1e1100 */
[----:B------:R1:W-:Y:S01]  /*1f170*/  STL [R1+0x1dc], R55 ;  /* 0x0001dc3701007387 */ /* 0x0003e20000100800 */
[----:B0-----:R-:W-:-:S03]  /*1f180*/  @!P2 IMAD.MOV.U32 R49, RZ, RZ, R55 ;  /* 0x000000ffff31a224 */ /* 0x001fc600078e0037 */
[----:B-1----:R-:W3:Y:S04]  /*1f190*/  LDL.LU R55, [R1+0x26c] ;  /* 0x00026c0001377983 */ /* 0x002ee80000300800 */
[----:B------:R-:W3:Y:S04]  /*1f1a0*/  LDL.LU R106, [R1+0x274] ;  /* 0x00027400016a7983 */ /* 0x000ee80000300800 */
[----:B------:R-:W3:Y:S01]  /*1f1b0*/  LDL.LU R100, [R1+0x27c] ;  /* 0x00027c0001647983 */ /* 0x000ee20000300800 */
[----:B------:R-:W-:Y:S01]  /*1f1c0*/  PRMT R47, RZ, 0x7610, R47 ;  /* 0x00007610ff2f7816 */ /* 0x000fe2000000002f */
[----:B------:R-:W-:Y:S01]  /*1f1d0*/  @!P2 IMAD.MOV.U32 R48, RZ, RZ, R113 ;  /* 0x000000ffff30a224 */ /* 0x000fe200078e0071 */
[----:B--2---:R-:W-:Y:S01]  /*1f1e0*/  IADD3 R59, P3, PT, R36, R59, RZ ;  /* 0x0000003b243b7210 */ /* 0x004fe20007f7e0ff */
[----:B------:R0:W-:Y:S04]  /*1f1f0*/  STS.U8 [R30+UR9+0xc580], R101 ;  /* 0x00c580651e007988 */ /* 0x0001e80008000009 */
[----:B------:R1:W2:Y:S04]  /*1f200*/  @!P2 LDG.E.U8 R47, desc[UR18][R48.64] ;  /* 0x00000012302fa981 */ /* 0x0002a8000c1e1100 */
[----:B0-----:R-:W2:Y:S01]  /*1f210*/  LDL.LU R101, [R1+0x2c0] ;  /* 0x0002c00001657983 */ /* 0x001ea20000300800 */
[----:B-1----:R-:W-:-:S02]  /*1f220*/  PRMT R48, RZ, 0x7610, R48 ;  /* 0x00007610ff307816 */ /* 0x002fc40000000030 */
[----:B------:R-:W-:Y:S02]  /*1f230*/  IADD3 R52, P5, PT, R36, R52, RZ ;  /* 0x0000003424347210 */ /* 0x000fe40007fbe0ff */
[----:B------:R-:W-:-:S03]  /*1f240*/  PRMT R49, RZ, 0x7610, R49 ;  /* 0x00007610ff317816 */ /* 0x000fc60000000031 */
[----:B------:R0:W-:Y:S01]  /*1f250*/  STL [R1+0x210], R52 ;  /* 0x0002103401007387 */ /* 0x0001e20000100800 */
[----:B------:R-:W-:-:S03]  /*1f260*/  IADD3 R102, P4, PT, R36, R102, RZ ;  /* 0x0000006624667210 */ /* 0x000fc60007f9e0ff */
[----:B------:R-:W-:Y:S01]  /*1f270*/  STL [R1+0x220], R59 ;  /* 0x0002203b01007387 */ /* 0x000fe20000100800 */
[----:B------:R-:W-:-:S03]  /*1f280*/  IMAD.X R53, R38, 0x1, R53, P5 ;  /* 0x0000000126357824 */ /* 0x000fc600028e0635 */
[----:B------:R-:W-:Y:S01]  /*1f290*/  STL [R1+0x218], R102 ;  /* 0x0002186601007387 */ /* 0x000fe20000100800 */
[----:B------:R-:W-:-:S03]  /*1f2a0*/  IMAD.X R103, R38, 0x1, R103, P4 ;  /* 0x0000000126677824 */ /* 0x000fc600020e0667 */
[----:B------:R1:W-:Y:S04]  /*1f2b0*/  STL [R1+0x20c], R53 ;  /* 0x00020c3501007387 */ /* 0x0003e80000100800 */
[----:B------:R0:W2:Y:S04]  /*1f2c0*/  @!P2 LDG.E.U8 R48, desc[UR18][R52.64] ;  /* 0x000000123430a981 */ /* 0x0000a8000c1e1100 */
[----:B------:R1:W-:Y:S04]  /*1f2d0*/  STL [R1+0x214], R103 ;  /* 0x0002146701007387 */ /* 0x0003e80000100800 */
[----:B------:R-:W2:Y:S01]  /*1f2e0*/  LDL.LU R58, [R1+0x2b0] ;  /* 0x0002b000013a7983 */ /* 0x000ea20000300800 */
[----:B------:R-:W-:-:S02]  /*1f2f0*/  IMAD.X R99, R38, 0x1, R99, P3 ;  /* 0x0000000126637824 */ /* 0x000fc400018e0663 */
[----:B0-----:R-:W-:Y:S01]  /*1f300*/  @!P2 IMAD.MOV.U32 R52, RZ, RZ, R102 ;  /* 0x000000ffff34a224 */ /* 0x001fe200078e0066 */
[----:B------:R-:W2:Y:S01]  /*1f310*/  LDL.LU R104, [R1+0x2b8] ;  /* 0x0002b80001687983 */ /* 0x000ea20000300800 */
[----:B-1----:R-:W-:-:S03]  /*1f320*/  @!P2 IMAD.MOV.U32 R53, RZ, RZ, R103 ;  /* 0x000000ffff35a224 */ /* 0x002fc600078e0067 */
[----:B------:R0:W-:Y:S04]  /*1f330*/  STL [R1+0x21c], R99 ;  /* 0x00021c6301007387 */ /* 0x0001e80000100800 */
[----:B------:R1:W2:Y:S02]  /*1f340*/  @!P2 LDG.E.U8 R49, desc[UR18][R52.64] ;  /* 0x000000123431a981 */ /* 0x0002a4000c1e1100 */
[----:B-1----:R-:W-:Y:S02]  /*1f350*/  @!P2 IMAD.MOV.U32 R52, RZ, RZ, R59 ;  /* 0x000000ffff34a224 */ /* 0x002fe400078e003b */
[----:B------:R-:W2:Y:S04]  /*1f360*/  LDL.LU R59, [R1+0x2ac] ;  /* 0x0002ac00013b7983 */ /* 0x000ea80000300800 */
[----:B------:R-:W2:Y:S04]  /*1f370*/  LDL.LU R107, [R1+0x2b4] ;  /* 0x0002b400016b7983 */ /* 0x000ea80000300800 */
[----:B------:R-:W2:Y:S01]  /*1f380*/  LDL.LU R103, [R1+0x2bc] ;  /* 0x0002bc0001677983 */ /* 0x000ea20000300800 */
[----:B------:R-:W-:-:S03]  /*1f390*/  IADD3 R98, P3, PT, R36, R98, RZ ;  /* 0x0000006224627210 */ /* 0x000fc60007f7e0ff */
[----:B------:R-:W2:Y:S01]  /*1f3a0*/  LDL.LU R102, [R1+0x300] ;  /* 0x0003000001667983 */ /* 0x000ea20000300800 */
[----:B------:R-:W-:Y:S01]  /*1f3b0*/  @!P2 IMAD.MOV.U32 R53, RZ, RZ, R99 ;  /* 0x000000ffff35a224 */ /* 0x000fe200078e0063 */
[----:B------:R-:W-:Y:S02]  /*1f3c0*/  PRMT R51, RZ, 0x7610, R51 ;  /* 0x00007610ff337816 */ /* 0x000fe40000000033 */
[----:B------:R1:W-:Y:S01]  /*1f3d0*/  STS.U8 [R30+UR9+0xe980], R109 ;  /* 0x00e9806d1e007988 */ /* 0x0003e20008000009 */
[C---:B----4-:R-:W-:Y:S02]  /*1f3e0*/  IADD3 R54, P5, PT, R36.reuse, R54, RZ ;  /* 0x0000003624367210 */ /* 0x050fe40007fbe0ff */
[----:B---3--:R-:W-:-:S03]  /*1f3f0*/  IADD3 R105, P4, PT, R36, R105, RZ ;  /* 0x0000006924697210 */ /* 0x008fc60007f9e0ff */
[----:B------:R-:W-:Y:S04]  /*1f400*/  STL [R1+0x270], R54 ;  /* 0x0002703601007387 */ /* 0x000fe80000100800 */
[----:B------:R-:W-:Y:S04]  /*1f410*/  STL [R1+0x280], R98 ;  /* 0x0002806201007387 */ /* 0x000fe80000100800 */
[----:B------:R-:W-:Y:S01]  /*1f420*/  STL [R1+0x278], R105 ;  /* 0x0002786901007387 */ /* 0x000fe20000100800 */
[C---:B------:R-:W-:Y:S02]  /*1f430*/  IMAD.X R55, R38.reuse, 0x1, R55, P5 ;  /* 0x0000000126377824 */ /* 0x040fe400028e0637 */
[----:B------:R-:W-:-:S03]  /*1f440*/  IMAD.X R106, R38, 0x1, R106, P4 ;  /* 0x00000001266a7824 */ /* 0x000fc600020e066a */
[----:B------:R3:W-:Y:S01]  /*1f450*/  STL [R1+0x26c], R55 ;  /* 0x00026c3701007387 */ /* 0x0007e20000100800 */
[----:B------:R-:W-:-:S03]  /*1f460*/  IMAD.X R100, R38, 0x1, R100, P3 ;  /* 0x0000000126647824 */ /* 0x000fc600018e0664 */
[----:B------:R4:W-:Y:S04]  /*1f470*/  STL [R1+0x274], R106 ;  /* 0x0002746a01007387 */ /* 0x0009e80000100800 */
[----:B0-----:R-:W2:Y:S04]  /*1f480*/  LDL.LU R99, [R1+0x2f0] ;  /* 0x0002f00001637983 */ /* 0x001ea80000300800 */
[----:B------:R-:W2:Y:S04]  /*1f490*/  LDL.LU R108, [R1+0x2f8] ;  /* 0x0002f800016c7983 */ /* 0x000ea80000300800 */
[----:B------:R0:W-:Y:S04]  /*1f4a0*/  STL [R1+0x27c], R100 ;  /* 0x00027c6401007387 */ /* 0x0001e80000100800 */
[----:B-1----:R-:W2:Y:S04]  /*1f4b0*/  LDL.LU R109, [R1+0x2ec] ;  /* 0x0002ec00016d7983 */ /* 0x002ea80000300800 */
[----:B------:R-:W2:Y:S04]  /*1f4c0*/  LDL.LU R113, [R1+0x2f4] ;  /* 0x0002f40001717983 */ /* 0x000ea80000300800 */
[----:B------:R3:W2:Y:S02]  /*1f4d0*/  @!P2 LDG.E.U8 R51, desc[UR18][R54.64] ;  /* 0x000000123633a981 */ /* 0x0006a4000c1e1100 */
[----:B---3--:R-:W-:-:S02]  /*1f4e0*/  @!P2 IMAD.MOV.U32 R55, RZ, RZ, R106 ;  /* 0x000000ffff37a224 */ /* 0x008fc400078e006a */
[----:B----4-:R-:W3:Y:S01]  /*1f4f0*/  LDL.LU R106, [R1+0x2fc] ;  /* 0x0002fc00016a7983 */ /* 0x010ee20000300800 */
[----:B------:R-:W-:Y:S01]  /*1f500*/  PRMT R50, RZ, 0x7610, R50 ;  /* 0x00007610ff327816 */ /* 0x000fe20000000032 */
[----:B------:R-:W-:-:S05]  /*1f510*/  @!P2 IMAD.MOV.U32 R54, RZ, RZ, R105 ;  /* 0x000000ffff36a224 */ /* 0x000fca00078e0069 */
[----:B------:R1:W4:Y:S01]  /*1f520*/  @!P2 LDG.E.U8 R50, desc[UR18][R52.64] ;  /* 0x000000123432a981 */ /* 0x000322000c1e1100 */
[----:B--2---:R-:W-:Y:S02]  /*1f530*/  IADD3 R101, P3, PT, R36, R101, RZ ;  /* 0x0000006524657210 */ /* 0x004fe40007f7e0ff */
[----:B-1----:R-:W-:Y:S02]  /*1f540*/  PRMT R52, RZ, 0x7610, R52 ;  /* 0x00007610ff347816 */ /* 0x002fe40000000034 */
[----:B------:R-:W-:-:S04]  /*1f550*/  PRMT R53, RZ, 0x7610, R53 ;  /* 0x00007610ff357816 */ /* 0x000fc80000000035 */
[----:B------:R1:W2:Y:S01]  /*1f560*/  @!P2 LDG.E.U8 R52, desc[UR18][R54.64] ;  /* 0x000000123634a981 */ /* 0x0002a2000c1e1100 */
[C---:B------:R-:W-:Y:S02]  /*1f570*/  IADD3 R58, P5, PT, R36.reuse, R58, RZ ;  /* 0x0000003a243a7210 */ /* 0x040fe40007fbe0ff */
[----:B------:R-:W-:Y:S01]  /*1f580*/  IADD3 R104, P4, PT, R36, R104, RZ ;  /* 0x0000006824687210 */ /* 0x000fe20007f9e0ff */
[----:B-1----:R-:W-:Y:S02]  /*1f590*/  @!P2 IMAD.MOV.U32 R54, RZ, RZ, R98 ;  /* 0x000000ffff36a224 */ /* 0x002fe400078e0062 */
[----:B------:R-:W-:Y:S02]  /*1f5a0*/  @!P2 IMAD.MOV.U32 R55, RZ, RZ, R100 ;  /* 0x000000ffff37a224 */ /* 0x000fe400078e0064 */
[----:B0-----:R-:W2:Y:S04]  /*1f5b0*/  LDL.LU R100, [R1+0x338] ;  /* 0x0003380001647983 */ /* 0x001ea80000300800 */
[----:B------:R0:W-:Y:S04]  /*1f5c0*/  STL [R1+0x2b0], R58 ;  /* 0x0002b03a01007387 */ /* 0x0001e80000100800 */
[----:B------:R1:W4:Y:S01]  /*1f5d0*/  @!P2 LDG.E.U8 R53, desc[UR18][R54.64] ;  /* 0x000000123635a981 */ /* 0x000322000c1e1100 */
[----:B------:R-:W-:-:S03]  /*1f5e0*/  IMAD.X R59, R38, 0x1, R59, P5 ;  /* 0x00000001263b7824 */ /* 0x000fc600028e063b */
[----:B------:R-:W-:Y:S01]  /*1f5f0*/  STL [R1+0x2c0], R101 ;  /* 0x0002c06501007387 */ /* 0x000fe20000100800 */
[----:B------:R-:W-:-:S03]  /*1f600*/  IMAD.X R107, R38, 0x1, R107, P4 ;  /* 0x00000001266b7824 */ /* 0x000fc600020e066b */
[----:B------:R-:W-:Y:S01]  /*1f610*/  STL [R1+0x2b8], R104 ;  /* 0x0002b86801007387 */ /* 0x000fe20000100800 */
[----:B-1----:R-:W-:Y:S01]  /*1f620*/  PRMT R54, RZ, 0x7610, R54 ;  /* 0x00007610ff367816 */ /* 0x002fe20000000036 */
[----:B------:R-:W-:Y:S02]  /*1f630*/  IMAD.X R103, R38, 0x1, R103, P3 ;  /* 0x0000000126677824 */ /* 0x000fe400018e0667 */
[----:B------:R1:W-:Y:S04]  /*1f640*/  STL [R1+0x2ac], R59 ;  /* 0x0002ac3b01007387 */ /* 0x0003e80000100800 */
[----:B------:R0:W-:Y:S01]  /*1f650*/  STL [R1+0x2b4], R107 ;  /* 0x0002b46b01007387 */ /* 0x0001e20000100800 */
[----:B------:R-:W-:-:S03]  /*1f660*/  PRMT R55, RZ, 0x7610, R55 ;  /* 0x00007610ff377816 */ /* 0x000fc60000000037 */
[----:B------:R-:W4:Y:S04]  /*1f670*/  LDL.LU R98, [R1+0x328] ;  /* 0x0003280001627983 */ /* 0x000f280000300800 */
[----:B------:R-:W4:Y:S04]  /*1f680*/  LDL.LU R105, [R1+0x330] ;  /* 0x0003300001697983 */ /* 0x000f280000300800 */
[----:B------:R0:W4:Y:S04]  /*1f690*/  @!P2 LDG.E.U8 R54, desc[UR18][R58.64] ;  /* 0x000000123a36a981 */ /* 0x000128000c1e1100 */
[----:B------:R1:W-:Y:S01]  /*1f6a0*/  STL [R1+0x2bc], R103 ;  /* 0x0002bc6701007387 */ /* 0x0003e20000100800 */
[----:B0-----:R-:W-:-:S02]  /*1f6b0*/  @!P2 IMAD.MOV.U32 R58, RZ, RZ, R104 ;  /* 0x000000ffff3aa224 */ /* 0x001fc400078e0068 */
[----:B-1----:R-:W-:Y:S01]  /*1f6c0*/  @!P2 IMAD.MOV.U32 R59, RZ, RZ, R107 ;  /* 0x000000ffff3ba224 */ /* 0x002fe200078e006b */
[----:B------:R-:W4:Y:S04]  /*1f6d0*/  LDL.LU R104, [R1+0x324] ;  /* 0x0003240001687983 */ /* 0x000f280000300800 */
[----:B------:R-:W4:Y:S04]  /*1f6e0*/  LDL.LU R107, [R1+0x32c] ;  /* 0x00032c00016b7983 */ /* 0x000f280000300800 */
[----:B------:R0:W4:Y:S02]  /*1f6f0*/  @!P2 LDG.E.U8 R55, desc[UR18][R58.64] ;  /* 0x000000123a37a981 */ /* 0x000124000c1e1100 */
[----:B0-----:R-:W-:-:S02]  /*1f700*/  @!P2 IMAD.MOV.U32 R59, RZ, RZ, R103 ;  /* 0x000000ffff3ba224 */ /* 0x001fc400078e0067 */
[----:B------:R-:W4:Y:S01]  /*1f710*/  LDL.LU R103, [R1+0x334] ;  /* 0x0003340001677983 */ /* 0x000f220000300800 */
[----:B------:R-:W-:Y:S01]  /*1f720*/  PRMT R56, RZ, 0x7610, R56 ;  /* 0x00007610ff387816 */ /* 0x000fe20000000038 */
[----:B------:R-:W-:Y:S01]  /*1f730*/  @!P2 IMAD.MOV.U32 R58, RZ, RZ, R101 ;  /* 0x000000ffff3aa224 */ /* 0x000fe200078e0065 */
[----:B------:R-:W-:Y:S01]  /*1f740*/  IADD3 R102, P3, PT, R36, R102, RZ ;  /* 0x0000006624667210 */ /* 0x000fe20007f7e0ff */
[----:B------:R-:W4:Y:S01]  /*1f750*/  LDL.LU R101, [R1+0x370] ;  /* 0x0003700001657983 */ /* 0x000f220000300800 */
[----:B------:R-:W-:-:S03]  /*1f760*/  PRMT R57, RZ, 0x7610, R57 ;  /* 0x00007610ff397816 */ /* 0x000fc60000000039 */
[----:B------:R0:W4:Y:S01]  /*1f770*/  @!P2 LDG.E.U8 R56, desc[UR18][R58.64] ;  /* 0x000000123a38a981 */ /* 0x000122000c1e1100 */
[----:B------:R-:W-:Y:S02]  /*1f780*/  PRMT R60, RZ, 0x7610, R60 ;  /* 0x00007610ff3c7816 */ /* 0x000fe4000000003c */
[C---:B------:R-:W-:Y:S02]  /*1f790*/  IADD3 R99, P5, PT, R36.reuse, R99, RZ ;  /* 0x0000006324637210 */ /* 0x040fe40007fbe0ff */
[----:B------:R-:W-:-:S03]  /*1f7a0*/  IADD3 R108, P4, PT, R36, R108, RZ ;  /* 0x0000006c246c7210 */ /* 0x000fc60007f9e0ff */
[----:B------:R1:W-:Y:S01]  /*1f7b0*/  STL [R1+0x2f0], R99 ;  /* 0x0002f06301007387 */ /* 0x0003e20000100800 */
[----:B0-----:R-:W-:-:S03]  /*1f7c0*/  @!P2 IMAD.MOV.U32 R58, RZ, RZ, R99 ;  /* 0x000000ffff3aa224 */ /* 0x001fc600078e0063 */
[----:B------:R-:W-:Y:S01]  /*1f7d0*/  STL [R1+0x300], R102 ;  /* 0x0003006601007387 */ /* 0x000fe20000100800 */
[----:B------:R-:W-:-:S03]  /*1f7e0*/  IMAD.X R109, R38, 0x1, R109, P5 ;  /* 0x00000001266d7824 */ /* 0x000fc600028e066d */
[----:B------:R-:W-:Y:S01]  /*1f7f0*/  STL [R1+0x2f8], R108 ;  /* 0x0002f86c01007387 */ /* 0x000fe20000100800 */
[----:B------:R-:W-:-:S03]  /*1f800*/  IMAD.X R113, R38, 0x1, R113, P4 ;  /* 0x0000000126717824 */ /* 0x000fc600020e0671 */
[----:B------:R0:W-:Y:S01]  /*1f810*/  STL [R1+0x2ec], R109 ;  /* 0x0002ec6d01007387 */ /* 0x0001e20000100800 */
[----:B------:R-:W-:-:S03]  /*1f820*/  @!P2 IMAD.MOV.U32 R59, RZ, RZ, R109 ;  /* 0x000000ffff3ba224 */ /* 0x000fc600078e006d */
[----:B------:R3:W-:Y:S04]  /*1f830*/  STL [R1+0x2f4], R113 ;  /* 0x0002f47101007387 */ /* 0x0007e80000100800 */
[----:B-1----:R-:W4:Y:S04]  /*1f840*/  LDL.LU R99, [R1+0x340] ;  /* 0x0003400001637983 */ /* 0x002f280000300800 */
[----:B0-----:R-:W4:Y:S01]  /*1f850*/  LDL.LU R109, [R1+0x368] ;  /* 0x00036800016d7983 */ /* 0x001f220000300800 */
[----:B---3--:R-:W-:-:S03]  /*1f860*/  IMAD.X R106, R38, 0x1, R106, P3 ;  /* 0x00000001266a7824 */ /* 0x008fc600018e066a */
[----:B------:R0:W3:Y:S04]  /*1f870*/  @!P2 LDG.E.U8 R57, desc[UR18][R58.64] ;  /* 0x000000123a39a981 */ /* 0x0000e8000c1e1100 */
[----:B------:R1:W-:Y:S01]  /*1f880*/  STL [R1+0x2fc], R106 ;  /* 0x0002fc6a01007387 */ /* 0x0003e20000100800 */
[----:B0-----:R-:W-:Y:S02]  /*1f890*/  @!P2 IMAD.MOV.U32 R58, RZ, RZ, R108 ;  /* 0x000000ffff3aa224 */ /* 0x001fe400078e006c */
[----:B------:R-:W-:Y:S01]  /*1f8a0*/  @!P2 IMAD.MOV.U32 R59, RZ, RZ, R113 ;  /* 0x000000ffff3ba224 */ /* 0x000fe200078e0071 */
[----:B------:R-:W3:Y:S04]  /*1f8b0*/  LDL.LU R108, [R1+0x33c] ;  /* 0x00033c00016c7983 */ /* 0x000ee80000300800 */
[----:B------:R-:W3:Y:S04]  /*1f8c0*/  LDL.LU R113, [R1+0x364] ;  /* 0x0003640001717983 */ /* 0x000ee80000300800 */
[----:B------:R0:W3:Y:S02]  /*1f8d0*/  @!P2 LDG.E.U8 R60, desc[UR18][R58.64] ;  /* 0x000000123a3ca981 */ /* 0x0000e4000c1e1100 */
[----:B0-----:R-:W-:-:S02]  /*1f8e0*/  @!P2 IMAD.MOV.U32 R59, RZ, RZ, R106 ;  /* 0x000000ffff3ba224 */ /* 0x001fc400078e006a */
[----:B-1----:R-:W3:Y:S01]  /*1f8f0*/  LDL.LU R106, [R1+0x36c] ;  /* 0x00036c00016a7983 */ /* 0x002ee20000300800 */
[----:B------:R-:W-:Y:S01]  /*1f900*/  PRMT R61, RZ, 0x7610, R61 ;  /* 0x00007610ff3d7816 */ /* 0x000fe2000000003d */
[----:B------:R-:W-:Y:S01]  /*1f910*/  @!P2 IMAD.MOV.U32 R58, RZ, RZ, R102 ;  /* 0x000000ffff3aa224 */ /* 0x000fe200078e0066 */
[----:B--2---:R-:W-:Y:S01]  /*1f920*/  IADD3 R100, P3, PT, R36, R100, RZ ;  /* 0x0000006424647210 */ /* 0x004fe20007f7e0ff */
[----:B------:R-:W2:Y:S01]  /*1f930*/  LDL.LU R102, [R1+0x3a8] ;  /* 0x0003a80001667983 */ /* 0x000ea20000300800 */
[----:B------:R-:W-:-:S03]  /*1f940*/  PRMT R62, RZ, 0x7610, R62 ;  /* 0x00007610ff3e7816 */ /* 0x000fc6000000003e */
[----:B------:R0:W2:Y:S01]  /*1f950*/  @!P2 LDG.E.U8 R61, desc[UR18][R58.64] ;  /* 0x000000123a3da981 */ /* 0x0000a2000c1e1100 */
[----:B------:R-:W-:Y:S02]  /*1f960*/  PRMT R63, RZ, 0x7610, R63 ;  /* 0x00007610ff3f7816 */ /* 0x000fe4000000003f */
[C---:B----4-:R-:W-:Y:S02]  /*1f970*/  IADD3 R98, P5, PT, R36.reuse, R98, RZ ;  /* 0x0000006224627210 */ /* 0x050fe40007fbe0ff */
[----:B------:R-:W-:-:S03]  /*1f980*/  IADD3 R105, P4, PT, R36, R105, RZ ;  /* 0x0000006924697210 */ /* 0x000fc60007f9e0ff */
[----:B------:R1:W-:Y:S01]  /*1f990*/  STL [R1+0x328], R98 ;  /* 0x0003286201007387 */ /* 0x0003e20000100800 */
[----:B0-----:R-:W-:-:S03]  /*1f9a0*/  @!P2 IMAD.MOV.U32 R58, RZ, RZ, R98 ;  /* 0x000000ffff3aa224 */ /* 0x001fc600078e0062 */
[----:B------:R-:W-:Y:S04]  /*1f9b0*/  STL [R1+0x338], R100 ;  /* 0x0003386401007387 */ /* 0x000fe80000100800 */
[----:B------:R-:W-:Y:S01]  /*1f9c0*/  STL [R1+0x330], R105 ;  /* 0x0003306901007387 */ /* 0x000fe20000100800 */
[C---:B------:R-:W-:Y:S02]  /*1f9d0*/  IMAD.X R104, R38.reuse, 0x1, R104, P5 ;  /* 0x0000000126687824 */ /* 0x040fe400028e0668 */
[----:B------:R-:W-:-:S03]  /*1f9e0*/  IMAD.X R107, R38, 0x1, R107, P4 ;  /* 0x00000001266b7824 */ /* 0x000fc600020e066b */
[----:B------:R0:W-:Y:S01]  /*1f9f0*/  STL [R1+0x324], R104 ;  /* 0x0003246801007387 */ /* 0x0001e20000100800 */
[----:B------:R-:W-:-:S03]  /*1fa00*/  @!P2 IMAD.MOV.U32 R59, RZ, RZ, R104 ;  /* 0x000000ffff3ba224 */ /* 0x000fc600078e0068 */
[----:B------:R4:W-:Y:S04]  /*1fa10*/  STL [R1+0x32c], R107 ;  /* 0x00032c6b01007387 */ /* 0x0009e80000100800 */
[----:B-1----:R-:W2:Y:S04]  /*1fa20*/  LDL.LU R98, [R1+0x378] ;  /* 0x0003780001627983 */ /* 0x002ea80000300800 */
[----:B0-----:R-:W2:Y:S01]  /*1fa30*/  LDL.LU R104, [R1+0x380] ;  /* 0x0003800001687983 */ /* 0x001ea20000300800 */
[----:B------:R-:W-:-:S03]  /*1fa40*/  IMAD.X R103, R38, 0x1, R103, P3 ;  /* 0x0000000126677824 */ /* 0x000fc600018e0667 */
[----:B------:R0:W2:Y:S04]  /*1fa50*/  @!P2 LDG.E.U8 R62, desc[UR18][R58.64] ;  /* 0x000000123a3ea981 */ /* 0x0000a8000c1e1100 */
[----:B------:R1:W-:Y:S01]  /*1fa60*/  STL [R1+0x334], R103 ;  /* 0x0003346701007387 */ /* 0x0003e20000100800 */
[----:B0-----:R-:W-:-:S03]  /*1fa70*/  @!P2 IMAD.MOV.U32 R58, RZ, RZ, R105 ;  /* 0x000000ffff3aa224 */ /* 0x001fc600078e0069 */
[----:B------:R-:W2:Y:S01]  /*1fa80*/  LDL.LU R105, [R1+0x374] ;  /* 0x0003740001697983 */ /* 0x000ea20000300800 */
[----:B------:R-:W-:-:S03]  /*1fa90*/  @!P2 IMAD.MOV.U32 R59, RZ, RZ, R107 ;  /* 0x000000ffff3ba224 */ /* 0x000fc600078e006b */
[----:B----4-:R-:W4:Y:S04]  /*1faa0*/  LDL.LU R107, [R1+0x37c] ;  /* 0x00037c00016b7983 */ /* 0x010f280000300800 */
[----:B------:R0:W4:Y:S01]  /*1fab0*/  @!P2 LDG.E.U8 R63, desc[UR18][R58.64] ;  /* 0x000000123a3fa981 */ /* 0x000122000c1e1100 */
[----:B------:R-:W-:Y:S02]  /*1fac0*/  PRMT R64, RZ, 0x7610, R64 ;  /* 0x00007610ff407816 */ /* 0x000fe40000000040 */
[----:B------:R-:W-:Y:S01]  /*1fad0*/  IADD3 R101, P3, PT, R36, R101, RZ ;  /* 0x0000006524657210 */ /* 0x000fe20007f7e0ff */
[----:B0-----:R-:W-:Y:S02]  /*1fae0*/  @!P2 IMAD.MOV.U32 R59, RZ, RZ, R103 ;  /* 0x000000ffff3ba224 */ /* 0x001fe400078e0067 */
[----:B-1----:R-:W4:Y:S01]  /*1faf0*/  LDL.LU R103, [R1+0x3a4] ;  /* 0x0003a40001677983 */ /* 0x002f220000300800 */
[----:B------:R-:W-:-:S03]  /*1fb00*/  @!P2 IMAD.MOV.U32 R58, RZ, RZ, R100 ;  /* 0x000000ffff3aa224 */ /* 0x000fc600078e0064 */
        /* <DEDUP_REMOVED lines=8> */
[----:B------:R-:W-:Y:S04]  /*1fb90*/  STL [R1+0x370], R101 ;  /* 0x0003706501007387 */ /* 0x000fe80000100800 */
[----:B------:R-:W-:Y:S01]  /*1fba0*/  STL [R1+0x368], R109 ;  /* 0x0003686d01007387 */ /* 0x000fe20000100800 */
[C---:B---3--:R-:W-:Y:S02]  /*1fbb0*/  IMAD.X R108, R38.reuse, 0x1, R108, P5 ;  /* 0x00000001266c7824 */ /* 0x048fe400028e066c */
[----:B------:R-:W-:-:S03]  /*1fbc0*/  IMAD.X R113, R38, 0x1, R113, P4 ;  /* 0x0000000126717824 */ /* 0x000fc600020e0671 */
[----:B------:R0:W-:Y:S01]  /*1fbd0*/  STL [R1+0x33c], R108 ;  /* 0x00033c6c01007387 */ /* 0x0001e20000100800 */
[----:B------:R-:W-:-:S03]  /*1fbe0*/  @!P2 IMAD.MOV.U32 R59, RZ, RZ, R108 ;  /* 0x000000ffff3ba224 */ /* 0x000fc600078e006c */
[----:B------:R3:W-:Y:S04]  /*1fbf0*/  STL [R1+0x364], R113 ;  /* 0x0003647101007387 */ /* 0x0007e80000100800 */
[----:B-1----:R-:W4:Y:S04]  /*1fc00*/  LDL.LU R99, [R1+0x3b0] ;  /* 0x0003b00001637983 */ /* 0x002f280000300800 */
[----:B0-----:R-:W4:Y:S01]  /*1fc10*/  LDL.LU R108, [R1+0x3b8] ;  /* 0x0003b800016c7983 */ /* 0x001f220000300800 */
[----:B------:R-:W-:-:S03]  /*1fc20*/  IMAD.X R106, R38, 0x1, R106, P3 ;  /* 0x00000001266a7824 */ /* 0x000fc600018e066a */
[----:B------:R0:W4:Y:S04]  /*1fc30*/  @!P2 LDG.E.U8 R65, desc[UR18][R58.64] ;  /* 0x000000123a41a981 */ /* 0x000128000c1e1100 */
[----:B------:R1:W-:Y:S01]  /*1fc40*/  STL [R1+0x36c], R106 ;  /* 0x00036c6a01007387 */ /* 0x0003e20000100800 */
[----:B0-----:R-:W-:Y:S02]  /*1fc50*/  @!P2 IMAD.MOV.U32 R58, RZ, RZ, R109 ;  /* 0x000000ffff3aa224 */ /* 0x001fe400078e006d */
[----:B------:R-:W-:Y:S01]  /*1fc60*/  @!P2 IMAD.MOV.U32 R59, RZ, RZ, R113 ;  /* 0x000000ffff3ba224 */ /* 0x000fe200078e0071 */
[----:B------:R-:W4:Y:S04]  /*1fc70*/  LDL.LU R109, [R1+0x3ac] ;  /* 0x0003ac00016d7983 */ /* 0x000f280000300800 */
[----:B---3--:R-:W3:Y:S04]  /*1fc80*/  LDL.LU R113, [R1+0x3b4] ;  /* 0x0003b40001717983 */ /* 0x008ee80000300800 */
        /* <DEDUP_REMOVED lines=10> */
[C---:B------:R-:W-:Y:S02]  /*1fd30*/  IADD3 R98, P5, PT, R36.reuse, R98, RZ ;  /* 0x0000006224627210 */ /* 0x040fe40007fbe0ff */
[----:B------:R-:W-:-:S03]  /*1fd40*/  IADD3 R104, P4, PT, R36, R104, RZ ;  /* 0x0000006824687210 */ /* 0x000fc60007f9e0ff */
[----:B0-----:R-:W-:Y:S01]  /*1fd50*/  @!P2 IMAD.MOV.U32 R58, RZ, RZ, R98 ;  /* 0x000000ffff3aa224 */ /* 0x001fe200078e0062 */
[----:B------:R0:W-:Y:S04]  /*1fd60*/  STL [R1+0x378], R98 ;  /* 0x0003786201007387 */ /* 0x0001e80000100800 */
[----:B------:R-:W-:Y:S01]  /*1fd70*/  STL [R1+0x3a8], R102 ;  /* 0x0003a86601007387 */ /* 0x000fe20000100800 */
[----:B------:R-:W-:-:S04]  /*1fd80*/  IMAD.X R105, R38, 0x1, R105, P5 ;  /* 0x0000000126697824 */ /* 0x000fc800028e0669 */
[----:B------:R-:W-:Y:S02]  /*1fd90*/  @!P2 IMAD.MOV.U32 R59, RZ, RZ, R105 ;  /* 0x000000ffff3ba224 */ /* 0x000fe400078e0069 */
[C---:B----4-:R-:W-:Y:S01]  /*1fda0*/  IMAD.X R107, R38.reuse, 0x1, R107, P4 ;  /* 0x00000001266b7824 */ /* 0x050fe200020e066b */
[----:B------:R-:W-:Y:S04]  /*1fdb0*/  STL [R1+0x380], R104 ;  /* 0x0003806801007387 */ /* 0x000fe80000100800 */
[----:B------:R1:W4:Y:S04]  /*1fdc0*/  @!P2 LDG.E.U8 R68, desc[UR18][R58.64] ;  /* 0x000000123a44a981 */ /* 0x000328000c1e1100 */
[----:B------:R0:W-:Y:S04]  /*1fdd0*/  STL [R1+0x374], R105 ;  /* 0x0003746901007387 */ /* 0x0001e80000100800 */
[----:B------:R0:W-:Y:S01]  /*1fde0*/  STL [R1+0x37c], R107 ;  /* 0x00037c6b01007387 */ /* 0x0001e20000100800 */
[----:B------:R-:W-:-:S02]  /*1fdf0*/  IMAD.X R103, R38, 0x1, R103, P3 ;  /* 0x0000000126677824 */ /* 0x000fc400018e0667 */
[----:B-1----:R-:W-:Y:S01]  /*1fe00*/  @!P2 IMAD.MOV.U32 R58, RZ, RZ, R104 ;  /* 0x000000ffff3aa224 */ /* 0x002fe200078e0068 */
[----:B0-----:R-:W4:Y:S01]  /*1fe10*/  LDL.LU R98, [R1+0x3e8] ;  /* 0x0003e80001627983 */ /* 0x001f220000300800 */
[----:B------:R-:W-:-:S03]  /*1fe20*/  @!P2 IMAD.MOV.U32 R59, RZ, RZ, R107 ;  /* 0x000000ffff3ba224 */ /* 0x000fc600078e006b */
[----:B------:R-:W4:Y:S04]  /*1fe30*/  LDL.LU R105, [R1+0x3f0] ;  /* 0x0003f00001697983 */ /* 0x000f280000300800 */
[----:B------:R0:W4:Y:S04]  /*1fe40*/  @!P2 LDG.E.U8 R69, desc[UR18][R58.64] ;  /* 0x000000123a45a981 */ /* 0x000128000c1e1100 */
[----:B------:R1:W-:Y:S01]  /*1fe50*/  STL [R1+0x3a4], R103 ;  /* 0x0003a46701007387 */ /* 0x0003e20000100800 */
[----:B0-----:R-:W-:-:S03]  /*1fe60*/  @!P2 IMAD.MOV.U32 R58, RZ, RZ, R102 ;  /* 0x000000ffff3aa224 */ /* 0x001fc600078e0066 */
[----:B------:R-:W4:Y:S04]  /*1fe70*/  LDL.LU R102, [R1+0x3e4] ;  /* 0x0003e40001667983 */ /* 0x000f280000300800 */
[----:B------:R-:W4:Y:S01]  /*1fe80*/  LDL.LU R107, [R1+0x3ec] ;  /* 0x0003ec00016b7983 */ /* 0x000f220000300800 */
[----:B------:R-:W-:-:S03]  /*1fe90*/  @!P2 IMAD.MOV.U32 R59, RZ, RZ, R103 ;  /* 0x000000ffff3ba224 */ /* 0x000fc600078e0067 */
[----:B-1----:R-:W4:Y:S01]  /*1fea0*/  LDL.LU R103, [R1+0x3f4] ;  /* 0x0003f40001677983 */ /* 0x002f220000300800 */
[----:B------:R-:W-:Y:S02]  /*1feb0*/  PRMT R70, RZ, 0x7610, R70 ;  /* 0x00007610ff467816 */ /* 0x000fe40000000046 */
        /* <DEDUP_REMOVED lines=11> */
[C---:B------:R-:W-:Y:S02]  /*1ff70*/  IMAD.X R109, R38.reuse, 0x1, R109, P5 ;  /* 0x00000001266d7824 */ /* 0x040fe400028e066d */
[----:B---3--:R-:W-:-:S03]  /*1ff80*/  IMAD.X R113, R38, 0x1, R113, P4 ;  /* 0x0000000126717824 */ /* 0x008fc600020e0671 */
        /* <DEDUP_REMOVED lines=32> */
[----:B------:R-:W-:Y:S02]  /*20190*/  @!P2 IMAD.MOV.U32 R59, RZ, RZ, R102 ;  /* 0x000000ffff3ba224 */ /* 0x000fe400078e0066 */
[----:B------:R-:W-:Y:S01]  /*201a0*/  IMAD.X R103, R38, 0x1, R103, P3 ;  /* 0x0000000126677824 */ /* 0x000fe200018e0667 */
[----:B------:R4:W-:Y:S04]  /*201b0*/  STL [R1+0x3ec], R107 ;  /* 0x0003ec6b01007387 */ /* 0x0009e80000100800 */
[----:B-1----:R-:W2:Y:S04]  /*201c0*/  LDL.LU R98, [R1+0x438] ;  /* 0x0004380001627983 */ /* 0x002ea80000300800 */
[----:B------:R1:W2:Y:S04]  /*201d0*/  @!P2 LDG.E.U8 R74, desc[UR18][R58.64] ;  /* 0x000000123a4aa981 */ /* 0x0002a8000c1e1100 */
[----:B0-----:R-:W2:Y:S04]  /*201e0*/  LDL.LU R102, [R1+0x440] ;  /* 0x0004400001667983 */ /* 0x001ea80000300800 */
[----:B------:R0:W-:Y:S01]  /*201f0*/  STL [R1+0x3f4], R103 ;  /* 0x0003f46701007387 */ /* 0x0001e20000100800 */
[----:B-1----:R-:W-:-:S02]  /*20200*/  @!P2 IMAD.MOV.U32 R58, RZ, RZ, R105 ;  /* 0x000000ffff3aa224 */ /* 0x002fc400078e0069 */
[----:B------:R-:W-:Y:S02]  /*20210*/  @!P2 IMAD.MOV.U32 R59, RZ, RZ, R107 ;  /* 0x000000ffff3ba224 */ /* 0x000fe400078e006b */
[----:B----4-:R-:W4:Y:S04]  /*20220*/  LDL.LU R107, [R1+0x434] ;  /* 0x00043400016b7983 */ /* 0x010f280000300800 */
[----:B------:R1:W4:Y:S04]  /*20230*/  @!P2 LDG.E.U8 R75, desc[UR18][R58.64] ;  /* 0x000000123a4ba981 */ /* 0x000328000c1e1100 */
[----:B------:R-:W4:Y:S01]  /*20240*/  LDL.LU R105, [R1+0x43c] ;  /* 0x00043c0001697983 */ /* 0x000f220000300800 */
[----:B-1----:R-:W-:-:S03]  /*20250*/  @!P2 IMAD.MOV.U32 R59, RZ, RZ, R103 ;  /* 0x000000ffff3ba224 */ /* 0x002fc600078e0067 */
[----:B0-----:R-:W4:Y:S01]  /*20260*/  LDL.LU R103, [R1+0x464] ;  /* 0x0004640001677983 */ /* 0x001f220000300800 */
[----:B------:R-:W-:Y:S01]  /*20270*/  @!P2 IMAD.MOV.U32 R58, RZ, RZ, R101 ;  /* 0x000000ffff3aa224 */ /* 0x000fe200078e0065 */
[----:B------:R-:W-:Y:S02]  /*20280*/  IADD3 R104, P3, PT, R36, R104, RZ ;  /* 0x0000006824687210 */ /* 0x000fe40007f7e0ff */
[----:B------:R-:W4:Y:S01]  /*20290*/  LDL.LU R101, [R1+0x4e8] ;  /* 0x0004e80001657983 */ /* 0x000f220000300800 */
[----:B------:R-:W-:-:S03]  /*202a0*/  PRMT R77, RZ, 0x7610, R77 ;  /* 0x00007610ff4d7816 */ /* 0x000fc6000000004d */
[----:B------:R0:W4:Y:S01]  /*202b0*/  @!P2 LDG.E.U8 R76, desc[UR18][R58.64] ;  /* 0x000000123a4ca981 */ /* 0x000122000c1e1100 */
[-C--:B------:R-:W-:Y:S02]  /*202c0*/  @!P2 LOP3.LUT R83, R83, R82.reuse, RZ, 0x3c, !PT ;  /* 0x000000525353a212 */ /* 0x080fe400078e3cff */
[----:B------:R-:W-:Y:S02]  /*202d0*/  PRMT R78, RZ, 0x7610, R78 ;  /* 0x00007610ff4e7816 */ /* 0x000fe4000000004e */
[C---:B------:R-:W-:Y:S02]  /*202e0*/  @!P2 LOP3.LUT R82, R83.reuse, R82, RZ, 0x3c, !PT ;  /* 0x000000525352a212 */ /* 0x040fe400078e3cff */
[----:B------:R-:W-:Y:S02]  /*202f0*/  PRMT R84, RZ, 0x7610, R84 ;  /* 0x00007610ff547816 */ /* 0x000fe40000000054 */
[----:B------:R-:W-:-:S05]  /*20300*/  @!P2 LOP3.LUT R83, R83, R82, RZ, 0x3c, !PT ;  /* 0x000000525353a212 */ /* 0x000fca00078e3cff */
[----:B------:R-:W4:Y:S01]  /*20310*/  @!P2 LDG.E.U8 R84, desc[UR18][R82.64] ;  /* 0x000000125254a981 */ /* 0x000f22000c1e1100 */
[C---:B------:R-:W-:Y:S02]  /*20320*/  IADD3 R99, P5, PT, R36.reuse, R99, RZ ;  /* 0x0000006324637210 */ /* 0x040fe40007fbe0ff */
[----:B------:R-:W-:-:S03]  /*20330*/  IADD3 R109, P4, PT, R36, R109, RZ ;  /* 0x0000006d246d7210 */ /* 0x000fc60007f9e0ff */
[----:B------:R-:W-:Y:S01]  /*20340*/  STL [R1+0x400], R99 ;  /* 0x0004006301007387 */ /* 0x000fe20000100800 */
[----:B0-----:R-:W-:-:S03]  /*20350*/  @!P2 IMAD.MOV.U32 R58, RZ, RZ, R99 ;  /* 0x000000ffff3aa224 */ /* 0x001fc600078e0063 */
[----:B------:R-:W-:Y:S04]  /*20360*/  STL [R1+0x430], R104 ;  /* 0x0004306801007387 */ /* 0x000fe80000100800 */
[----:B------:R-:W-:Y:S01]  /*20370*/  STL [R1+0x428], R109 ;  /* 0x0004286d01007387 */ /* 0x000fe20000100800 */
[C---:B------:R-:W-:Y:S02]  /*20380*/  IMAD.X R108, R38.reuse, 0x1, R108, P5 ;  /* 0x00000001266c7824 */ /* 0x040fe400028e066c */
[----:B---3--:R-:W-:-:S03]  /*20390*/  IMAD.X R113, R38, 0x1, R113, P4 ;  /* 0x0000000126717824 */ /* 0x008fc600020e0671 */
[----:B------:R0:W-:Y:S01]  /*203a0*/  STL [R1+0x3fc], R108 ;  /* 0x0003fc6c01007387 */ /* 0x0001e20000100800 */
[----:B------:R-:W-:-:S03]  /*203b0*/  @!P2 IMAD.MOV.U32 R59, RZ, RZ, R108 ;  /* 0x000000ffff3ba224 */ /* 0x000fc600078e006c */
[----:B------:R-:W-:Y:S04]  /*203c0*/  STL [R1+0x424], R113 ;  /* 0x0004247101007387 */ /* 0x000fe80000100800 */
[----:B------:R1:W3:Y:S04]  /*203d0*/  @!P2 LDG.E.U8 R77, desc[UR18][R58.64] ;  /* 0x000000123a4da981 */ /* 0x0002e8000c1e1100 */
[----:B0-----:R-:W3:Y:S01]  /*203e0*/  LDL.LU R108, [R1+0x470] ;  /* 0x00047000016c7983 */ /* 0x001ee20000300800 */
[----:B------:R-:W-:-:S03]  /*203f0*/  IMAD.X R106, R38, 0x1, R106, P3 ;  /* 0x00000001266a7824 */ /* 0x000fc600018e066a */
[----:B------:R-:W3:Y:S01]  /*20400*/  LDL.LU R99, [R1+0x4a8] ;  /* 0x0004a80001637983 */ /* 0x000ee20000300800 */
[----:B-1----:R-:W-:Y:S02]  /*20410*/  @!P2 IMAD.MOV.U32 R58, RZ, RZ, R109 ;  /* 0x000000ffff3aa224 */ /* 0x002fe400078e006d */
[----:B------:R-:W-:Y:S01]  /*20420*/  @!P2 IMAD.MOV.U32 R59, RZ, RZ, R113 ;  /* 0x000000ffff3ba224 */ /* 0x000fe200078e0071 */
[----:B------:R0:W-:Y:S04]  /*20430*/  STL [R1+0x42c], R106 ;  /* 0x00042c6a01007387 */ /* 0x0001e80000100800 */
[----:B------:R-:W3:Y:S04]  /*20440*/  LDL.LU R109, [R1+0x46c] ;  /* 0x00046c00016d7983 */ /* 0x000ee80000300800 */
[----:B------:R1:W3:Y:S02]  /*20450*/  @!P2 LDG.E.U8 R78, desc[UR18][R58.64] ;  /* 0x000000123a4ea981 */ /* 0x0002e4000c1e1100 */
[----:B-1----:R-:W-:-:S02]  /*20460*/  @!P2 IMAD.MOV.U32 R59, RZ, RZ, R106 ;  /* 0x000000ffff3ba224 */ /* 0x002fc400078e006a */
[----:B------:R-:W-:Y:S01]  /*20470*/  @!P2 IMAD.MOV.U32 R58, RZ, RZ, R104 ;  /* 0x000000ffff3aa224 */ /* 0x000fe200078e0068 */
[----:B0-----:R-:W3:Y:S04]  /*20480*/  LDL.LU R106, [R1+0x4a4] ;  /* 0x0004a400016a7983 */ /* 0x001ee80000300800 */
[----:B------:R-:W3:Y:S01]  /*20490*/  LDL.LU R104, [R1+0x4e4] ;  /* 0x0004e40001687983 */ /* 0x000ee20000300800 */
[----:B------:R-:W-:Y:S02]  /*204a0*/  PRMT R79, RZ, 0x7610, R79 ;  /* 0x00007610ff4f7816 */ /* 0x000fe4000000004f */
[----:B--2---:R-:W-:Y:S02]  /*204b0*/  IADD3 R100, P3, PT, R36, R100, RZ ;  /* 0x0000006424647210 */ /* 0x004fe40007f7e0ff */
[----:B------:R-:W-:-:S02]  /*204c0*/  PRMT R80, RZ, 0x7610, R80 ;  /* 0x00007610ff507816 */ /* 0x000fc40000000050 */
[----:B------:R0:W2:Y:S01]  /*204d0*/  @!P2 LDG.E.U8 R79, desc[UR18][R58.64] ;  /* 0x000000123a4fa981 */ /* 0x0000a2000c1e1100 */
[----:B------:R-:W-:Y:S02]  /*204e0*/  PRMT R81, RZ, 0x7610, R81 ;  /* 0x00007610ff517816 */ /* 0x000fe40000000051 */
[----:B------:R-:W-:Y:S02]  /*204f0*/  PRMT R82, RZ, 0x7610, R82 ;  /* 0x00007610ff527816 */ /* 0x000fe40000000052 */
[C---:B------:R-:W-:Y:S02]  /*20500*/  IADD3 R98, P5, PT, R36.reuse, R98, RZ ;  /* 0x0000006224627210 */ /* 0x040fe40007fbe0ff */
[----:B------:R-:W-:-:S03]  /*20510*/  IADD3 R102, P4, PT, R36, R102, RZ ;  /* 0x0000006624667210 */ /* 0x000fc60007f9e0ff */
[----:B------:R1:W-:Y:S01]  /*20520*/  STL [R1+0x438], R98 ;  /* 0x0004386201007387 */ /* 0x0003e20000100800 */
[----:B0-----:R-:W-:-:S03]  /*20530*/  @!P2 IMAD.MOV.U32 R58, RZ, RZ, R98 ;  /* 0x000000ffff3aa224 */ /* 0x001fc600078e0062 */
[----:B------:R-:W-:Y:S01]  /*20540*/  STL [R1+0x468], R100 ;  /* 0x0004686401007387 */ /* 0x000fe20000100800 */
[----:B----4-:R-:W-:-:S03]  /*20550*/  IMAD.X R107, R38, 0x1, R107, P5 ;  /* 0x00000001266b7824 */ /* 0x010fc600028e066b */
[----:B------:R-:W-:Y:S01]  /*20560*/  STL [R1+0x440], R102 ;  /* 0x0004406601007387 */ /* 0x000fe20000100800 */
[----:B------:R-:W-:Y:S02]  /*20570*/  @!P2 IMAD.MOV.U32 R59, RZ, RZ, R107 ;  /* 0x000000ffff3ba224 */ /* 0x000fe400078e006b */
[C---:B------:R-:W-:Y:S01]  /*20580*/  IMAD.X R105, R38.reuse, 0x1, R105, P4 ;  /* 0x0000000126697824 */ /* 0x040fe200020e0669 */
[----:B------:R-:W-:Y:S04]  /*20590*/  STL [R1+0x434], R107 ;  /* 0x0004346b01007387 */ /* 0x000fe80000100800 */
[----:B------:R0:W-:Y:S01]  /*205a0*/  STL [R1+0x43c], R105 ;  /* 0x00043c6901007387 */ /* 0x0001e20000100800 */
[----:B------:R-:W-:-:S03]  /*205b0*/  IMAD.X R103, R38, 0x1, R103, P3 ;  /* 0x0000000126677824 */ /* 0x000fc600018e0667 */
[----:B-1----:R-:W4:Y:S04]  /*205c0*/  LDL.LU R98, [R1+0x4b0] ;  /* 0x0004b00001627983 */ /* 0x002f280000300800 */
[----:B------:R1:W2:Y:S04]  /*205d0*/  @!P2 LDG.E.U8 R80, desc[UR18][R58.64] ;  /* 0x000000123a50a981 */ /* 0x0002a8000c1e1100 */
[----:B------:R0:W-:Y:S01]  /*205e0*/  STL [R1+0x464], R103 ;  /* 0x0004646701007387 */ /* 0x0001e20000100800 */
[----:B-1----:R-:W-:Y:S02]  /*205f0*/  @!P2 IMAD.MOV.U32 R58, RZ, RZ, R102 ;  /* 0x000000ffff3aa224 */ /* 0x002fe400078e0066 */
[----:B------:R-:W-:-:S02]  /*20600*/  @!P2 IMAD.MOV.U32 R59, RZ, RZ, R105 ;  /* 0x000000ffff3ba224 */ /* 0x000fc400078e0069 */
[----:B0-----:R-:W2:Y:S04]  /*20610*/  LDL.LU R105, [R1+0x520] ;  /* 0x0005200001697983 */ /* 0x001ea80000300800 */
[----:B------:R-:W2:Y:S04]  /*20620*/  LDL.LU R102, [R1+0x478] ;  /* 0x0004780001667983 */ /* 0x000ea80000300800 */
[----:B------:R0:W2:Y:S04]  /*20630*/  @!P2 LDG.E.U8 R81, desc[UR18][R58.64] ;  /* 0x000000123a51a981 */ /* 0x0000a8000c1e1100 */
[----:B------:R-:W2:Y:S01]  /*20640*/  LDL.LU R107, [R1+0x51c] ;  /* 0x00051c00016b7983 */ /* 0x000ea20000300800 */
[----:B0-----:R-:W-:-:S02]  /*20650*/  @!P2 IMAD.MOV.U32 R59, RZ, RZ, R103 ;  /* 0x000000ffff3ba224 */ /* 0x001fc400078e0067 */
[----:B------:R-:W-:Y:S01]  /*20660*/  @!P2 IMAD.MOV.U32 R58, RZ, RZ, R100 ;  /* 0x000000ffff3aa224 */ /* 0x000fe200078e0064 */
[----:B------:R-:W2:Y:S04]  /*20670*/  LDL.LU R103, [R1+0x474] ;  /* 0x0004740001677983 */ /* 0x000ea80000300800 */
[----:B------:R-:W2:Y:S01]  /*20680*/  LDL.LU R100, [R1+0x4ac] ;  /* 0x0004ac0001647983 */ /* 0x000ea20000300800 */
[----:B------:R-:W-:Y:S02]  /*20690*/  IADD3 R101, P3, PT, R36, R101, RZ ;  /* 0x0000006524657210 */ /* 0x000fe40007f7e0ff */
[----:B------:R-:W-:Y:S01]  /*206a0*/  PRMT R83, RZ, 0x7610, R83 ;  /* 0x00007610ff537816 */ /* 0x000fe20000000053 */
[----:B------:R0:W2:Y:S04]  /*206b0*/  @!P2 LDG.E.U8 R82, desc[UR18][R58.64] ;  /* 0x000000123a52a981 */ /* 0x0000a8000c1e1100 */
        /* <DEDUP_REMOVED lines=10> */
[----:B------:R1:W-:Y:S02]  /*20760*/  STS.U8 [R31+UR9+0xda00], R84 ;  /* 0x00da00541f007988 */ /* 0x0003e40008000009 */
[----:B-1----:R-:W-:-:S02]  /*20770*/  PRMT R84, RZ, 0x7610, R84 ;  /* 0x00007610ff547816 */ /* 0x002fc40000000054 */
[----:B------:R-:W-:Y:S01]  /*20780*/  STS.U8 [R31+UR9+0xd600], R116 ;  /* 0x00d600741f007988 */ /* 0x000fe20008000009 */
[C---:B---3--:R-:W-:Y:S02]  /*20790*/  IADD3 R108, P5, PT, R36.reuse, R108, RZ ;  /* 0x0000006c246c7210 */ /* 0x048fe40007fbe0ff */
[----:B------:R-:W-:-:S03]  /*207a0*/  IADD3 R99, P4, PT, R36, R99, RZ ;  /* 0x0000006324637210 */ /* 0x000fc60007f9e0ff */
[----:B0-----:R-:W-:Y:S01]  /*207b0*/  @!P2 IMAD.MOV.U32 R58, RZ, RZ, R108 ;  /* 0x000000ffff3aa224 */ /* 0x001fe200078e006c */
[----:B------:R-:W-:Y:S01]  /*207c0*/  STL [R1+0x470], R108 ;  /* 0x0004706c01007387 */ /* 0x000fe20000100800 */
[----:B------:R-:W-:-:S03]  /*207d0*/  IMAD.X R109, R38, 0x1, R109, P5 ;  /* 0x00000001266d7824 */ /* 0x000fc600028e066d */
[----:B------:R-:W-:Y:S01]  /*207e0*/  STL [R1+0x4e8], R101 ;  /* 0x0004e86501007387 */ /* 0x000fe20000100800 */
[----:B------:R-:W-:-:S03]  /*207f0*/  @!P2 IMAD.MOV.U32 R59, RZ, RZ, R109 ;  /* 0x000000ffff3ba224 */ /* 0x000fc600078e006d */
[----:B------:R0:W-:Y:S04]  /*20800*/  STL [R1+0x4a8], R99 ;  /* 0x0004a86301007387 */ /* 0x0001e80000100800 */
[----:B------:R-:W-:Y:S04]  /*20810*/  STL [R1+0x46c], R109 ;  /* 0x00046c6d01007387 */ /* 0x000fe80000100800 */
[----:B------:R1:W3:Y:S01]  /*20820*/  @!P2 LDG.E.U8 R83, desc[UR18][R58.64] ;  /* 0x000000123a53a981 */ /* 0x0002e2000c1e1100 */
[C---:B------:R-:W-:Y:S02]  /*20830*/  IMAD.X R106, R38.reuse, 0x1, R106, P4 ;  /* 0x00000001266a7824 */ /* 0x040fe400020e066a */
[----:B------:R-:W-:-:S03]  /*20840*/  IMAD.X R104, R38, 0x1, R104, P3 ;  /* 0x0000000126687824 */ /* 0x000fc600018e0668 */
[----:B------:R0:W-:Y:S01]  /*20850*/  STL [R1+0x4a4], R106 ;  /* 0x0004a46a01007387 */ /* 0x0001e20000100800 */
[----:B-1----:R-:W-:Y:S02]  /*20860*/  @!P2 IMAD.MOV.U32 R58, RZ, RZ, R99 ;  /* 0x000000ffff3aa224 */ /* 0x002fe400078e0063 */
[----:B------:R-:W-:Y:S01]  /*20870*/  @!P2 IMAD.MOV.U32 R59, RZ, RZ, R106 ;  /* 0x000000ffff3ba224 */ /* 0x000fe200078e006a */
[----:B------:R1:W-:Y:S04]  /*20880*/  STL [R1+0x4e4], R104 ;  /* 0x0004e46801007387 */ /* 0x0003e80000100800 */
[----:B0-----:R-:W3:Y:S04]  /*20890*/  LDL.LU R99, [R1+0x4f0] ;  /* 0x0004f00001637983 */ /* 0x001ee80000300800 */
[----:B------:R-:W3:Y:S04]  /*208a0*/  LDL.LU R115, [R1+0x248] ;  /* 0x0002480001737983 */ /* 0x000ee80000300800 */
[----:B------:R0:W3:Y:S04]  /*208b0*/  @!P2 LDG.E.U8 R84, desc[UR18][R58.64] ;  /* 0x000000123a54a981 */ /* 0x0000e8000c1e1100 */
[----:B------:R-:W3:Y:S01]  /*208c0*/  LDL.LU R113, [R1+0x4b8] ;  /* 0x0004b80001717983 */ /* 0x000ee20000300800 */
[----:B0-----:R-:W-:-:S03]  /*208d0*/  @!P2 IMAD.MOV.U32 R58, RZ, RZ, R101 ;  /* 0x000000ffff3aa224 */ /* 0x001fc600078e0065 */
[----:B------:R-:W3:Y:S04]  /*208e0*/  LDL.LU R101, [R1+0x4ec] ;  /* 0x0004ec0001657983 */ /* 0x000ee80000300800 */
[----:B------:R-:W3:Y:S01]  /*208f0*/  LDL.LU R116, [R1+0x244] ;  /* 0x0002440001747983 */ /* 0x000ee20000300800 */
[----:B------:R-:W-:-:S03]  /*20900*/  @!P2 IMAD.MOV.U32 R59, RZ, RZ, R104 ;  /* 0x000000ffff3ba224 */ /* 0x000fc600078e0068 */
[----:B------:R-:W3:Y:S04]  /*20910*/  LDL.LU R114, [R1+0x4b4] ;  /* 0x0004b40001727983 */ /* 0x000ee80000300800 */
[----:B------:R-:W3:Y:S04]  /*20920*/  LDL.LU R108, [R1+0x4f8] ;  /* 0x0004f800016c7983 */ /* 0x000ee80000300800 */
[----:B------:R-:W3:Y:S04]  /*20930*/  LDL.LU R106, [R1+0x23c] ;  /* 0x00023c00016a7983 */ /* 0x000ee80000300800 */
[----:B-1----:R-:W3:Y:S01]  /*20940*/  LDL.LU R104, [R1+0x480] ;  /* 0x0004800001687983 */ /* 0x002ee20000300800 */
[----:B------:R-:W-:-:S02]  /*20950*/  PRMT R85, RZ, 0x7610, R85 ;  /* 0x00007610ff557816 */ /* 0x000fc40000000055 */
[----:B------:R-:W-:-:S04]  /*20960*/  PRMT R87, RZ, 0x7610, R87 ;  /* 0x00007610ff577816 */ /* 0x000fc80000000057 */
[----:B------:R0:W3:Y:S01]  /*20970*/  @!P2 LDG.E.U8 R85, desc[UR18][R58.64] ;  /* 0x000000123a55a981 */ /* 0x0000e2000c1e1100 */
[----:B------:R-:W-:Y:S02]  /*20980*/  PRMT R86, RZ, 0x7610, R86 ;  /* 0x00007610ff567816 */ /* 0x000fe40000000056 */
[C---:B----4-:R-:W-:Y:S02]  /*20990*/  IADD3 R98, P4, PT, R36.reuse, R98, RZ ;  /* 0x0000006224627210 */ /* 0x050fe40007f9e0ff */
[C---:B--2---:R-:W-:Y:S02]  /*209a0*/  IADD3 R105, P3, PT, R36.reuse, R105, RZ ;  /* 0x0000006924697210 */ /* 0x044fe40007f7e0ff */
[----:B------:R-:W-:-:S03]  /*209b0*/  IADD3 R102, P5, PT, R36, R102, RZ ;  /* 0x0000006624667210 */ /* 0x000fc60007fbe0ff */
[----:B------:R-:W-:Y:S04]  /*209c0*/  STL [R1+0x520], R105 ;  /* 0x0005206901007387 */ /* 0x000fe80000100800 */
[----:B------:R-:W-:Y:S01]  /*209d0*/  STL [R1+0x4b0], R98 ;  /* 0x0004b06201007387 */ /* 0x000fe20000100800 */
[----:B------:R-:W-:-:S03]  /*209e0*/  IMAD.X R107, R38, 0x1, R107, P3 ;  /* 0x00000001266b7824 */ /* 0x000fc600018e066b */
[----:B------:R-:W-:Y:S04]  /*209f0*/  STL [R1+0x478], R102 ;  /* 0x0004786601007387 */ /* 0x000fe80000100800 */
[----:B------:R1:W-:Y:S01]  /*20a00*/  STL [R1+0x51c], R107 ;  /* 0x00051c6b01007387 */ /* 0x0003e20000100800 */
[C---:B------:R-:W-:Y:S02]  /*20a10*/  IMAD.X R103, R38.reuse, 0x1, R103, P5 ;  /* 0x0000000126677824 */ /* 0x040fe400028e0667 */
[----:B------:R-:W-:-:S03]  /*20a20*/  IMAD.X R100, R38, 0x1, R100, P4 ;  /* 0x0000000126647824 */ /* 0x000fc600020e0664 */
[----:B------:R2:W-:Y:S04]  /*20a30*/  STL [R1+0x474], R103 ;  /* 0x0004746701007387 */ /* 0x0005e80000100800 */
[----:B------:R4:W-:Y:S04]  /*20a40*/  STL [R1+0x4ac], R100 ;  /* 0x0004ac6401007387 */ /* 0x0009e80000100800 */
[----:B------:R-:W3:Y:S01]  /*20a50*/  LDL.LU R109, [R1+0x4f4] ;  /* 0x0004f400016d7983 */ /* 0x000ee20000300800 */
[----:B0-----:R-:W-:Y:S02]  /*20a60*/  @!P2 IMAD.MOV.U32 R58, RZ, RZ, R105 ;  /* 0x000000ffff3aa224 */ /* 0x001fe400078e0069 */
[----:B------:R-:W-:-:S02]  /*20a70*/  @!P2 IMAD.MOV.U32 R59, RZ, RZ, R107 ;  /* 0x000000ffff3ba224 */ /* 0x000fc400078e006b */
[----:B-1----:R-:W3:Y:S04]  /*20a80*/  LDL.LU R107, [R1+0x238] ;  /* 0x00023800016b7983 */ /* 0x002ee80000300800 */
[----:B------:R0:W3:Y:S04]  /*20a90*/  @!P2 LDG.E.U8 R87, desc[UR18][R58.64] ;  /* 0x000000123a57a981 */ /* 0x0000e8000c1e1100 */
[----:B------:R-:W3:Y:S01]  /*20aa0*/  LDL.LU R105, [R1+0x47c] ;  /* 0x00047c0001697983 */ /* 0x000ee20000300800 */
[----:B0-----:R-:W-:Y:S02]  /*20ab0*/  @!P2 IMAD.MOV.U32 R58, RZ, RZ, R102 ;  /* 0x000000ffff3aa224 */ /* 0x001fe400078e0066 */
[----:B------:R-:W-:-:S02]  /*20ac0*/  @!P2 IMAD.MOV.U32 R59, RZ, RZ, R103 ;  /* 0x000000ffff3ba224 */ /* 0x000fc400078e0067 */
[----:B--2---:R-:W2:Y:S01]  /*20ad0*/  LDL.LU R103, [R1+0x4bc] ;  /* 0x0004bc0001677983 */ /* 0x004ea20000300800 */
[----:B------:R-:W-:-:S03]  /*20ae0*/  PRMT R88, RZ, 0x7610, R88 ;  /* 0x00007610ff587816 */ /* 0x000fc60000000058 */
[----:B------:R-:W2:Y:S04]  /*20af0*/  LDL.LU R102, [R1+0x4c0] ;  /* 0x0004c00001667983 */ /* 0x000ea80000300800 */
[----:B------:R0:W2:Y:S02]  /*20b00*/  @!P2 LDG.E.U8 R86, desc[UR18][R58.64] ;  /* 0x000000123a56a981 */ /* 0x0000a4000c1e1100 */
[----:B0-----:R-:W-:Y:S02]  /*20b10*/  @!P2 IMAD.MOV.U32 R59, RZ, RZ, R100 ;  /* 0x000000ffff3ba224 */ /* 0x001fe400078e0064 */
[----:B------:R-:W-:Y:S01]  /*20b20*/  @!P2 IMAD.MOV.U32 R58, RZ, RZ, R98 ;  /* 0x000000ffff3aa224 */ /* 0x000fe200078e0062 */
[----:B----4-:R-:W4:Y:S04]  /*20b30*/  LDL.LU R100, [R1+0x234] ;  /* 0x0002340001647983 */ /* 0x010f280000300800 */
[----:B------:R-:W4:Y:S04]  /*20b40*/  LDL.LU R98, [R1+0x230] ;  /* 0x0002300001627983 */ /* 0x000f280000300800 */
[----:B------:R0:W4:Y:S01]  /*20b50*/  @!P2 LDG.E.U8 R88, desc[UR18][R58.64] ;  /* 0x000000123a58a981 */ /* 0x000122000c1e1100 */
[----:B---3--:R-:W-:-:S02]  /*20b60*/  IADD3 R99, P4, PT, R36, R99, RZ ;  /* 0x0000006324637210 */ /* 0x008fc40007f9e0ff */
[----:B------:R-:W-:-:S03]  /*20b70*/  IADD3 R115, P3, PT, R36, R115, RZ ;  /* 0x0000007324737210 */ /* 0x000fc60007f7e0ff */
[----:B------:R-:W-:Y:S01]  /*20b80*/  STL [R1+0x4f0], R99 ;  /* 0x0004f06301007387 */ /* 0x000fe20000100800 */
[----:B------:R-:W-:-:S03]  /*20b90*/  IADD3 R113, P5, PT, R36, R113, RZ ;  /* 0x0000007124717210 */ /* 0x000fc60007fbe0ff */
[----:B------:R-:W-:Y:S01]  /*20ba0*/  STL [R1+0x248], R115 ;  /* 0x0002487301007387 */ /* 0x000fe20000100800 */
[----:B------:R-:W-:-:S03]  /*20bb0*/  IMAD.X R101, R38, 0x1, R101, P4 ;  /* 0x0000000126657824 */ /* 0x000fc600020e0665 */
[----:B------:R-:W-:Y:S01]  /*20bc0*/  STL [R1+0x4b8], R113 ;  /* 0x0004b87101007387 */ /* 0x000fe20000100800 */
[----:B------:R-:W-:-:S03]  /*20bd0*/  IMAD.X R116, R38, 0x1, R116, P3 ;  /* 0x0000000126747824 */ /* 0x000fc600018e0674 */
[----:B------:R1:W-:Y:S01]  /*20be0*/  STL [R1+0x4ec], R101 ;  /* 0x0004ec6501007387 */ /* 0x0003e20000100800 */
[----:B0-----:R-:W-:-:S03]  /*20bf0*/  @!P2 IMAD.MOV.U32 R59, RZ, RZ, R101 ;  /* 0x000000ffff3ba224 */ /* 0x001fc600078e0065 */
[----:B------:R0:W-:Y:S01]  /*20c00*/  STL [R1+0x244], R116 ;  /* 0x0002447401007387 */ /* 0x0001e20000100800 */
[----:B------:R-:W-:-:S03]  /*20c10*/  @!P2 IMAD.MOV.U32 R58, RZ, RZ, R99 ;  /* 0x000000ffff3aa224 */ /* 0x000fc600078e0063 */
[----:B-1----:R-:W3:Y:S04]  /*20c20*/  LDL.LU R101, [R1+0x228] ;  /* 0x0002280001657983 */ /* 0x002ee80000300800 */
[----:B------:R-:W3:Y:S01]  /*20c30*/  LDL.LU R99, [R1+0x22c] ;  /* 0x00022c0001637983 */ /* 0x000ee20000300800 */
[----:B------:R-:W-:Y:S02]  /*20c40*/  PRMT R90, RZ, 0x7610, R90 ;  /* 0x00007610ff5a7816 */ /* 0x000fe4000000005a */
[----:B------:R-:W-:Y:S01]  /*20c50*/  PRMT R91, RZ, 0x7610, R91 ;  /* 0x00007610ff5b7816 */ /* 0x000fe2000000005b */
[----:B------:R-:W-:-:S03]  /*20c60*/  IMAD.X R114, R38, 0x1, R114, P5 ;  /* 0x0000000126727824 */ /* 0x000fc600028e0672 */
[----:B------:R1:W3:Y:S01]  /*20c70*/  @!P2 LDG.E.U8 R90, desc[UR18][R58.64] ;  /* 0x000000123a5aa981 */ /* 0x0002e2000c1e1100 */
[C---:B------:R-:W-:Y:S02]  /*20c80*/  IADD3 R108, P4, PT, R36.reuse, R108, RZ ;  /* 0x0000006c246c7210 */ /* 0x040fe40007f9e0ff */
[----:B------:R-:W-:Y:S01]  /*20c90*/  PRMT R89, RZ, 0x7610, R89 ;  /* 0x00007610ff597816 */ /* 0x000fe20000000059 */
[----:B-1----:R-:W-:Y:S02]  /*20ca0*/  @!P2 IMAD.MOV.U32 R58, RZ, RZ, R115 ;  /* 0x000000ffff3aa224 */ /* 0x002fe400078e0073 */
[----:B------:R-:W-:Y:S01]  /*20cb0*/  @!P2 IMAD.MOV.U32 R59, RZ, RZ, R116 ;  /* 0x000000ffff3ba224 */ /* 0x000fe200078e0074 */
[----:B------:R-:W-:-:S04]  /*20cc0*/  IADD3 R106, P3, PT, R36, R106, RZ ;  /* 0x0000006a246a7210 */ /* 0x000fc80007f7e0ff */
[----:B------:R1:W3:Y:S01]  /*20cd0*/  @!P2 LDG.E.U8 R91, desc[UR18][R58.64] ;  /* 0x000000123a5ba981 */ /* 0x0002e2000c1e1100 */
[----:B------:R-:W-:Y:S01]  /*20ce0*/  PRMT R93, RZ, 0x7610, R93 ;  /* 0x00007610ff5d7816 */ /* 0x000fe2000000005d */
[----:B-1----:R-:W-:Y:S02]  /*20cf0*/  @!P2 IMAD.MOV.U32 R58, RZ, RZ, R113 ;  /* 0x000000ffff3aa224 */ /* 0x002fe400078e0071 */
[----:B------:R-:W-:Y:S01]  /*20d00*/  @!P2 IMAD.MOV.U32 R59, RZ, RZ, R114 ;  /* 0x000000ffff3ba224 */ /* 0x000fe200078e0072 */
[----:B------:R-:W-:-:S04]  /*20d10*/  IADD3 R104, P5, PT, R36, R104, RZ ;  /* 0x0000006824687210 */ /* 0x000fc80007fbe0ff */
[----:B------:R1:W3:Y:S01]  /*20d20*/  @!P2 LDG.E.U8 R89, desc[UR18][R58.64] ;  /* 0x000000123a59a981 */ /* 0x0002e2000c1e1100 */
[----:B------:R-:W-:Y:S01]  /*20d30*/  PRMT R94, RZ, 0x7610, R94 ;  /* 0x00007610ff5e7816 */ /* 0x000fe2000000005e */
[----:B-1----:R-:W-:Y:S01]  /*20d40*/  @!P2 IMAD.MOV.U32 R58, RZ, RZ, R108 ;  /* 0x000000ffff3aa224 */ /* 0x002fe200078e006c */
[----:B------:R-:W-:Y:S02]  /*20d50*/  PRMT R92, RZ, 0x7610, R92 ;  /* 0x00007610ff5c7816 */ /* 0x000fe4000000005c */
[----:B------:R-:W-:Y:S01]  /*20d60*/  PRMT R96, RZ, 0x7610, R96 ;  /* 0x00007610ff607816 */ /* 0x000fe20000000060 */
[----:B------:R-:W-:-:S04]  /*20d70*/  IMAD.X R109, R38, 0x1, R109, P4 ;  /* 0x00000001266d7824 */ /* 0x000fc800020e066d */
[----:B------:R-:W-:Y:S02]  /*20d80*/  @!P2 IMAD.MOV.U32 R59, RZ, RZ, R109 ;  /* 0x000000ffff3ba224 */ /* 0x000fe400078e006d */
[----:B------:R-:W-:-:S03]  /*20d90*/  IMAD.X R107, R38, 0x1, R107, P3 ;  /* 0x00000001266b7824 */ /* 0x000fc600018e066b */
[----:B------:R1:W3:Y:S01]  /*20da0*/  @!P2 LDG.E.U8 R93, desc[UR18][R58.64] ;  /* 0x000000123a5da981 */ /* 0x0002e2000c1e1100 */
[----:B------:R-:W-:Y:S02]  /*20db0*/  IMAD.X R105, R38, 0x1, R105, P5 ;  /* 0x0000000126697824 */ /* 0x000fe400028e0669 */
[----:B-1----:R-:W-:Y:S02]  /*20dc0*/  @!P2 IMAD.MOV.U32 R58, RZ, RZ, R106 ;  /* 0x000000ffff3aa224 */ /* 0x002fe400078e006a */
[----:B------:R-:W-:-:S05]  /*20dd0*/  @!P2 IMAD.MOV.U32 R59, RZ, RZ, R107 ;  /* 0x000000ffff3ba224 */ /* 0x000fca00078e006b */
[----:B------:R1:W3:Y:S01]  /*20de0*/  @!P2 LDG.E.U8 R94, desc[UR18][R58.64] ;  /* 0x000000123a5ea981 */ /* 0x0002e2000c1e1100 */
[----:B--2---:R-:W-:-:S05]  /*20df0*/  IADD3 R102, P5, PT, R36, R102, RZ ;  /* 0x0000006624667210 */ /* 0x004fca0007fbe0ff */
[----:B------:R-:W-:Y:S02]  /*20e00*/  IMAD.X R103, R38, 0x1, R103, P5 ;  /* 0x0000000126677824 */ /* 0x000fe400028e0667 */
[----:B-1----:R-:W-:Y:S02]  /*20e10*/  @!P2 IMAD.MOV.U32 R58, RZ, RZ, R104 ;  /* 0x000000ffff3aa224 */ /* 0x002fe400078e0068 */
[----:B------:R-:W-:-:S05]  /*20e20*/  @!P2 IMAD.MOV.U32 R59, RZ, RZ, R105 ;  /* 0x000000ffff3ba224 */ /* 0x000fca00078e0069 */
[----:B------:R1:W2:Y:S01]  /*20e30*/  @!P2 LDG.E.U8 R92, desc[UR18][R58.64] ;  /* 0x000000123a5ca981 */ /* 0x0002a2000c1e1100 */
[C---:B----4-:R-:W-:Y:S02]  /*20e40*/  IADD3 R100, P4, PT, R36.reuse, R100, RZ ;  /* 0x0000006424647210 */ /* 0x050fe40007f9e0ff */
[----:B------:R-:W-:Y:S02]  /*20e50*/  PRMT R97, RZ, 0x7610, R97 ;  /* 0x00007610ff617816 */ /* 0x000fe40000000061 */
[----:B------:R-:W-:Y:S01]  /*20e60*/  IADD3 R98, P3, PT, R36, R98, RZ ;  /* 0x0000006224627210 */ /* 0x000fe20007f7e0ff */
[----:B-1----:R-:W-:Y:S02]  /*20e70*/  @!P2 IMAD.MOV.U32 R58, RZ, RZ, R102 ;  /* 0x000000ffff3aa224 */ /* 0x002fe400078e0066 */
[----:B------:R-:W-:-:S05]  /*20e80*/  @!P2 IMAD.MOV.U32 R59, RZ, RZ, R103 ;  /* 0x000000ffff3ba224 */ /* 0x000fca00078e0067 */
[----:B------:R1:W4:Y:S01]  /*20e90*/  @!P2 LDG.E.U8 R96, desc[UR18][R58.64] ;  /* 0x000000123a60a981 */ /* 0x000322000c1e1100 */
[----:B------:R-:W-:Y:S01]  /*20ea0*/  PRMT R95, RZ, 0x7610, R95 ;  /* 0x00007610ff5f7816 */ /* 0x000fe2000000005f */
[----:B-1----:R-:W-:Y:S02]  /*20eb0*/  @!P2 IMAD.MOV.U32 R58, RZ, RZ, R100 ;  /* 0x000000ffff3aa224 */ /* 0x002fe400078e0064 */
[----:B---3--:R-:W-:-:S04]  /*20ec0*/  IMAD.X R101, R38, 0x1, R101, P4 ;  /* 0x0000000126657824 */ /* 0x008fc800020e0665 */
[----:B------:R-:W-:Y:S02]  /*20ed0*/  @!P2 IMAD.MOV.U32 R59, RZ, RZ, R101 ;  /* 0x000000ffff3ba224 */ /* 0x000fe400078e0065 */
[----:B------:R-:W-:-:S03]  /*20ee0*/  IMAD.X R99, R38, 0x1, R99, P3 ;  /* 0x0000000126637824 */ /* 0x000fc600018e0663 */
[----:B------:R1:W3:Y:S02]  /*20ef0*/  @!P2 LDG.E.U8 R97, desc[UR18][R58.64] ;  /* 0x000000123a61a981 */ /* 0x0002e4000c1e1100 */
[----:B-1----:R-:W-:Y:S02]  /*20f00*/  @!P2 IMAD.MOV.U32 R58, RZ, RZ, R98 ;  /* 0x000000ffff3aa224 */ /* 0x002fe400078e0062 */
[----:B------:R-:W-:-:S05]  /*20f10*/  @!P2 IMAD.MOV.U32 R59, RZ, RZ, R99 ;  /* 0x000000ffff3ba224 */ /* 0x000fca00078e0063 */
[----:B------:R-:W3:Y:S04]  /*20f20*/  @!P2 LDG.E.U8 R95, desc[UR18][R58.64] ;  /* 0x000000123a5fa981 */ /* 0x000ee8000c1e1100 */
[----:B------:R0:W-:Y:S04]  /*20f30*/  STL [R1+0x4b4], R114 ;  /* 0x0004b47201007387 */ /* 0x0001e80000100800 */
[----:B------:R0:W-:Y:S04]  /*20f40*/  STS.U8 [R31+UR9+0xc200], R153 ;  /* 0x00c200991f007988 */ /* 0x0001e80008000009 */
[----:B------:R0:W-:Y:S04]  /*20f50*/  STS.U8 [R31+UR9+0xc600], R144 ;  /* 0x00c600901f007988 */ /* 0x0001e80008000009 */
[----:B------:R0:W-:Y:S04]  /*20f60*/  STS.U8 [R31+UR9+0xca00], R137 ;  /* 0x00ca00891f007988 */ /* 0x0001e80008000009 */
[----:B------:R0:W-:Y:S04]  /*20f70*/  STS.U8 [R31+UR9+0xce00], R129 ;  /* 0x00ce00811f007988 */ /* 0x0001e80008000009 */
[----:B------:R0:W-:Y:S04]  /*20f80*/  STS.U8 [R31+UR9+0xd200], R122 ;  /* 0x00d2007a1f007988 */ /* 0x0001e80008000009 */
[----:B------:R0:W-:Y:S04]  /*20f90*/  STL [R1+0x4f8], R108 ;  /* 0x0004f86c01007387 */ /* 0x0001e80000100800 */
        /* <DEDUP_REMOVED lines=56> */
[----:B--2---:R0:W-:Y:S04]  /*21320*/  STS.U8 [R34+UR9+0xf380], R92 ;  /* 0x00f3805c22007988 */ /* 0x0041e80008000009 */
[----:B----4-:R0:W-:Y:S04]  /*21330*/  STS.U8 [R34+UR9+0xf780], R96 ;  /* 0x00f7806022007988 */ /* 0x0101e80008000009 */
[----:B------:R0:W-:Y:S04]  /*21340*/  STL [R1+0x238], R107 ;  /* 0x0002386b01007387 */ /* 0x0001e80000100800 */
[----:B------:R0:W-:Y:S04]  /*21350*/  STL [R1+0x47c], R105 ;  /* 0x00047c6901007387 */ /* 0x0001e80000100800 */
[----:B------:R0:W-:Y:S04]  /*21360*/  STL [R1+0x4c0], R102 ;  /* 0x0004c06601007387 */ /* 0x0001e80000100800 */
[----:B------:R0:W-:Y:S04]  /*21370*/  STL [R1+0x230], R98 ;  /* 0x0002306201007387 */ /* 0x0001e80000100800 */
[----:B---3--:R0:W-:Y:S04]  /*21380*/  STS.U8 [R34+UR9+0xfb80], R97 ;  /* 0x00fb806122007988 */ /* 0x0081e80008000009 */
[----:B------:R0:W-:Y:S04]  /*21390*/  STL [R1+0x234], R100 ;  /* 0x0002346401007387 */ /* 0x0001e80000100800 */
[----:B------:R0:W-:Y:S04]  /*213a0*/  STL [R1+0x4bc], R103 ;  /* 0x0004bc6701007387 */ /* 0x0001e80000100800 */
[----:B------:R0:W-:Y:S01]  /*213b0*/  STS.U8 [R34+UR9+0xff80], R95 ;  /* 0x00ff805f22007988 */ /* 0x0001e20008000009 */
[----:B------:R1:W-:Y:S06]  /*213c0*/  MEMBAR.ALL.CTA ;  /* 0x0000000000007992 */ /* 0x0003ec0000008000 */
[----:B-1----:R-:W1:Y:S04]  /*213d0*/  FENCE.VIEW.ASYNC.S ;  /* 0x00000000000073c6 */ /* 0x002e680000000000 */
[----:B------:R0:W-:Y:S04]  /*213e0*/  STL [R1+0x228], R101 ;  /* 0x0002286501007387 */ /* 0x0001e80000100800 */
[----:B------:R0:W-:Y:S01]  /*213f0*/  STL [R1+0x22c], R99 ;  /* 0x00022c6301007387 */ /* 0x0001e20000100800 */
[----:B------:R-:W-:Y:S01]  /*21400*/  ULEA UR6, UR11, UR9, 0x3 ;  /* 0x000000090b067291 */ /* 0x000fe2000f8e18ff */
[----:B------:R-:W-:-:S03]  /*21410*/  UMOV UR4, UR5 ;  /* 0x0000000500047c82 */ /* 0x000fc60008000000 */
[----:B------:R-:W-:Y:S01]  /*21420*/  UIADD3 UR6, UPT, UPT, UR6, 0x10000, URZ ;  /* 0x0001000006067890 */ /* 0x000fe2000fffe0ff */
[----:B-1----:R-:W-:Y:S06]  /*21430*/  BAR.SYNC.DEFER_BLOCKING 0x0 ;  /* 0x0000000000007b1d */ /* 0x002fec0000010000 */
[----:B------:R-:W-:Y:S05]  /*21440*/  @P0 BRA `(.L_x_9) ;  /* 0x0000000000480947 */ /* 0x000fea0003800000 */
[----:B------:R-:W-:Y:S01]  /*21450*/  UMOV UR13, 0x40004040 ;  /* 0x40004040000d7882 */ /* 0x000fe20000000000 */
[----:B------:R-:W-:Y:S01]  /*21460*/  UMOV UR15, 0x40004040 ;  /* 0x40004040000f7882 */ /* 0x000fe20000000000 */
[----:B------:R-:W-:Y:S01]  /*21470*/  UMOV UR16, 0x0 ;  /* 0x0000000000107882 */ /* 0x000fe20000000000 */
[----:B------:R-:W-:Y:S01]  /*21480*/  UMOV UR17, 0x8208010 ;  /* 0x0820801000117882 */ /* 0x000fe20000000000 */
[----:B------:R-:W-:Y:S01]  /*21490*/  UMOV UR32, 0x0 ;  /* 0x0000000000207882 */ /* 0x000fe20000000000 */
[----:B------:R-:W-:Y:S01]  /*214a0*/  UMOV UR33, 0x8208010 ;  /* 0x0820801000217882 */ /* 0x000fe20000000000 */
[----:B------:R-:W-:Y:S01]  /*214b0*/  UMOV UR34, 0x0 ;  /* 0x0000000000227882 */ /* 0x000fe20000000000 */
[----:B------:R-:W-:Y:S01]  /*214c0*/  UMOV UR35, 0x8208010 ;  /* 0x0820801000237882 */ /* 0x000fe20000000000 */
[----:B------:R-:W-:Y:S01]  /*214d0*/  UMOV UR7, URZ ;  /* 0x000000ff00077c82 */ /* 0x000fe20008000000 */
[----:B------:R1:W-:Y:S01]  /*214e0*/  UTCQMMA gdesc[UR12], gdesc[UR14], tmem[UR8], tmem[UR16], idesc[UR17], UPT ;  /* 0x00ff100e0c0075ea */ /* 0x0003e2000b800308 */
        /* <DEDUP_REMOVED lines=8> */
.L_x_9:
[----:B0-----:R-:W2:Y:S04]  /*21570*/  LDL R40, [R1+0x7d4] ;  /* 0x0007d40001287983 */ /* 0x001ea80000100800 */
[----:B------:R-:W2:Y:S01]  /*21580*/  LDL.LU R39, [R1+0x7c8] ;  /* 0x0007c80001277983 */ /* 0x000ea20000300800 */
[----:B------:R-:W-:-:S04]  /*21590*/  UIADD3 UR11, UPT, UPT, UR11, 0x1, URZ ;  /* 0x000000010b0b7890 */ /* 0x000fc8000fffe0ff */
[----:B------:R-:W-:-:S04]  /*215a0*/  UISETP.GT.AND UP1, UPT, UR11, 0x1, UPT ;  /* 0x000000010b00788c */ /* 0x000fc8000bf24270 */
[----:B-1----:R-:W-:Y:S02]  /*215b0*/  USEL UR5, URZ, 0x1, !UP1 ;  /* 0x00000001ff057887 */ /* 0x002fe4000c800000 */
[----:B------:R-:W-:Y:S02]  /*215c0*/  USEL UR11, UR11, URZ, !UP1 ;  /* 0x000000ff0b0b7287 */ /* 0x000fe4000c800000 */
[----:B------:R-:W-:Y:S01]  /*215d0*/  ULOP3.LUT UR5, UR4, UR5, URZ, 0x3c, !UPT ;  /* 0x0000000504057292 */ /* 0x000fe2000f8e3cff */
[----:B--2---:R-:W-:Y:S02]  /*215e0*/  ISETP.NE.U32.AND P2, PT, R39, R40, PT ;  /* 0x000000282700720c */ /* 0x004fe40003f45070 */
[----:B------:R-:W2:Y:S01]  /*215f0*/  LDL.LU R40, [R1+0x7cc] ;  /* 0x0007cc0001287983 */ /* 0x000ea20000300800 */
[----:B------:R-:W-:-:S03]  /*21600*/  IMAD.U32 R39, RZ, RZ, UR4 ;  /* 0x00000004ff277e24 */ /* 0x000fc6000f8e00ff */
[----:B--2---:R1:W-:Y:S07]  /*21610*/  STL [R1+0x7c8], R40 ;  /* 0x0007c82801007387 */ /* 0x0043ee0000100800 */
[----:B------:R-:W-:Y:S05]  /*21620*/  @P2 BRA `(.L_x_10) ;  /* 0xffffff4400c42947 */ /* 0x000fea000383ffff */
.L_x_7:
[----:B------:R-:W2:Y:S01]  /*21630*/  LDL.LU R43, [R1+0x8a4] ;  /* 0x0008a400012b7983 */ /* 0x000ea20000300800 */
[----:B0-----:R-:W0:Y:S01]  /*21640*/  LDC R44, c[0x0][0x3a0] ;  /* 0x0000e800ff2c7b82 */ /* 0x001e220000000800 */
[----:B------:R-:W3:Y:S02]  /*21650*/  LDCU UR5, c[0x0][0x3b8] ;  /* 0x00007700ff0577ac */ /* 0x000ee40008000800 */
[----:B------:R-:W4:Y:S01]  /*21660*/  LDL.LU R42, [R1+0x8e8] ;  /* 0x0008e800012a7983 */ /* 0x000f220000300800 */
[----:B------:R-:W2:Y:S03]  /*21670*/  LDCU UR7, c[0x0][0x3b4] ;  /* 0x00007680ff0777ac */ /* 0x000ea60008000800 */
[----:B------:R-:W4:Y:S01]  /*21680*/  LDL.LU R41, [R1+0x8e4] ;  /* 0x0008e40001297983 */ /* 0x000f220000300800 */
[----:B------:R-:W1:Y:S03]  /*21690*/  LDCU.128 UR12, c[0x0][0x390] ;  /* 0x00007200ff0c77ac */ /* 0x000e660008000c00 */
[----:B-1----:R-:W4:Y:S01]  /*216a0*/  LDL.LU R40, [R1+0x8e0] ;  /* 0x0008e00001287983 */ /* 0x002f220000300800 */
[----:B---3-5:R-:W-:-:S04]  /*216b0*/  IMAD R4, R0, UR5, RZ ;  /* 0x0000000500047c24 */ /* 0x028fc8000f8e02ff */
[----:B------:R-:W-:Y:S02]  /*216c0*/  VIADD R5, R4, UR5 ;  /* 0x0000000504057c36 */ /* 0x000fe40008000000 */
[----:B0-----:R-:W-:Y:S02]  /*216d0*/  VIADD R44, R44, 0x7f ;  /* 0x0000007f2c2c7836 */ /* 0x001fe40000000000 */
[----:B------:R-:W-:-:S03]  /*216e0*/  VIADD R6, R5, UR5 ;  /* 0x0000000505067c36 */ /* 0x000fc60008000000 */
[----:B------:R-:W-:Y:S01]  /*216f0*/  ISETP.GE.AND P6, PT, R44, 0x80, PT ;  /* 0x000000802c00780c */ /* 0x000fe20003fc6270 */
[----:B------:R-:W-:-:S04]  /*21700*/  VIADD R7, R6, UR5 ;  /* 0x0000000506077c36 */ /* 0x000fc80008000000 */
[----:B------:R-:W-:-:S04]  /*21710*/  VIADD R8, R7, UR5 ;  /* 0x0000000507087c36 */ /* 0x000fc80008000000 */
[----:B------:R-:W-:Y:S02]  /*21720*/  VIADD R9, R8, UR5 ;  /* 0x0000000508097c36 */ /* 0x000fe40008000000 */
[C---:B--2---:R-:W-:Y:S01]  /*21730*/  IMAD R2, R43.reuse, UR7, RZ ;  /* 0x000000072b027c24 */ /* 0x044fe2000f8e02ff */
[----:B------:R-:W-:-:S04]  /*21740*/  ISETP.GE.AND P2, PT, R43, UR14, PT ;  /* 0x0000000e2b007c0c */ /* 0x000fc8000bf46270 */
[----:B------:R-:W-:Y:S02]  /*21750*/  IADD3 R3, P4, PT, R2, UR12, RZ ;  /* 0x0000000c02037c10 */ /* 0x000fe4000ff9e0ff */
[----:B----4-:R-:W-:Y:S02]  /*21760*/  ISETP.LT.AND P5, PT, R42, UR15, !P2 ;  /* 0x0000000f2a007c0c */ /* 0x010fe4000d7a1270 */
[----:B------:R-:W-:Y:S02]  /*21770*/  ISETP.LT.AND P0, PT, R41, UR15, !P2 ;  /* 0x0000000f29007c0c */ /* 0x000fe4000d701270 */
[----:B------:R-:W-:Y:S02]  /*21780*/  LEA.HI.X.SX32 R2, R2, UR13, 0x1, P4 ;  /* 0x0000000d02027c11 */ /* 0x000fe4000a0f0eff */
[----:B------:R-:W-:Y:S01]  /*21790*/  ISETP.LT.AND P3, PT, R40, UR15, !P2 ;  /* 0x0000000f28007c0c */ /* 0x000fe2000d761270 */
[----:B------:R-:W-:-:S12]  /*217a0*/  @!P6 BRA `(.L_x_11) ;  /* 0x000000000010e947 */ /* 0x000fd80003800000 */
[----:B------:R-:W-:-:S06]  /*217b0*/  USHF.L.U32 UR4, UR4, 0x1f, URZ ;  /* 0x0000001f04047899 */ /* 0x000fcc00080006ff */
[----:B------:R-:W-:-:S04]  /*217c0*/  IMAD.U32 R10, RZ, RZ, UR4 ;  /* 0x00000004ff0a7e24 */ /* 0x000fc8000f8e00ff */
[----:B------:R-:W0:Y:S02]  /*217d0*/  SYNCS.PHASECHK.TRANS64.TRYWAIT P4, [UR6], R10 ;  /* 0x0000000aff0075a7 */ /* 0x000e240008081106 */
[----:B0-----:R-:W-:Y:S05]  /*217e0*/  @!P4 BRA `(.L_x_12) ;  /* 0x000000480000c947 */ /* 0x001fea0003800000 */
.L_x_11:
[----:B------:R-:W-:Y:S01]  /*217f0*/  BAR.SYNC.DEFER_BLOCKING 0x0 ;  /* 0x0000000000007b1d */ /* 0x000fe20000010000 */
[CC--:B------:R-:W-:Y:S01]  /*21800*/  IADD3 R154, P4, PT, R4.reuse, R3.reuse, RZ ;  /* 0x00000003049a7210 */ /* 0x0c0fe20007f9e0ff */
[----:B------:R-:W-:Y:S01]  /*21810*/  VIADD R10, R9, UR5 ;  /* 0x00000005090a7c36 */ /* 0x000fe20008000000 */
[CC--:B------:R-:W-:Y:S02]  /*21820*/  IADD3 R158, P6, PT, R5.reuse, R3.reuse, RZ ;  /* 0x00000003059e7210 */ /* 0x0c0fe40007fde0ff */
[-C--:B------:R-:W-:Y:S01]  /*21830*/  LEA.HI.X.SX32 R155, R4, R2.reuse, 0x1, P4 ;  /* 0x00000002049b7211 */ /* 0x080fe200020f0eff */
[----:B------:R-:W-:Y:S01]  /*21840*/  VIADD R4, R10, UR5 ;  /* 0x000000050a047c36 */ /* 0x000fe20008000000 */
[-C--:B------:R-:W-:Y:S01]  /*21850*/  IADD3 R152, P4, PT, R6, R3.reuse, RZ ;  /* 0x0000000306987210 */ /* 0x080fe20007f9e0ff */
[----:B------:R-:W0:Y:S01]  /*21860*/  LDCU UR4, c[0x0][0x39c] ;  /* 0x00007380ff0477ac */ /* 0x000e220008000800 */
[-C--:B------:R-:W-:Y:S01]  /*21870*/  LEA.HI.X.SX32 R159, R5, R2.reuse, 0x1, P6 ;  /* 0x00000002059f7211 */ /* 0x080fe200030f0eff */
[----:B------:R-:W-:Y:S01]  /*21880*/  VIADD R5, R4, UR5 ;  /* 0x0000000504057c36 */ /* 0x000fe20008000000 */
[-C--:B------:R-:W-:Y:S01]  /*21890*/  LEA.HI.X.SX32 R153, R6, R2.reuse, 0x1, P4 ;  /* 0x0000000206997211 */ /* 0x080fe200020f0eff */
[----:B------:R-:W1:Y:S01]  /*218a0*/  LDCU UR6, c[0x0][0x39c] ;  /* 0x00007380ff0677ac */ /* 0x000e620008000800 */
[CC--:B------:R-:W-:Y:S01]  /*218b0*/  IADD3 R134, P4, PT, R8.reuse, R3.reuse, RZ ;  /* 0x0000000308867210 */ /* 0x0c0fe20007f9e0ff */
[----:B------:R-:W-:Y:S01]  /*218c0*/  VIADD R6, R5, UR5 ;  /* 0x0000000505067c36 */ /* 0x000fe20008000000 */
[-C--:B------:R-:W-:Y:S01]  /*218d0*/  IADD3 R150, P6, PT, R7, R3.reuse, RZ ;  /* 0x0000000307967210 */ /* 0x080fe20007fde0ff */
[----:B------:R-:W2:Y:S01]  /*218e0*/  LDCU UR7, c[0x0][0x39c] ;  /* 0x00007380ff0777ac */ /* 0x000ea20008000800 */
[----:B------:R-:W-:Y:S01]  /*218f0*/  LEA.HI.X.SX32 R135, R8, R2, 0x1, P4 ;  /* 0x0000000208877211 */ /* 0x000fe200020f0eff */
[----:B------:R-:W-:Y:S01]  /*21900*/  VIADD R11, R6, UR5 ;  /* 0x00000005060b7c36 */ /* 0x000fe20008000000 */
[----:B------:R-:W-:-:S02]  /*21910*/  IADD3 R132, P4, PT, R10, R3, RZ ;  /* 0x000000030a847210 */ /* 0x000fc40007f9e0ff */
[-C--:B------:R-:W-:Y:S01]  /*21920*/  LEA.HI.X.SX32 R151, R7, R2.reuse, 0x1, P6 ;  /* 0x0000000207977211 */ /* 0x080fe200030f0eff */
[----:B------:R-:W-:Y:S01]  /*21930*/  VIADD R8, R11, UR5 ;  /* 0x000000050b087c36 */ /* 0x000fe20008000000 */
[----:B------:R-:W-:Y:S01]  /*21940*/  LEA.HI.X.SX32 R133, R10, R2, 0x1, P4 ;  /* 0x000000020a857211 */ /* 0x000fe200020f0eff */
[----:B------:R-:W3:Y:S02]  /*21950*/  @!P1 SYNCS.CCTL.IV [UR9+0x10000] ;  /* 0x01000000ff0099b1 */ /* 0x000ee40008000009 */
[----:B---3--:R-:W-:Y:S01]  /*21960*/  BAR.SYNC.DEFER_BLOCKING 0x0 ;  /* 0x0000000000007b1d */ /* 0x008fe20000010000 */
[----:B------:R-:W-:-:S05]  /*21970*/  IADD3 R14, P4, PT, R5, R3, RZ ;  /* 0x00000003050e7210 */ /* 0x000fca0007f9e0ff */
[----:B------:R-:W3:Y:S01]  /*21980*/  @!P1 SYNCS.CCTL.IV [UR9+0x10008] ;  /* 0x01000800ff0099b1 */ /* 0x000ee20008000009 */
[CC--:B------:R-:W-:Y:S01]  /*21990*/  IADD3 R148, P1, PT, R9.reuse, R3.reuse, RZ ;  /* 0x0000000309947210 */ /* 0x0c0fe20007f3e0ff */
[----:B------:R-:W4:Y:S03]  /*219a0*/  LDCU UR9, c[0x0][0x39c] ;  /* 0x00007380ff0977ac */ /* 0x000f260008000800 */
[----:B------:R-:W-:Y:S01]  /*219b0*/  LEA.HI.X.SX32 R149, R9, R2, 0x1, P1 ;  /* 0x0000000209957211 */ /* 0x000fe200008f0eff */
[----:B------:R-:W-:Y:S01]  /*219c0*/  VIADD R9, R8, UR5 ;  /* 0x0000000508097c36 */ /* 0x000fe20008000000 */
[----:B------:R-:W-:-:S04]  /*219d0*/  IADD3 R12, P1, PT, R4, R3, RZ ;  /* 0x00000003040c7210 */ /* 0x000fc80007f3e0ff */
[----:B------:R-:W-:-:S05]  /*219e0*/  LEA.HI.X.SX32 R13, R4, R2, 0x1, P1 ;  /* 0x00000002040d7211 */ /* 0x000fca00008f0eff */
[----:B------:R5:W-:Y:S04]  /*219f0*/  STL.64 [R1+0x18], R12 ;  /* 0x0000180c01007387 */ /* 0x000be80000100a00 */
[----:B-----5:R-:W5:Y:S01]  /*21a00*/  LDL.LU R12, [R1+0x8ec] ;  /* 0x0008ec00010c7983 */ /* 0x020f620000300800 */
[-C--:B------:R-:W-:Y:S01]  /*21a10*/  LEA.HI.X.SX32 R15, R5, R2.reuse, 0x1, P4 ;  /* 0x00000002050f7211 */ /* 0x080fe200020f0eff */
[----:B------:R-:W-:Y:S01]  /*21a20*/  VIADD R7, R9, UR5 ;  /* 0x0000000509077c36 */ /* 0x000fe20008000000 */
[CC--:B------:R-:W-:Y:S01]  /*21a30*/  IADD3 R16, P1, PT, R6.reuse, R3.reuse, RZ ;  /* 0x0000000306107210 */ /* 0x0c0fe20007f3e0ff */
[----:B------:R-:W2:Y:S03]  /*21a40*/  LDL.LU R10, [R1+0x81c] ;  /* 0x00081c00010a7983 */ /* 0x000ea60000300800 */
[----:B------:R-:W-:Y:S01]  /*21a50*/  LEA.HI.X.SX32 R17, R6, R2, 0x1, P1 ;  /* 0x0000000206117211 */ /* 0x000fe200008f0eff */
[----:B------:R0:W-:Y:S01]  /*21a60*/  STL.64 [R1+0x10], R14 ;  /* 0x0000100e01007387 */ /* 0x0001e20000100a00 */
[----:B------:R-:W-:Y:S01]  /*21a70*/  VIADD R6, R7, UR5 ;  /* 0x0000000507067c36 */ /* 0x000fe20008000000 */
[----:B------:R-:W-:-:S02]  /*21a80*/  IADD3 R164, P1, PT, R8, R3, RZ ;  /* 0x0000000308a47210 */ /* 0x000fc40007f3e0ff */
[----:B------:R-:W-:Y:S01]  /*21a90*/  STL.64 [R1+0x8], R16 ;  /* 0x0000081001007387 */ /* 0x000fe20000100a00 */
[----:B------:R-:W-:Y:S01]  /*21aa0*/  VIADD R5, R6, UR5 ;  /* 0x0000000506057c36 */ /* 0x000fe20008000000 */
[CC--:B0-----:R-:W-:Y:S02]  /*21ab0*/  IADD3 R14, P4, PT, R11.reuse, R3.reuse, RZ ;  /* 0x000000030b0e7210 */ /* 0x0c1fe40007f9e0ff */
[----:B------:R-:W3:Y:S02]  /*21ac0*/  LDL.LU R157, [R1+0x868] ;  /* 0x00086800019d7983 */ /* 0x000ee40000300800 */
[-C--:B------:R-:W-:Y:S02]  /*21ad0*/  LEA.HI.X.SX32 R15, R11, R2.reuse, 0x1, P4 ;  /* 0x000000020b0f7211 */ /* 0x080fe400020f0eff */
[----:B------:R-:W-:Y:S01]  /*21ae0*/  LEA.HI.X.SX32 R165, R8, R2, 0x1, P1 ;  /* 0x0000000208a57211 */ /* 0x000fe200008f0eff */
[----:B------:R-:W-:Y:S01]  /*21af0*/  VIADD R4, R5, UR5 ;  /* 0x0000000505047c36 */ /* 0x000fe20008000000 */
[-C--:B------:R-:W-:Y:S01]  /*21b00*/  IADD3 R146, P4, PT, R9, R3.reuse, RZ ;  /* 0x0000000309927210 */ /* 0x080fe20007f9e0ff */
[----:B------:R-:W3:Y:S01]  /*21b10*/  LDL.LU R160, [R1+0x86c] ;  /* 0x00086c0001a07983 */ /* 0x000ee20000300800 */
[----:B------:R-:W-:-:S02]  /*21b20*/  IADD3 R144, P1, PT, R7, R3, RZ ;  /* 0x0000000307907210 */ /* 0x000fc40007f3e0ff */
[-C--:B------:R-:W-:Y:S02]  /*21b30*/  LEA.HI.X.SX32 R147, R9, R2.reuse, 0x1, P4 ;  /* 0x0000000209937211 */ /* 0x080fe400020f0eff */
[CC--:B------:R-:W-:Y:S02]  /*21b40*/  IADD3 R142, P4, PT, R6.reuse, R3.reuse, RZ ;  /* 0x00000003068e7210 */ /* 0x0c0fe40007f9e0ff */
[-C--:B------:R-:W-:Y:S02]  /*21b50*/  LEA.HI.X.SX32 R145, R7, R2.reuse, 0x1, P1 ;  /* 0x0000000207917211 */ /* 0x080fe400008f0eff */
[-C--:B------:R-:W-:Y:S02]  /*21b60*/  IADD3 R140, P1, PT, R5, R3.reuse, RZ ;  /* 0x00000003058c7210 */ /* 0x080fe40007f3e0ff */
[----:B------:R-:W-:Y:S01]  /*21b70*/  LEA.HI.X.SX32 R143, R6, R2, 0x1, P4 ;  /* 0x00000002068f7211 */ /* 0x000fe200020f0eff */
[----:B------:R-:W-:Y:S01]  /*21b80*/  STL.64 [R1], R14 ;  /* 0x0000000e01007387 */ /* 0x000fe20000100a00 */
[----:B------:R-:W-:-:S02]  /*21b90*/  IADD3 R138, P4, PT, R4, R3, RZ ;  /* 0x00000003048a7210 */ /* 0x000fc40007f9e0ff */
[-C--:B------:R-:W-:Y:S01]  /*21ba0*/  LEA.HI.X.SX32 R141, R5, R2.reuse, 0x1, P1 ;  /* 0x00000002058d7211 */ /* 0x080fe200008f0eff */
[----:B------:R-:W-:Y:S01]  /*21bb0*/  STL.64 [R1+0x9d8], R164 ;  /* 0x0009d8a401007387 */ /* 0x000fe20000100a00 */
[----:B------:R-:W-:-:S03]  /*21bc0*/  LEA.HI.X.SX32 R139, R4, R2, 0x1, P4 ;  /* 0x00000002048b7211 */ /* 0x000fc600020f0eff */
[----:B------:R-:W-:Y:S04]  /*21bd0*/  STL [R1+0x9f0], R146 ;  /* 0x0009f09201007387 */ /* 0x000fe80000100800 */
[----:B------:R-:W-:Y:S04]  /*21be0*/  STL [R1+0x9e0], R147 ;  /* 0x0009e09301007387 */ /* 0x000fe80000100800 */
[----:B------:R-:W-:Y:S04]  /*21bf0*/  STL.64 [R1+0x9e8], R144 ;  /* 0x0009e89001007387 */ /* 0x000fe80000100a00 */
[----:B------:R-:W-:Y:S04]  /*21c00*/  STL.64 [R1+0x9f8], R142 ;  /* 0x0009f88e01007387 */ /* 0x000fe80000100a00 */
[----:B------:R0:W-:Y:S04]  /*21c10*/  STL [R1+0xa04], R140 ;  /* 0x000a048c01007387 */ /* 0x0001e80000100800 */
[----:B------:R-:W-:Y:S04]  /*21c20*/  STL [R1+0xa00], R141 ;  /* 0x000a008d01007387 */ /* 0x000fe80000100800 */
[----:B------:R1:W-:Y:S04]  /*21c30*/  STL.64 [R1+0xa08], R138 ;  /* 0x000a088a01007387 */ /* 0x0003e80000100a00 */
[----:B0-----:R-:W4:Y:S01]  /*21c40*/  LDL.LU R140, [R1+0x8f0] ;  /* 0x0008f000018c7983 */ /* 0x001f220000300800 */
[----:B------:R-:W-:-:S05]  /*21c50*/  VIADD R156, R4, UR5 ;  /* 0x00000005049c7c36 */ /* 0x000fca0008000000 */
[----:B------:R-:W-:-:S04]  /*21c60*/  IADD3 R136, P6, PT, R156, R3, RZ ;  /* 0x000000039c887210 */ /* 0x000fc80007fde0ff */
[----:B------:R-:W-:Y:S02]  /*21c70*/  LEA.HI.X.SX32 R137, R156, R2, 0x1, P6 ;  /* 0x000000029c897211 */ /* 0x000fe400030f0eff */
[----:B------:R-:W-:-:S03]  /*21c80*/  ISETP.LT.AND P6, PT, R0, UR15, !P2 ;  /* 0x0000000f00007c0c */ /* 0x000fc6000d7c1270 */
[----:B------:R-:W-:Y:S04]  /*21c90*/  STL [R1+0xa10], R137 ;  /* 0x000a108901007387 */ /* 0x000fe80000100800 */
[----:B-1----:R-:W4:Y:S04]  /*21ca0*/  LDL.LU R139, [R1+0x8f4] ;  /* 0x0008f400018b7983 */ /* 0x002f280000300800 */
[----:B------:R-:W4:Y:S01]  /*21cb0*/  LDL.LU R138, [R1+0x8f8] ;  /* 0x0008f800018a7983 */ /* 0x000f220000300800 */
[----:B-----5:R-:W-:Y:S02]  /*21cc0*/  ISETP.LT.AND P1, PT, R12, UR15, !P2 ;  /* 0x0000000f0c007c0c */ /* 0x020fe4000d721270 */
[----:B--2---:R-:W-:-:S02]  /*21cd0*/  ISETP.LT.AND P4, PT, R10, UR15, !P2 ;  /* 0x0000000f0a007c0c */ /* 0x004fc4000d781270 */
[----:B------:R-:W0:Y:S01]  /*21ce0*/  LDTM.x128 R4, tmem[UR10] ;  /* 0x0000000a000479ee */ /* 0x000e2200083c0000 */
[----:B------:R-:W-:Y:S01]  /*21cf0*/  NOP ;  /* 0x0000000000007918 */ /* 0x000fe20000000000 */
[----:B------:R-:W-:Y:S01]  /*21d00*/  VIADD R0, R156, UR5 ;  /* 0x000000059c007c36 */ /* 0x000fe20008000000 */
[----:B------:R-:W1:Y:S01]  /*21d10*/  LDCU UR10, c[0x0][0x39c] ;  /* 0x00007380ff0a77ac */ /* 0x000e620008000800 */
[----:B0-----:R-:W-:-:S05]  /*21d20*/  F2FP.SATFINITE.E4M3.F32.PACK_AB_MERGE_C R5, R5, R4, RZ ;  /* 0x000000040505723e */ /* 0x001fca00048070ff */
[----:B------:R0:W-:Y:S02]  /*21d30*/  @P6 STG.E.U8 desc[UR18][R154.64], R5 ;  /* 0x000000059a006986 */ /* 0x0001e4000c101112 */
[----:B0-----:R-:W-:-:S04]  /*21d40*/  PRMT R5, R5, 0x9910, RZ ;  /* 0x0000991005057816 */ /* 0x001fc800000000ff */
[----:B------:R-:W-:-:S05]  /*21d50*/  SHF.R.S32.HI R5, RZ, 0x8, R5 ;  /* 0x00000008ff057819 */ /* 0x000fca0000011405 */
[----:B------:R0:W-:Y:S01]  /*21d60*/  @P5 STG.E.U8 desc[UR18][R158.64], R5 ;  /* 0x000000059e005986 */ /* 0x0001e2000c101112 */
[----:B---3--:R-:W-:Y:S02]  /*21d70*/  ISETP.LT.AND P5, PT, R160, UR15, !P2 ;  /* 0x0000000fa0007c0c */ /* 0x008fe4000d7a1270 */
[----:B------:R-:W-:-:S05]  /*21d80*/  F2FP.SATFINITE.E4M3.F32.PACK_AB_MERGE_C R160, R7, R6, RZ ;  /* 0x0000000607a0723e */ /* 0x000fca00048070ff */
[----:B------:R2:W-:Y:S01]  /*21d90*/  @P0 STG.E.U8 desc[UR18][R152.64], R160 ;  /* 0x000000a098000986 */ /* 0x0005e2000c101112 */
[----:B----4-:R-:W-:-:S03]  /*21da0*/  ISETP.LT.AND P0, PT, R140, UR15, !P2 ;  /* 0x0000000f8c007c0c */ /* 0x010fc6000d701270 */
[----:B------:R-:W3:Y:S04]  /*21db0*/  LDL.LU R140, [R1+0x8fc] ;  /* 0x0008fc00018c7983 */ /* 0x000ee80000300800 */
[----:B------:R-:W4:Y:S01]  /*21dc0*/  LDL.LU R146, [R1+0x900] ;  /* 0x0009000001927983 */ /* 0x000f220000300800 */
[----:B------:R-:W-:-:S04]  /*21dd0*/  ISETP.LT.AND P6, PT, R157, UR15, !P2 ;  /* 0x0000000f9d007c0c */ /* 0x000fc8000d7c1270 */
[----:B------:R-:W-:Y:S02]  /*21de0*/  P2R R4, PR, RZ, 0x40 ;  /* 0x00000040ff047803 */ /* 0x000fe40000000000 */
[----:B------:R-:W-:-:S04]  /*21df0*/  IADD3 R156, P6, PT, R0, R3, RZ ;  /* 0x00000003009c7210 */ /* 0x000fc80007fde0ff */
[C---:B------:R-:W-:Y:S01]  /*21e00*/  LEA.HI.X.SX32 R157, R0.reuse, R2, 0x1, P6 ;  /* 0x00000002009d7211 */ /* 0x040fe200030f0eff */
[----:B------:R-:W-:-:S05]  /*21e10*/  VIADD R0, R0, UR5 ;  /* 0x0000000500007c36 */ /* 0x000fca0008000000 */
[----:B------:R-:W-:-:S04]  /*21e20*/  IADD3 R154, P6, PT, R0, R3, RZ ;  /* 0x00000003009a7210 */ /* 0x000fc80007fde0ff */
[C---:B------:R-:W-:Y:S01]  /*21e30*/  LEA.HI.X.SX32 R155, R0.reuse, R2, 0x1, P6 ;  /* 0x00000002009b7211 */ /* 0x040fe200030f0eff */
[----:B------:R-:W-:Y:S01]  /*21e40*/  VIADD R0, R0, UR5 ;  /* 0x0000000500007c36 */ /* 0x000fe20008000000 */
[----:B------:R-:W-:Y:S02]  /*21e50*/  ISETP.NE.AND P6, PT, R4, RZ, PT ;  /* 0x000000ff0400720c */ /* 0x000fe40003fc5270 */
[----:B------:R-:W-:Y:S02]  /*21e60*/  P2R R137, PR, RZ, 0x20 ;  /* 0x00000020ff897803 */ /* 0x000fe40000000000 */
[----:B------:R-:W-:-:S04]  /*21e70*/  IADD3 R4, P5, PT, R0, R3, RZ ;  /* 0x0000000300047210 */ /* 0x000fc80007fbe0ff */
[C---:B0-----:R-:W-:Y:S01]  /*21e80*/  LEA.HI.X.SX32 R5, R0.reuse, R2, 0x1, P5 ;  /* 0x0000000200057211 */ /* 0x041fe200028f0eff */
[----:B------:R-:W-:-:S05]  /*21e90*/  VIADD R0, R0, UR5 ;  /* 0x0000000500007c36 */ /* 0x000fca0008000000 */
[----:B------:R-:W-:-:S04]  /*21ea0*/  IADD3 R6, P5, PT, R0, R3, RZ ;  /* 0x0000000300067210 */ /* 0x000fc80007fbe0ff */
[C---:B------:R-:W-:Y:S01]  /*21eb0*/  LEA.HI.X.SX32 R7, R0.reuse, R2, 0x1, P5 ;  /* 0x0000000200077211 */ /* 0x040fe200028f0eff */
[----:B------:R-:W-:-:S05]  /*21ec0*/  VIADD R0, R0, UR5 ;  /* 0x0000000500007c36 */ /* 0x000fca0008000000 */
[----:B------:R-:W-:-:S04]  /*21ed0*/  IADD3 R158, P5, PT, R0, R3, RZ ;  /* 0x00000003009e7210 */ /* 0x000fc80007fbe0ff */
[C---:B------:R-:W-:Y:S01]  /*21ee0*/  LEA.HI.X.SX32 R159, R0.reuse, R2, 0x1, P5 ;  /* 0x00000002009f7211 */ /* 0x040fe200028f0eff */
[----:B------:R-:W-:Y:S01]  /*21ef0*/  VIADD R0, R0, UR5 ;  /* 0x0000000500007c36 */ /* 0x000fe20008000000 */
[----:B--2---:R-:W-:-:S04]  /*21f00*/  PRMT R160, R160, 0x9910, RZ ;  /* 0x00009910a0a07816 */ /* 0x004fc800000000ff */
[CC--:B------:R-:W-:Y:S02]  /*21f10*/  IADD3 R152, P5, PT, R0.reuse, R3.reuse, RZ ;  /* 0x0000000300987210 */ /* 0x0c0fe40007fbe0ff */
[----:B------:R-:W-:Y:S02]  /*21f20*/  SHF.R.S32.HI R160, RZ, 0x8, R160 ;  /* 0x00000008ffa07819 */ /* 0x000fe400000114a0 */
[C---:B------:R-:W-:Y:S01]  /*21f30*/  LEA.HI.X.SX32 R153, R0.reuse, R2, 0x1, P5 ;  /* 0x0000000200997211 */ /* 0x040fe200028f0eff */
[----:B------:R-:W-:Y:S02]  /*21f40*/  VIADD R0, R0, UR5 ;  /* 0x0000000500007c36 */ /* 0x000fe40008000000 */
[----:B------:R0:W-:Y:S01]  /*21f50*/  @P3 STG.E.U8 desc[UR18][R150.64], R160 ;  /* 0x000000a096003986 */ /* 0x0001e2000c101112 */
[----:B------:R-:W-:Y:S02]  /*21f60*/  F2FP.SATFINITE.E4M3.F32.PACK_AB_MERGE_C R162, R9, R8, RZ ;  /* 0x0000000809a2723e */ /* 0x000fe400048070ff */
[----:B0-----:R-:W-:-:S04]  /*21f70*/  IADD3 R150, P5, PT, R0, R3, RZ ;  /* 0x0000000300967210 */ /* 0x001fc80007fbe0ff */
[C---:B------:R-:W-:Y:S01]  /*21f80*/  LEA.HI.X.SX32 R151, R0.reuse, R2, 0x1, P5 ;  /* 0x0000000200977211 */ /* 0x040fe200028f0eff */
[----:B------:R-:W-:-:S05]  /*21f90*/  VIADD R0, R0, UR5 ;  /* 0x0000000500007c36 */ /* 0x000fca0008000000 */
[----:B------:R-:W-:-:S04]  /*21fa0*/  IADD3 R8, P5, PT, R0, R3, RZ ;  /* 0x0000000300087210 */ /* 0x000fc80007fbe0ff */
[C---:B------:R-:W-:Y:S01]  /*21fb0*/  LEA.HI.X.SX32 R9, R0.reuse, R2, 0x1, P5 ;  /* 0x0000000200097211 */ /* 0x040fe200028f0eff */
[----:B------:R-:W-:-:S05]  /*21fc0*/  VIADD R0, R0, UR5 ;  /* 0x0000000500007c36 */ /* 0x000fca0008000000 */
[----:B------:R-:W-:-:S04]  /*21fd0*/  IADD3 R160, P5, PT, R0, R3, RZ ;  /* 0x0000000300a07210 */ /* 0x000fc80007fbe0ff */
[CC--:B------:R-:W-:Y:S01]  /*21fe0*/  LEA.HI.X.SX32 R161, R0.reuse, R2.reuse, 0x1, P5 ;  /* 0x0000000200a17211 */ /* 0x0c0fe200028f0eff */
[----:B------:R-:W-:Y:S01]  /*21ff0*/  VIADD R0, R0, UR5 ;  /* 0x0000000500007c36 */ /* 0x000fe20008000000 */
[----:B------:R0:W-:Y:S04]  /*22000*/  @P1 STG.E.U8 desc[UR18][R134.64], R162 ;  /* 0x000000a286001986 */ /* 0x0001e8000c101112 */
[----:B0-----:R-:W-:Y:S02]  /*22010*/  IADD3 R134, P5, PT, R0, R3, RZ ;  /* 0x0000000300867210 */ /* 0x001fe40007fbe0ff */
[----:B------:R-:W-:Y:S02]  /*22020*/  PRMT R162, R162, 0x9910, RZ ;  /* 0x00009910a2a27816 */ /* 0x000fe400000000ff */
[C---:B------:R-:W-:Y:S01]  /*22030*/  LEA.HI.X.SX32 R135, R0.reuse, R2, 0x1, P5 ;  /* 0x0000000200877211 */ /* 0x040fe200028f0eff */
[----:B------:R-:W-:Y:S01]  /*22040*/  VIADD R0, R0, UR5 ;  /* 0x0000000500007c36 */ /* 0x000fe20008000000 */
[----:B------:R-:W-:-:S05]  /*22050*/  SHF.R.S32.HI R162, RZ, 0x8, R162 ;  /* 0x00000008ffa27819 */ /* 0x000fca00000114a2 */
[----:B------:R0:W-:Y:S01]  /*22060*/  @P4 STG.E.U8 desc[UR18][R148.64], R162 ;  /* 0x000000a294004986 */ /* 0x0001e2000c101112 */
[----:B------:R-:W-:Y:S02]  /*22070*/  ISETP.LT.AND P3, PT, R139, UR15, !P2 ;  /* 0x0000000f8b007c0c */ /* 0x000fe4000d761270 */
[----:B------:R-:W-:Y:S02]  /*22080*/  ISETP.LT.AND P1, PT, R138, UR15, !P2 ;  /* 0x0000000f8a007c0c */ /* 0x000fe4000d721270 */
[----:B------:R-:W2:Y:S04]  /*22090*/  LDL.LU.64 R138, [R1+0x18] ;  /* 0x00001800018a7983 */ /* 0x000ea80000300a00 */
[----:B------:R-:W5:Y:S01]  /*220a0*/  LDL.LU.64 R142, [R1+0x10] ;  /* 0x00001000018e7983 */ /* 0x000f620000300a00 */
[----:B0-----:R-:W-:-:S03]  /*220b0*/  IADD3 R148, P4, PT, R0, R3, RZ ;  /* 0x0000000300947210 */ /* 0x001fc60007f9e0ff */
[----:B------:R-:W5:Y:S01]  /*220c0*/  LDL.LU R141, [R1+0x7dc] ;  /* 0x0007dc00018d7983 */ /* 0x000f620000300800 */
[C---:B------:R-:W-:Y:S01]  /*220d0*/  LEA.HI.X.SX32 R149, R0.reuse, R2, 0x1, P4 ;  /* 0x0000000200957211 */ /* 0x040fe200020f0eff */
[----:B------:R-:W-:Y:S02]  /*220e0*/  VIADD R0, R0, UR5 ;  /* 0x0000000500007c36 */ /* 0x000fe40008000000 */
[----:B------:R-:W5:Y:S04]  /*220f0*/  LDL.LU.64 R144, [R1+0x8] ;  /* 0x0000080001907983 */ /* 0x000f680000300a00 */
[----:B------:R-:W5:Y:S01]  /*22100*/  LDL.LU.64 R164, [R1] ;  /* 0x0000000001a47983 */ /* 0x000f620000300a00 */
[----:B---3--:R-:W-:Y:S02]  /*22110*/  ISETP.LT.AND P5, PT, R140, UR15, !P2 ;  /* 0x0000000f8c007c0c */ /* 0x008fe4000d7a1270 */
[----:B------:R-:W-:-:S02]  /*22120*/  F2FP.SATFINITE.E4M3.F32.PACK_AB_MERGE_C R140, R11, R10, RZ ;  /* 0x0000000a0b8c723e */ /* 0x000fc400048070ff */
[----:B------:R-:W-:-:S04]  /*22130*/  IADD3 R10, P4, PT, R0, R3, RZ ;  /* 0x00000003000a7210 */ /* 0x000fc80007f9e0ff */
[----:B------:R-:W-:Y:S02]  /*22140*/  LEA.HI.X.SX32 R11, R0, R2, 0x1, P4 ;  /* 0x00000002000b7211 */ /* 0x000fe400020f0eff */
[----:B----4-:R-:W-:Y:S02]  /*22150*/  ISETP.LT.AND P4, PT, R146, UR15, !P2 ;  /* 0x0000000f92007c0c */ /* 0x010fe4000d781270 */
[----:B------:R-:W3:Y:S04]  /*22160*/  LDL.LU R146, [R1+0x88c] ;  /* 0x00088c0001927983 */ /* 0x000ee80000300800 */
[----:B------:R-:W4:Y:S01]  /*22170*/  LDL.LU R147, [R1+0x888] ;  /* 0x0008880001937983 */ /* 0x000f220000300800 */
[----:B------:R-:W-:-:S03]  /*22180*/  VIADD R0, R0, UR5 ;  /* 0x0000000500007c36 */ /* 0x000fc60008000000 */
[----:B------:R0:W-:Y:S02]  /*22190*/  @P6 STG.E.U8 desc[UR18][R132.64], R140 ;  /* 0x0000008c84006986 */ /* 0x0001e4000c101112 */
[----:B0-----:R-:W-:-:S04]  /*221a0*/  IADD3 R132, P6, PT, R0, R3, RZ ;  /* 0x0000000300847210 */ /* 0x001fc80007fde0ff */
[C---:B------:R-:W-:Y:S01]  /*221b0*/  LEA.HI.X.SX32 R133, R0.reuse, R2, 0x1, P6 ;  /* 0x0000000200857211 */ /* 0x040fe200030f0eff */
[----:B------:R-:W-:-:S05]  /*221c0*/  VIADD R0, R0, UR5 ;  /* 0x0000000500007c36 */ /* 0x000fca0008000000 */
[----:B------:R-:W-:-:S04]  /*221d0*/  IADD3 R162, P6, PT, R0, R3, RZ ;  /* 0x0000000300a27210 */ /* 0x000fc80007fde0ff */
[----:B------:R-:W-:Y:S02]  /*221e0*/  LEA.HI.X.SX32 R163, R0, R2, 0x1, P6 ;  /* 0x0000000200a37211 */ /* 0x000fe400030f0eff */
[----:B------:R-:W-:Y:S02]  /*221f0*/  ISETP.NE.AND P6, PT, R137, RZ, PT ;  /* 0x000000ff8900720c */ /* 0x000fe40003fc5270 */
[----:B------:R-:W-:Y:S01]  /*22200*/  PRMT R140, R140, 0x9910, RZ ;  /* 0x000099108c8c7816 */ /* 0x000fe200000000ff */
[----:B------:R-:W4:Y:S01]  /*22210*/  LDL.LU R137, [R1+0xa10] ;  /* 0x000a100001897983 */ /* 0x000f220000300800 */
[----:B------:R-:W-:Y:S02]  /*22220*/  F2FP.SATFINITE.E4M3.F32.PACK_AB_MERGE_C R12, R13, R12, RZ ;  /* 0x0000000c0d0c723e */ /* 0x000fe400048070ff */
[----:B------:R-:W-:Y:S02]  /*22230*/  SHF.R.S32.HI R140, RZ, 0x8, R140 ;  /* 0x00000008ff8c7819 */ /* 0x000fe4000001148c */
[----:B------:R-:W-:-:S05]  /*22240*/  F2FP.SATFINITE.E4M3.F32.PACK_AB_MERGE_C R14, R15, R14, RZ ;  /* 0x0000000e0f0e723e */ /* 0x000fca00048070ff */
[----:B--2---:R0:W-:Y:S04]  /*22250*/  @P6 STG.E.U8 desc[UR18][R138.64], R140 ;  /* 0x0000008c8a006986 */ /* 0x0041e8000c101112 */
[----:B-----5:R2:W-:Y:S01]  /*22260*/  @P0 STG.E.U8 desc[UR18][R142.64], R12 ;  /* 0x0000000c8e000986 */ /* 0x0205e2000c101112 */
[----:B------:R-:W-:-:S03]  /*22270*/  ISETP.LT.AND P6, PT, R141, UR15, !P2 ;  /* 0x0000000f8d007c0c */ /* 0x000fc6000d7c1270 */
[----:B0-----:R-:W5:Y:S01]  /*22280*/  LDL.LU.64 R138, [R1+0xa08] ;  /* 0x000a0800018a7983 */ /* 0x001f620000300a00 */
[----:B--2---:R-:W-:-:S03]  /*22290*/  PRMT R12, R12, 0x9910, RZ ;  /* 0x000099100c0c7816 */ /* 0x004fc600000000ff */
[----:B------:R-:W2:Y:S01]  /*222a0*/  LDL.LU R140, [R1+0xa04] ;  /* 0x000a0400018c7983 */ /* 0x000ea20000300800 */
[----:B------:R-:W-:-:S03]  /*222b0*/  SHF.R.S32.HI R12, RZ, 0x8, R12 ;  /* 0x00000008ff0c7819 */ /* 0x000fc6000001140c */
[----:B------:R-:W2:Y:S04]  /*222c0*/  LDL.LU R141, [R1+0xa00] ;  /* 0x000a0000018d7983 */ /* 0x000ea80000300800 */
[----:B------:R-:W2:Y:S04]  /*222d0*/  LDL.LU R13, [R1+0x908] ;  /* 0x00090800010d7983 */ /* 0x000ea80000300800 */
[----:B------:R-:W2:Y:S04]  /*222e0*/  LDL.LU.64 R142, [R1+0x9f8] ;  /* 0x0009f800018e7983 */ /* 0x000ea80000300a00 */
[----:B------:R0:W-:Y:S04]  /*222f0*/  @P3 STG.E.U8 desc[UR18][R144.64], R12 ;  /* 0x0000000c90003986 */ /* 0x0001e8000c101112 */
[----:B------:R0:W-:Y:S01]  /*22300*/  @P1 STG.E.U8 desc[UR18][R164.64], R14 ;  /* 0x0000000ea4001986 */ /* 0x0001e2000c101112 */
[----:B---3--:R-:W-:-:S03]  /*22310*/  ISETP.LT.AND P0, PT, R146, UR15, !P2 ;  /* 0x0000000f92007c0c */ /* 0x008fc6000d701270 */
[----:B------:R-:W3:Y:S01]  /*22320*/  LDL.LU R146, [R1+0x9f0] ;  /* 0x0009f00001927983 */ /* 0x000ee20000300800 */
[----:B----4-:R-:W-:-:S03]  /*22330*/  ISETP.LT.AND P3, PT, R147, UR15, !P2 ;  /* 0x0000000f93007c0c */ /* 0x010fc6000d761270 */
[----:B0-----:R-:W4:Y:S04]  /*22340*/  LDL.LU.64 R144, [R1+0x9e8] ;  /* 0x0009e80001907983 */ /* 0x001f280000300a00 */
[----:B------:R-:W2:Y:S04]  /*22350*/  LDL.LU R12, [R1+0x7e4] ;  /* 0x0007e400010c7983 */ /* 0x000ea80000300800 */
[----:B------:R-:W3:Y:S04]  /*22360*/  LDL.LU R147, [R1+0x9e0] ;  /* 0x0009e00001937983 */ /* 0x000ee80000300800 */
[----:B------:R-:W2:Y:S04]  /*22370*/  LDL.LU R15, [R1+0x904] ;  /* 0x00090400010f7983 */ /* 0x000ea80000300800 */
[----:B------:R-:W2:Y:S01]  /*22380*/  LDL.LU.64 R164, [R1+0x9d8] ;  /* 0x0009d80001a47983 */ /* 0x000ea20000300a00 */
[----:B------:R-:W-:-:S04]  /*22390*/  PRMT R14, R14, 0x9910, RZ ;  /* 0x000099100e0e7816 */ /* 0x000fc800000000ff */
[----:B------:R-:W-:Y:S02]  /*223a0*/  SHF.R.S32.HI R14, RZ, 0x8, R14 ;  /* 0x00000008ff0e7819 */ /* 0x000fe4000001140e */
[----:B------:R-:W-:-:S03]  /*223b0*/  F2FP.SATFINITE.E4M3.F32.PACK_AB_MERGE_C R16, R17, R16, RZ ;  /* 0x000000101110723e */ /* 0x000fc600048070ff */
[----:B--2---:R0:W-:Y:S04]  /*223c0*/  @P5 STG.E.U8 desc[UR18][R164.64], R14 ;  /* 0x0000000ea4005986 */ /* 0x0041e8000c101112 */
[----:B0-----:R-:W2:Y:S04]  /*223d0*/  LDL.LU R165, [R1+0x90c] ;  /* 0x00090c0001a57983 */ /* 0x001ea80000300800 */
[----:B------:R-:W2:Y:S01]  /*223e0*/  LDL.LU R164, [R1+0x910] ;  /* 0x0009100001a47983 */ /* 0x000ea20000300800 */
[----:B------:R-:W-:-:S03]  /*223f0*/  ISETP.LT.AND P1, PT, R15, UR15, !P2 ;  /* 0x0000000f0f007c0c */ /* 0x000fc6000d721270 */
[----:B------:R-:W2:Y:S01]  /*22400*/  LDL.LU R15, [R1+0x8c4] ;  /* 0x0008c400010f7983 */ /* 0x000ea20000300800 */
[----:B------:R-:W-:-:S03]  /*22410*/  ISETP.LT.AND P5, PT, R13, UR15, !P2 ;  /* 0x0000000f0d007c0c */ /* 0x000fc6000d7a1270 */
[----:B------:R-:W2:Y:S04]  /*22420*/  LDL.LU R13, [R1+0x8b4] ;  /* 0x0008b400010d7983 */ /* 0x000ea80000300800 */
[----:B---3--:R0:W-:Y:S01]  /*22430*/  @P4 STG.E.U8 desc[UR18][R146.64], R16 ;  /* 0x0000001092004986 */ /* 0x0081e2000c101112 */
[----:B------:R-:W-:Y:S01]  /*22440*/  ISETP.LT.AND P4, PT, R12, UR4, !P2 ;  /* 0x000000040c007c0c */ /* 0x000fe2000d781270 */
[----:B------:R-:W2:Y:S02]  /*22450*/  LDCU UR4, c[0x0][0x39c] ;  /* 0x00007380ff0477ac */ /* 0x000ea40008000800 */
[----:B------:R-:W3:Y:S04]  /*22460*/  LDL.LU R12, [R1+0x8a8] ;  /* 0x0008a800010c7983 */ /* 0x000ee80000300800 */
[----:B------:R-:W3:Y:S01]  /*22470*/  LDL.LU R14, [R1+0x898] ;  /* 0x00089800010e7983 */ /* 0x000ee20000300800 */
[----:B0-----:R-:W-:-:S03]  /*22480*/  PRMT R16, R16, 0x9910, RZ ;  /* 0x0000991010107816 */ /* 0x001fc600000000ff */
[----:B------:R-:W3:Y:S01]  /*22490*/  LDL.LU R17, [R1+0x914] ;  /* 0x0009140001117983 */ /* 0x000ee20000300800 */
[----:B------:R-:W-:-:S05]  /*224a0*/  SHF.R.S32.HI R16, RZ, 0x8, R16 ;  /* 0x00000008ff107819 */ /* 0x000fca0000011410 */
[----:B----4-:R0:W-:Y:S01]  /*224b0*/  @P6 STG.E.U8 desc[UR18][R144.64], R16 ;  /* 0x0000001090006986 */ /* 0x0101e2000c101112 */
[----:B------:R-:W-:-:S05]  /*224c0*/  F2FP.SATFINITE.E4M3.F32.PACK_AB_MERGE_C R18, R19, R18, RZ ;  /* 0x000000121312723e */ /* 0x000fca00048070ff */
[----:B------:R4:W-:Y:S04]  /*224d0*/  @P0 STG.E.U8 desc[UR18][R142.64], R18 ;  /* 0x000000128e000986 */ /* 0x0009e8000c101112 */
[----:B0-----:R-:W3:Y:S01]  /*224e0*/  LDL.LU R16, [R1+0x918] ;  /* 0x0009180001107983 */ /* 0x001ee20000300800 */
[----:B----4-:R-:W-:-:S04]  /*224f0*/  PRMT R18, R18, 0x9910, RZ ;  /* 0x0000991012127816 */ /* 0x010fc800000000ff */
[----:B------:R-:W-:-:S05]  /*22500*/  SHF.R.S32.HI R18, RZ, 0x8, R18 ;  /* 0x00000008ff127819 */ /* 0x000fca0000011412 */
[----:B------:R-:W-:Y:S01]  /*22510*/  @P3 STG.E.U8 desc[UR18][R140.64], R18 ;  /* 0x000000128c003986 */ /* 0x000fe2000c101112 */
[----:B------:R-:W-:-:S05]  /*22520*/  F2FP.SATFINITE.E4M3.F32.PACK_AB_MERGE_C R20, R21, R20, RZ ;  /* 0x000000141514723e */ /* 0x000fca00048070ff */
[----:B-----5:R0:W-:Y:S02]  /*22530*/  @P1 STG.E.U8 desc[UR18][R138.64], R20 ;  /* 0x000000148a001986 */ /* 0x0201e4000c101112 */
[----:B0-----:R-:W-:-:S04]  /*22540*/  PRMT R20, R20, 0x9910, RZ ;  /* 0x0000991014147816 */ /* 0x001fc800000000ff */
[----:B------:R-:W-:-:S05]  /*22550*/  SHF.R.S32.HI R20, RZ, 0x8, R20 ;  /* 0x00000008ff147819 */ /* 0x000fca0000011414 */
[----:B------:R-:W-:Y:S01]  /*22560*/  @P5 STG.E.U8 desc[UR18][R136.64], R20 ;  /* 0x0000001488005986 */ /* 0x000fe2000c101112 */
[----:B--2---:R-:W-:Y:S01]  /*22570*/  ISETP.LT.AND P6, PT, R165, UR4, !P2 ;  /* 0x00000004a5007c0c */ /* 0x004fe2000d7c1270 */
[----:B------:R-:W0:Y:S02]  /*22580*/  LDCU UR4, c[0x0][0x39c] ;  /* 0x00007380ff0477ac */ /* 0x000e240008000800 */
[----:B0-----:R-:W-:Y:S01]  /*22590*/  ISETP.LT.AND P0, PT, R164, UR4, !P2 ;  /* 0x00000004a4007c0c */ /* 0x001fe2000d701270 */
[----:B------:R-:W0:Y:S02]  /*225a0*/  LDCU UR4, c[0x0][0x39c] ;  /* 0x00007380ff0477ac */ /* 0x000e240008000800 */
[----:B0-----:R-:W-:Y:S01]  /*225b0*/  ISETP.LT.AND P3, PT, R15, UR4, !P2 ;  /* 0x000000040f007c0c */ /* 0x001fe2000d761270 */
[----:B------:R-:W0:Y:S01]  /*225c0*/  LDCU UR4, c[0x0][0x39c] ;  /* 0x00007380ff0477ac */ /* 0x000e220008000800 */
[----:B------:R-:W2:Y:S01]  /*225d0*/  LDL.LU R15, [R1+0x91c] ;  /* 0x00091c00010f7983 */ /* 0x000ea20000300800 */
[----:B0-----:R-:W-:Y:S01]  /*225e0*/  ISETP.LT.AND P1, PT, R13, UR4, !P2 ;  /* 0x000000040d007c0c */ /* 0x001fe2000d721270 */
[----:B------:R-:W3:Y:S02]  /*225f0*/  LDCU UR4, c[0x0][0x39c] ;  /* 0x00007380ff0477ac */ /* 0x000ee40008000800 */
[----:B------:R-:W4:Y:S01]  /*22600*/  LDL.LU R13, [R1+0x920] ;  /* 0x00092000010d7983 */ /* 0x000f220000300800 */
[----:B---3--:R-:W-:Y:S01]  /*22610*/  ISETP.LT.AND P5, PT, R12, UR4, !P2 ;  /* 0x000000040c007c0c */ /* 0x008fe2000d7a1270 */
[----:B------:R-:W0:Y:S02]  /*22620*/  LDCU UR4, c[0x0][0x39c] ;  /* 0x00007380ff0477ac */ /* 0x000e240008000800 */
[----:B------:R-:W3:Y:S01]  /*22630*/  LDL.LU R12, [R1+0x8d0] ;  /* 0x0008d000010c7983 */ /* 0x000ee20000300800 */
[----:B------:R-:W-:-:S05]  /*22640*/  F2FP.SATFINITE.E4M3.F32.PACK_AB_MERGE_C R22, R23, R22, RZ ;  /* 0x000000161716723e */ /* 0x000fca00048070ff */
[----:B------:R5:W-:Y:S01]  /*22650*/  @P6 STG.E.U8 desc[UR18][R156.64], R22 ;  /* 0x000000169c006986 */ /* 0x000be2000c101112 */
[----:B0-----:R-:W-:Y:S01]  /*22660*/  ISETP.LT.AND P6, PT, R14, UR4, !P2 ;  /* 0x000000040e007c0c */ /* 0x001fe2000d7c1270 */
[----:B------:R-:W0:Y:S01]  /*22670*/  LDCU UR4, c[0x0][0x39c] ;  /* 0x00007380ff0477ac */ /* 0x000e220008000800 */
[----:B-----5:R-:W-:Y:S01]  /*22680*/  PRMT R22, R22, 0x9910, RZ ;  /* 0x0000991016167816 */ /* 0x020fe200000000ff */
[----:B------:R-:W5:Y:S03]  /*22690*/  LDL.LU R14, [R1+0x8b8] ;  /* 0x0008b800010e7983 */ /* 0x000f660000300800 */
[----:B------:R-:W-:-:S05]  /*226a0*/  SHF.R.S32.HI R22, RZ, 0x8, R22 ;  /* 0x00000008ff167819 */ /* 0x000fca0000011416 */
[----:B------:R-:W-:Y:S01]  /*226b0*/  @P0 STG.E.U8 desc[UR18][R154.64], R22 ;  /* 0x000000169a000986 */ /* 0x000fe2000c101112 */
[----:B0-----:R-:W-:Y:S01]  /*226c0*/  ISETP.LT.AND P0, PT, R17, UR4, !P2 ;  /* 0x0000000411007c0c */ /* 0x001fe2000d701270 */
[----:B------:R-:W0:Y:S01]  /*226d0*/  LDCU UR4, c[0x0][0x39c] ;  /* 0x00007380ff0477ac */ /* 0x000e220008000800 */
[----:B------:R-:W-:-:S05]  /*226e0*/  F2FP.SATFINITE.E4M3.F32.PACK_AB_MERGE_C R24, R25, R24, RZ ;  /* 0x000000181918723e */ /* 0x000fca00048070ff */
[----:B------:R0:W-:Y:S02]  /*226f0*/  @P3 STG.E.U8 desc[UR18][R4.64], R24 ;  /* 0x0000001804003986 */ /* 0x0001e4000c101112 */
[----:B0-----:R-:W-:Y:S01]  /*22700*/  ISETP.LT.AND P3, PT, R16, UR4, !P2 ;  /* 0x0000000410007c0c */ /* 0x001fe2000d761270 */
[----:B------:R-:W2:Y:S01]  /*22710*/  LDCU UR4, c[0x0][0x39c] ;  /* 0x00007380ff0477ac */ /* 0x000ea20008000800 */
[----:B------:R-:W-:Y:S01]  /*22720*/  PRMT R24, R24, 0x9910, RZ ;  /* 0x0000991018187816 */ /* 0x000fe200000000ff */
[----:B------:R-:W5:Y:S03]  /*22730*/  LDL.LU R5, [R1+0x8b0] ;  /* 0x0008b00001057983 */ /* 0x000f660000300800 */
[----:B------:R-:W-:Y:S01]  /*22740*/  SHF.R.S32.HI R24, RZ, 0x8, R24 ;  /* 0x00000008ff187819 */ /* 0x000fe20000011418 */
[----:B------:R-:W5:Y:S04]  /*22750*/  LDL.LU R4, [R1+0x894] ;  /* 0x0008940001047983 */ /* 0x000f680000300800 */
[----:B------:R-:W-:Y:S01]  /*22760*/  @P1 STG.E.U8 desc[UR18][R6.64], R24 ;  /* 0x0000001806001986 */ /* 0x000fe2000c101112 */
[----:B------:R-:W-:-:S05]  /*22770*/  F2FP.SATFINITE.E4M3.F32.PACK_AB_MERGE_C R26, R27, R26, RZ ;  /* 0x0000001a1b1a723e */ /* 0x000fca00048070ff */
[----:B------:R0:W-:Y:S02]  /*22780*/  @P5 STG.E.U8 desc[UR18][R158.64], R26 ;  /* 0x0000001a9e005986 */ /* 0x0001e4000c101112 */
[----:B0-----:R-:W-:-:S04]  /*22790*/  PRMT R26, R26, 0x9910, RZ ;  /* 0x000099101a1a7816 */ /* 0x001fc800000000ff */
[----:B------:R-:W-:-:S05]  /*227a0*/  SHF.R.S32.HI R26, RZ, 0x8, R26 ;  /* 0x00000008ff1a7819 */ /* 0x000fca000001141a */
[----:B------:R-:W-:Y:S01]  /*227b0*/  @P6 STG.E.U8 desc[UR18][R152.64], R26 ;  /* 0x0000001a98006986 */ /* 0x000fe2000c101112 */
[----:B--2---:R-:W-:Y:S01]  /*227c0*/  ISETP.LT.AND P1, PT, R15, UR4, !P2 ;  /* 0x000000040f007c0c */ /* 0x004fe2000d721270 */
[----:B------:R-:W4:Y:S02]  /*227d0*/  LDCU UR4, c[0x0][0x39c] ;  /* 0x00007380ff0477ac */ /* 0x000f240008000800 */
[----:B----4-:R-:W-:Y:S01]  /*227e0*/  ISETP.LT.AND P5, PT, R13, UR4, !P2 ;  /* 0x000000040d007c0c */ /* 0x010fe2000d7a1270 */
[----:B------:R-:W3:Y:S01]  /*227f0*/  LDCU UR4, c[0x0][0x39c] ;  /* 0x00007380ff0477ac */ /* 0x000ee20008000800 */
[----:B------:R-:W2:Y:S01]  /*22800*/  LDL.LU R13, [R1+0x930] ;  /* 0x00093000010d7983 */ /* 0x000ea20000300800 */
[----:B---3--:R-:W-:Y:S01]  /*22810*/  ISETP.LT.AND P6, PT, R12, UR4, !P2 ;  /* 0x000000040c007c0c */ /* 0x008fe2000d7c1270 */
[----:B------:R-:W5:Y:S02]  /*22820*/  LDCU UR4, c[0x0][0x39c] ;  /* 0x00007380ff0477ac */ /* 0x000f640008000800 */
[----:B------:R-:W3:Y:S01]  /*22830*/  LDL.LU R12, [R1+0x92c] ;  /* 0x00092c00010c7983 */ /* 0x000ee20000300800 */
[----:B------:R-:W-:-:S02]  /*22840*/  F2FP.SATFINITE.E4M3.F32.PACK_AB_MERGE_C R28, R29, R28, RZ ;  /* 0x0000001c1d1c723e */ /* 0x000fc400048070ff */
[----:B------:R-:W-:Y:S01]  /*22850*/  F2FP.SATFINITE.E4M3.F32.PACK_AB_MERGE_C R30, R31, R30, RZ ;  /* 0x0000001e1f1e723e */ /* 0x000fe200048070ff */
[----:B------:R-:W4:Y:S04]  /*22860*/  LDL.LU R7, [R1+0x928] ;  /* 0x0009280001077983 */ /* 0x000f280000300800 */
[----:B------:R0:W-:Y:S04]  /*22870*/  @P0 STG.E.U8 desc[UR18][R150.64], R28 ;  /* 0x0000001c96000986 */ /* 0x0001e8000c101112 */
[----:B------:R-:W2:Y:S01]  /*22880*/  LDL.LU R6, [R1+0x924] ;  /* 0x0009240001067983 */ /* 0x000ea20000300800 */
[----:B-----5:R-:W-:Y:S01]  /*22890*/  ISETP.LT.AND P0, PT, R14, UR4, !P2 ;  /* 0x000000040e007c0c */ /* 0x020fe2000d701270 */
[----:B------:R-:W5:Y:S01]  /*228a0*/  LDCU UR4, c[0x0][0x39c] ;  /* 0x00007380ff0477ac */ /* 0x000f620008000800 */
[----:B0-----:R-:W-:-:S04]  /*228b0*/  PRMT R28, R28, 0x9910, RZ ;  /* 0x000099101c1c7816 */ /* 0x001fc800000000ff */
[----:B------:R-:W-:-:S05]  /*228c0*/  SHF.R.S32.HI R28, RZ, 0x8, R28 ;  /* 0x00000008ff1c7819 */ /* 0x000fca000001141c */
[----:B------:R-:W-:Y:S04]  /*228d0*/  @P3 STG.E.U8 desc[UR18][R8.64], R28 ;  /* 0x0000001c08003986 */ /* 0x000fe8000c101112 */
[----:B------:R0:W-:Y:S01]  /*228e0*/  @P1 STG.E.U8 desc[UR18][R160.64], R30 ;  /* 0x0000001ea0001986 */ /* 0x0001e2000c101112 */
[----:B------:R-:W-:Y:S02]  /*228f0*/  F2FP.SATFINITE.E4M3.F32.PACK_AB_MERGE_C R32, R33, R32, RZ ;  /* 0x000000202120723e */ /* 0x000fe400048070ff */
[----:B0-----:R-:W-:Y:S02]  /*22900*/  PRMT R30, R30, 0x9910, RZ ;  /* 0x000099101e1e7816 */ /* 0x001fe400000000ff */
[----:B-----5:R-:W-:-:S03]  /*22910*/  ISETP.LT.AND P3, PT, R5, UR4, !P2 ;  /* 0x0000000405007c0c */ /* 0x020fc6000d761270 */
[----:B------:R-:W-:Y:S01]  /*22920*/  IMAD.MOV.U32 R5, RZ, RZ, R30 ;  /* 0x000000ffff057224 */ /* 0x000fe200078e001e */
[----:B------:R-:W0:Y:S04]  /*22930*/  LDCU UR4, c[0x0][0x39c] ;  /* 0x00007380ff0477ac */ /* 0x000e280008000800 */
[----:B------:R-:W-:-:S05]  /*22940*/  SHF.R.S32.HI R5, RZ, 0x8, R5 ;  /* 0x00000008ff057819 */ /* 0x000fca0000011405 */
[----:B------:R5:W-:Y:S04]  /*22950*/  @P5 STG.E.U8 desc[UR18][R134.64], R5 ;  /* 0x0000000586005986 */ /* 0x000be8000c101112 */
[----:B------:R-:W-:Y:S01]  /*22960*/  @P6 STG.E.U8 desc[UR18][R148.64], R32 ;  /* 0x0000002094006986 */ /* 0x000fe2000c101112 */
[----:B---3--:R-:W-:Y:S02]  /*22970*/  ISETP.LT.AND P6, PT, R12, UR6, !P2 ;  /* 0x000000060c007c0c */ /* 0x008fe4000d7c1270 */
[----:B------:R-:W-:Y:S01]  /*22980*/  F2FP.SATFINITE.E4M3.F32.PACK_AB_MERGE_C R34, R35, R34, RZ ;  /* 0x000000222322723e */ /* 0x000fe200048070ff */
[----:B------:R-:W3:Y:S01]  /*22990*/  LDL.LU R12, [R1+0x8c0] ;  /* 0x0008c000010c7983 */ /* 0x000ee20000300800 */
[----:B0-----:R-:W-:Y:S01]  /*229a0*/  ISETP.LT.AND P1, PT, R4, UR4, !P2 ;  /* 0x0000000404007c0c */ /* 0x001fe2000d721270 */
[----:B------:R-:W2:Y:S01]  /*229b0*/  LDCU UR4, c[0x0][0x39c] ;  /* 0x00007380ff0477ac */ /* 0x000ea20008000800 */
[----:B------:R-:W-:Y:S01]  /*229c0*/  PRMT R4, R32, 0x9910, RZ ;  /* 0x0000991020047816 */ /* 0x000fe200000000ff */
[----:B------:R-:W-:Y:S01]  /*229d0*/  VIADD R0, R0, UR5 ;  /* 0x0000000500007c36 */ /* 0x000fe20008000000 */
[----:B------:R-:W-:Y:S01]  /*229e0*/  F2FP.SATFINITE.E4M3.F32.PACK_AB_MERGE_C R36, R37, R36, RZ ;  /* 0x000000242524723e */ /* 0x000fe200048070ff */
[----:B------:R-:W0:Y:S01]  /*229f0*/  LDCU UR6, c[0x0][0x39c] ;  /* 0x00007380ff0677ac */ /* 0x000e220008000800 */
[----:B------:R-:W-:-:S02]  /*22a00*/  SHF.R.S32.HI R4, RZ, 0x8, R4 ;  /* 0x00000008ff047819 */ /* 0x000fc40000011404 */
[----:B-----5:R-:W-:-:S03]  /*22a10*/  PRMT R5, R34, 0x9910, RZ ;  /* 0x0000991022057816 */ /* 0x020fc600000000ff */
[----:B------:R5:W-:Y:S01]  /*22a20*/  @P0 STG.E.U8 desc[UR18][R10.64], R4 ;  /* 0x000000040a000986 */ /* 0x000be2000c101112 */
[----:B------:R-:W-:Y:S01]  /*22a30*/  SHF.R.S32.HI R5, RZ, 0x8, R5 ;  /* 0x00000008ff057819 */ /* 0x000fe20000011405 */
[C---:B------:R-:W-:Y:S02]  /*22a40*/  VIADD R8, R0.reuse, UR5 ;  /* 0x0000000500087c36 */ /* 0x040fe40008000000 */
[----:B------:R-:W-:Y:S04]  /*22a50*/  @P3 STG.E.U8 desc[UR18][R132.64], R34 ;  /* 0x0000002284003986 */ /* 0x000fe8000c101112 */
[----:B-----5:R-:W0:Y:S01]  /*22a60*/  LDL.LU R11, [R1+0x8ac] ;  /* 0x0008ac00010b7983 */ /* 0x020e220000300800 */
[----:B--2---:R-:W-:Y:S01]  /*22a70*/  ISETP.LT.AND P5, PT, R13, UR4, !P2 ;  /* 0x000000040d007c0c */ /* 0x004fe2000d7a1270 */
[----:B------:R-:W3:Y:S02]  /*22a80*/  LDCU UR4, c[0x0][0x39c] ;  /* 0x00007380ff0477ac */ /* 0x000ee40008000800 */
[----:B------:R2:W-:Y:S01]  /*22a90*/  @P1 STG.E.U8 desc[UR18][R162.64], R5 ;  /* 0x00000005a2001986 */ /* 0x0005e2000c101112 */
[----:B------:R-:W-:-:S02]  /*22aa0*/  IADD3 R4, P1, PT, R0, R3, RZ ;  /* 0x0000000300047210 */ /* 0x000fc40007f3e0ff */
[----:B----4-:R-:W-:Y:S01]  /*22ab0*/  ISETP.LT.AND P0, PT, R7, UR7, !P2 ;  /* 0x0000000707007c0c */ /* 0x010fe2000d701270 */
[----:B------:R-:W4:Y:S01]  /*22ac0*/  LDL.LU R10, [R1+0x890] ;  /* 0x00089000010a7983 */ /* 0x000f220000300800 */
[----:B------:R-:W-:Y:S01]  /*22ad0*/  ISETP.LT.AND P3, PT, R6, UR9, !P2 ;  /* 0x0000000906007c0c */ /* 0x000fe2000d761270 */
[----:B------:R-:W4:Y:S01]  /*22ae0*/  LDCU UR7, c[0x0][0x39c] ;  /* 0x00007380ff0777ac */ /* 0x000f220008000800 */
[----:B------:R-:W-:Y:S01]  /*22af0*/  PRMT R7, R36, 0x9910, RZ ;  /* 0x0000991024077816 */ /* 0x000fe200000000ff */
[----:B------:R-:W5:Y:S01]  /*22b00*/  LDL.LU R13, [R1+0x884] ;  /* 0x00088400010d7983 */ /* 0x000f620000300800 */
[----:B------:R-:W-:Y:S01]  /*22b10*/  F2FP.SATFINITE.E4M3.F32.PACK_AB_MERGE_C R38, R39, R38, RZ ;  /* 0x000000262726723e */ /* 0x000fe200048070ff */
[----:B------:R-:W5:Y:S01]  /*22b20*/  LDCU UR9, c[0x0][0x39c] ;  /* 0x00007380ff0977ac */ /* 0x000f620008000800 */
[----:B--2---:R-:W-:Y:S01]  /*22b30*/  LEA.HI.X.SX32 R5, R0, R2, 0x1, P1 ;  /* 0x0000000200057211 */ /* 0x004fe200008f0eff */
[----:B------:R-:W1:Y:S01]  /*22b40*/  LDL.LU R9, [R1+0x934] ;  /* 0x0009340001097983 */ /* 0x000e620000300800 */
[----:B------:R-:W-:-:S02]  /*22b50*/  IADD3 R6, P1, PT, R8, R3, RZ ;  /* 0x0000000308067210 */ /* 0x000fc40007f3e0ff */
[----:B------:R-:W-:Y:S02]  /*22b60*/  SHF.R.S32.HI R0, RZ, 0x8, R7 ;  /* 0x00000008ff007819 */ /* 0x000fe40000011407 */
[C---:B------:R-:W-:Y:S01]  /*22b70*/  LEA.HI.X.SX32 R7, R8.reuse, R2, 0x1, P1 ;  /* 0x0000000208077211 */ /* 0x040fe200008f0eff */
[----:B------:R-:W-:Y:S01]  /*22b80*/  VIADD R8, R8, UR5 ;  /* 0x0000000508087c36 */ /* 0x000fe20008000000 */
[----:B------:R2:W-:Y:S04]  /*22b90*/  @P5 STG.E.U8 desc[UR18][R4.64], R36 ;  /* 0x0000002404005986 */ /* 0x0005e8000c101112 */
[----:B--2---:R-:W-:-:S04]  /*22ba0*/  IADD3 R4, P1, PT, R8, R3, RZ ;  /* 0x0000000308047210 */ /* 0x004fc80007f3e0ff */
[----:B------:R-:W-:Y:S02]  /*22bb0*/  LEA.HI.X.SX32 R5, R8, R2, 0x1, P1 ;  /* 0x0000000208057211 */ /* 0x000fe400008f0eff */
[----:B---3--:R-:W-:Y:S01]  /*22bc0*/  ISETP.LT.AND P1, PT, R12, UR4, !P2 ;  /* 0x000000040c007c0c */ /* 0x008fe2000d721270 */
[----:B------:R2:W-:Y:S01]  /*22bd0*/  @P6 STG.E.U8 desc[UR18][R6.64], R0 ;  /* 0x0000000006006986 */ /* 0x0005e2000c101112 */
[----:B------:R-:W3:Y:S03]  /*22be0*/  LDCU UR4, c[0x0][0x39c] ;  /* 0x00007380ff0477ac */ /* 0x000ee60008000800 */
[----:B------:R-:W3:Y:S01]  /*22bf0*/  LDL.LU R12, [R1+0x938] ;  /* 0x00093800010c7983 */ /* 0x000ee20000300800 */
[----:B--2---:R-:W-:Y:S01]  /*22c00*/  VIADD R0, R8, UR5 ;  /* 0x0000000508007c36 */ /* 0x004fe20008000000 */
[----:B------:R-:W-:-:S04]  /*22c10*/  PRMT R7, R38, 0x9910, RZ ;  /* 0x0000991026077816 */ /* 0x000fc800000000ff */
[CC--:B------:R-:W-:Y:S02]  /*22c20*/  IADD3 R6, P6, PT, R0.reuse, R3.reuse, RZ ;  /* 0x0000000300067210 */ /* 0x0c0fe40007fde0ff */
[----:B------:R-:W-:Y:S02]  /*22c30*/  SHF.R.S32.HI R8, RZ, 0x8, R7 ;  /* 0x00000008ff087819 */ /* 0x000fe40000011407 */
[C---:B------:R-:W-:Y:S02]  /*22c40*/  LEA.HI.X.SX32 R7, R0.reuse, R2, 0x1, P6 ;  /* 0x0000000200077211 */ /* 0x040fe400030f0eff */
[----:B0-----:R-:W-:Y:S01]  /*22c50*/  ISETP.LT.AND P5, PT, R11, UR6, !P2 ;  /* 0x000000060b007c0c */ /* 0x001fe2000d7a1270 */
[----:B------:R-:W-:Y:S01]  /*22c60*/  VIADD R0, R0, UR5 ;  /* 0x0000000500007c36 */ /* 0x000fe20008000000 */
[----:B------:R-:W2:Y:S01]  /*22c70*/  LDL.LU R11, [R1+0x940] ;  /* 0x00094000010b7983 */ /* 0x000ea20000300800 */
[----:B------:R-:W-:Y:S01]  /*22c80*/  F2FP.SATFINITE.E4M3.F32.PACK_AB_MERGE_C R40, R41, R40, RZ ;  /* 0x000000282928723e */ /* 0x000fe200048070ff */
[----:B------:R-:W2:Y:S02]  /*22c90*/  LDCU UR6, c[0x0][0x39c] ;  /* 0x00007380ff0677ac */ /* 0x000ea40008000800 */
[----:B------:R0:W-:Y:S04]  /*22ca0*/  @P0 STG.E.U8 desc[UR18][R4.64], R38 ;  /* 0x0000002604000986 */ /* 0x0001e8000c101112 */
[----:B------:R1:W-:Y:S01]  /*22cb0*/  @P3 STG.E.U8 desc[UR18][R6.64], R8 ;  /* 0x0000000806003986 */ /* 0x0003e2000c101112 */
[----:B0-----:R-:W-:-:S04]  /*22cc0*/  IADD3 R4, P6, PT, R0, R3, RZ ;  /* 0x0000000300047210 */ /* 0x001fc80007fde0ff */
[C---:B------:R-:W-:Y:S01]  /*22cd0*/  LEA.HI.X.SX32 R5, R0.reuse, R2, 0x1, P6 ;  /* 0x0000000200057211 */ /* 0x040fe200030f0eff */
[----:B------:R-:W-:Y:S01]  /*22ce0*/  VIADD R0, R0, UR5 ;  /* 0x0000000500007c36 */ /* 0x000fe20008000000 */
[----:B-1----:R-:W-:-:S03]  /*22cf0*/  PRMT R6, R40, 0x9910, RZ ;  /* 0x0000991028067816 */ /* 0x002fc600000000ff */
[----:B------:R0:W-:Y:S01]  /*22d00*/  @P1 STG.E.U8 desc[UR18][R4.64], R40 ;  /* 0x0000002804001986 */ /* 0x0001e2000c101112 */
[----:B------:R-:W-:Y:S01]  /*22d10*/  VIADD R7, R0, UR5 ;  /* 0x0000000500077c36 */ /* 0x000fe20008000000 */
[----:B------:R-:W-:Y:S02]  /*22d20*/  SHF.R.S32.HI R8, RZ, 0x8, R6 ;  /* 0x00000008ff087819 */ /* 0x000fe40000011406 */
[----:B----4-:R-:W-:Y:S01]  /*22d30*/  ISETP.LT.AND P0, PT, R10, UR7, !P2 ;  /* 0x000000070a007c0c */ /* 0x010fe2000d701270 */
[----:B------:R-:W1:Y:S01]  /*22d40*/  LDCU UR7, c[0x0][0x39c] ;  /* 0x00007380ff0777ac */ /* 0x000e620008000800 */
[----:B------:R-:W1:Y:S01]  /*22d50*/  LDL.LU R10, [R1+0x93c] ;  /* 0x00093c00010a7983 */ /* 0x000e620000300800 */
[----:B0-----:R-:W-:-:S04]  /*22d60*/  IADD3 R4, P1, PT, R0, R3, RZ ;  /* 0x0000000300047210 */ /* 0x001fc80007f3e0ff */
[----:B------:R-:W-:Y:S02]  /*22d70*/  LEA.HI.X.SX32 R5, R0, R2, 0x1, P1 ;  /* 0x0000000200057211 */ /* 0x000fe400008f0eff */
[C---:B------:R-:W-:Y:S01]  /*22d80*/  IADD3 R6, P1, PT, R7.reuse, R3, RZ ;  /* 0x0000000307067210 */ /* 0x040fe20007f3e0ff */
[----:B------:R-:W-:-:S03]  /*22d90*/  VIADD R0, R7, UR5 ;  /* 0x0000000507007c36 */ /* 0x000fc60008000000 */
[----:B------:R-:W-:Y:S02]  /*22da0*/  LEA.HI.X.SX32 R7, R7, R2, 0x1, P1 ;  /* 0x0000000207077211 */ /* 0x000fe400008f0eff */
[----:B---3--:R-:W-:Y:S02]  /*22db0*/  ISETP.LT.AND P1, PT, R12, UR4, !P2 ;  /* 0x000000040c007c0c */ /* 0x008fe4000d721270 */
[----:B-----5:R-:W-:Y:S01]  /*22dc0*/  ISETP.LT.AND P3, PT, R13, UR9, !P2 ;  /* 0x000000090d007c0c */ /* 0x020fe2000d761270 */
[----:B------:R-:W3:Y:S01]  /*22dd0*/  LDL.LU R12, [R1+0x8cc] ;  /* 0x0008cc00010c7983 */ /* 0x000ee20000300800 */
[----:B------:R-:W-:Y:S01]  /*22de0*/  F2FP.SATFINITE.E4M3.F32.PACK_AB_MERGE_C R42, R43, R42, RZ ;  /* 0x0000002a2b2a723e */ /* 0x000fe200048070ff */
[----:B------:R-:W3:Y:S01]  /*22df0*/  LDCU UR4, c[0x0][0x39c] ;  /* 0x00007380ff0477ac */ /* 0x000ee20008000800 */
[----:B------:R-:W-:Y:S01]  /*22e00*/  ISETP.LT.AND P6, PT, R9, UR10, !P2 ;  /* 0x0000000a09007c0c */ /* 0x000fe2000d7c1270 */
[----:B------:R0:W-:Y:S01]  /*22e10*/  @P5 STG.E.U8 desc[UR18][R4.64], R8 ;  /* 0x0000000804005986 */ /* 0x0001e2000c101112 */
[----:B------:R-:W-:Y:S01]  /*22e20*/  PRMT R9, R42, 0x9910, RZ ;  /* 0x000099102a097816 */ /* 0x000fe200000000ff */
[----:B------:R-:W4:Y:S02]  /*22e30*/  LDCU UR10, c[0x0][0x39c] ;  /* 0x00007380ff0a77ac */ /* 0x000f240008000800 */
[----:B------:R5:W-:Y:S01]  /*22e40*/  @P0 STG.E.U8 desc[UR18][R6.64], R42 ;  /* 0x0000002a06000986 */ /* 0x000be2000c101112 */
[----:B------:R-:W-:Y:S01]  /*22e50*/  SHF.R.S32.HI R9, RZ, 0x8, R9 ;  /* 0x00000008ff097819 */ /* 0x000fe20000011409 */
[----:B------:R-:W1:Y:S01]  /*22e60*/  LDCU UR9, c[0x0][0x39c] ;  /* 0x00007380ff0977ac */ /* 0x000e620008000800 */
[----:B0-----:R-:W-:-:S02]  /*22e70*/  IADD3 R4, P5, PT, R0, R3, RZ ;  /* 0x0000000300047210 */ /* 0x001fc40007fbe0ff */
[----:B--2---:R-:W-:Y:S01]  /*22e80*/  ISETP.LT.AND P0, PT, R11, UR6, !P2 ;  /* 0x000000060b007c0c */ /* 0x004fe2000d701270 */
[----:B------:R-:W0:Y:S01]  /*22e90*/  LDCU UR6, c[0x0][0x39c] ;  /* 0x00007380ff0677ac */ /* 0x000e220008000800 */
[----:B------:R-:W0:Y:S01]  /*22ea0*/  LDL.LU R11, [R1+0x8bc] ;  /* 0x0008bc00010b7983 */ /* 0x000e220000300800 */
[C---:B------:R-:W-:Y:S01]  /*22eb0*/  LEA.HI.X.SX32 R5, R0.reuse, R2, 0x1, P5 ;  /* 0x0000000200057211 */ /* 0x040fe200028f0eff */
[----:B------:R-:W-:Y:S01]  /*22ec0*/  VIADD R0, R0, UR5 ;  /* 0x0000000500007c36 */ /* 0x000fe20008000000 */
[----:B------:R-:W-:-:S03]  /*22ed0*/  F2FP.SATFINITE.E4M3.F32.PACK_AB_MERGE_C R44, R45, R44, RZ ;  /* 0x0000002c2d2c723e */ /* 0x000fc600048070ff */
[----:B------:R2:W-:Y:S01]  /*22ee0*/  @P3 STG.E.U8 desc[UR18][R4.64], R9 ;  /* 0x0000000904003986 */ /* 0x0005e2000c101112 */
[----:B------:R-:W-:Y:S01]  /*22ef0*/  VIADD R8, R0, UR5 ;  /* 0x0000000500087c36 */ /* 0x000fe20008000000 */
[----:B-----5:R-:W-:Y:S02]  /*22f00*/  PRMT R7, R44, 0x9910, RZ ;  /* 0x000099102c077816 */ /* 0x020fe400000000ff */
[----:B--2---:R-:W-:-:S04]  /*22f10*/  IADD3 R4, P3, PT, R0, R3, RZ ;  /* 0x0000000300047210 */ /* 0x004fc80007f7e0ff */
[-C--:B------:R-:W-:Y:S02]  /*22f20*/  LEA.HI.X.SX32 R5, R0, R2.reuse, 0x1, P3 ;  /* 0x0000000200057211 */ /* 0x080fe400018f0eff */
[CC--:B------:R-:W-:Y:S02]  /*22f30*/  IADD3 R6, P3, PT, R8.reuse, R3.reuse, RZ ;  /* 0x0000000308067210 */ /* 0x0c0fe40007f7e0ff */
[----:B------:R-:W-:Y:S02]  /*22f40*/  SHF.R.S32.HI R0, RZ, 0x8, R7 ;  /* 0x00000008ff007819 */ /* 0x000fe40000011407 */
[C---:B------:R-:W-:Y:S01]  /*22f50*/  LEA.HI.X.SX32 R7, R8.reuse, R2, 0x1, P3 ;  /* 0x0000000208077211 */ /* 0x040fe200018f0eff */
[----:B------:R-:W-:Y:S01]  /*22f60*/  VIADD R8, R8, UR5 ;  /* 0x0000000508087c36 */ /* 0x000fe20008000000 */
[----:B------:R2:W-:Y:S01]  /*22f70*/  @P6 STG.E.U8 desc[UR18][R4.64], R44 ;  /* 0x0000002c04006986 */ /* 0x0005e2000c101112 */
[----:B-1----:R-:W-:Y:S01]  /*22f80*/  ISETP.LT.AND P5, PT, R10, UR7, !P2 ;  /* 0x000000070a007c0c */ /* 0x002fe2000d7a1270 */
[----:B------:R-:W1:Y:S02]  /*22f90*/  LDCU UR7, c[0x0][0x39c] ;  /* 0x00007380ff0777ac */ /* 0x000e640008000800 */
[----:B------:R5:W-:Y:S04]  /*22fa0*/  @P1 STG.E.U8 desc[UR18][R6.64], R0 ;  /* 0x0000000006001986 */ /* 0x000be8000c101112 */
[----:B------:R-:W1:Y:S01]  /*22fb0*/  LDL.LU R10, [R1+0x8a0] ;  /* 0x0008a000010a7983 */ /* 0x000e620000300800 */
[----:B--2---:R-:W-:-:S03]  /*22fc0*/  IADD3 R4, P1, PT, R8, R3, RZ ;  /* 0x0000000308047210 */ /* 0x004fc60007f3e0ff */
[----:B------:R-:W2:Y:S01]  /*22fd0*/  LDL.LU R14, [R1+0x89c] ;  /* 0x00089c00010e7983 */ /* 0x000ea20000300800 */
[----:B------:R-:W-:-:S03]  /*22fe0*/  LEA.HI.X.SX32 R5, R8, R2, 0x1, P1 ;  /* 0x0000000208057211 */ /* 0x000fc600008f0eff */
[----:B------:R-:W4:Y:S01]  /*22ff0*/  LDL.LU R13, [R1+0x944] ;  /* 0x00094400010d7983 */ /* 0x000f220000300800 */
[----:B---3--:R-:W-:Y:S01]  /*23000*/  ISETP.LT.AND P1, PT, R12, UR4, !P2 ;  /* 0x000000040c007c0c */ /* 0x008fe2000d721270 */
[----:B-----5:R-:W-:Y:S02]  /*23010*/  VIADD R0, R8, UR5 ;  /* 0x0000000508007c36 */ /* 0x020fe40008000000 */
[----:B------:R-:W3:Y:S01]  /*23020*/  LDL.LU R12, [R1+0x948] ;  /* 0x00094800010c7983 */ /* 0x000ee20000300800 */
[----:B------:R-:W-:Y:S01]  /*23030*/  F2FP.SATFINITE.E4M3.F32.PACK_AB_MERGE_C R46, R47, R46, RZ ;  /* 0x0000002e2f2e723e */ /* 0x000fe200048070ff */
[----:B------:R-:W3:Y:S01]  /*23040*/  LDCU UR4, c[0x0][0x39c] ;  /* 0x00007380ff0477ac */ /* 0x000ee20008000800 */
[----:B------:R-:W-:Y:S02]  /*23050*/  IADD3 R6, P6, PT, R0, R3, RZ ;  /* 0x0000000300067210 */ /* 0x000fe40007fde0ff */
[----:B------:R-:W-:-:S04]  /*23060*/  PRMT R7, R46, 0x9910, RZ ;  /* 0x000099102e077816 */ /* 0x000fc800000000ff */
[----:B------:R-:W-:Y:S02]  /*23070*/  SHF.R.S32.HI R8, RZ, 0x8, R7 ;  /* 0x00000008ff087819 */ /* 0x000fe40000011407 */
[C---:B------:R-:W-:Y:S01]  /*23080*/  LEA.HI.X.SX32 R7, R0.reuse, R2, 0x1, P6 ;  /* 0x0000000200077211 */ /* 0x040fe200030f0eff */
[----:B------:R-:W-:Y:S01]  /*23090*/  VIADD R0, R0, UR5 ;  /* 0x0000000500007c36 */ /* 0x000fe20008000000 */
[----:B0-----:R-:W-:Y:S01]  /*230a0*/  ISETP.LT.AND P3, PT, R11, UR6, !P2 ;  /* 0x000000060b007c0c */ /* 0x001fe2000d761270 */
[----:B------:R0:W-:Y:S01]  /*230b0*/  @P0 STG.E.U8 desc[UR18][R4.64], R46 ;  /* 0x0000002e04000986 */ /* 0x0001e2000c101112 */
[----:B------:R-:W-:Y:S01]  /*230c0*/  F2FP.SATFINITE.E4M3.F32.PACK_AB_MERGE_C R48, R49, R48, RZ ;  /* 0x000000303130723e */ /* 0x000fe200048070ff */
[----:B------:R-:W5:Y:S02]  /*230d0*/  LDCU UR6, c[0x0][0x39c] ;  /* 0x00007380ff0677ac */ /* 0x000f640008000800 */
[----:B------:R-:W5:Y:S01]  /*230e0*/  LDL.LU R11, [R1+0x950] ;  /* 0x00095000010b7983 */ /* 0x000f620000300800 */
[----:B0-----:R-:W-:-:S04]  /*230f0*/  IADD3 R4, P6, PT, R0, R3, RZ ;  /* 0x0000000300047210 */ /* 0x001fc80007fde0ff */
[C---:B------:R-:W-:Y:S01]  /*23100*/  LEA.HI.X.SX32 R5, R0.reuse, R2, 0x1, P6 ;  /* 0x0000000200057211 */ /* 0x040fe200030f0eff */
[----:B------:R-:W-:Y:S01]  /*23110*/  VIADD R0, R0, UR5 ;  /* 0x0000000500007c36 */ /* 0x000fe20008000000 */
[----:B------:R0:W-:Y:S04]  /*23120*/  @P5 STG.E.U8 desc[UR18][R6.64], R8 ;  /* 0x0000000806005986 */ /* 0x0001e8000c101112 */
[----:B------:R1:W-:Y:S01]  /*23130*/  @P1 STG.E.U8 desc[UR18][R4.64], R48 ;  /* 0x0000003004001986 */ /* 0x0003e2000c101112 */
[----:B0-----:R-:W-:Y:S01]  /*23140*/  PRMT R6, R48, 0x9910, RZ ;  /* 0x0000991030067816 */ /* 0x001fe200000000ff */
[C---:B------:R-:W-:Y:S01]  /*23150*/  VIADD R7, R0.reuse, UR5 ;  /* 0x0000000500077c36 */ /* 0x040fe20008000000 */
[----:B-1----:R-:W-:Y:S02]  /*23160*/  IADD3 R4, P1, PT, R0, R3, RZ ;  /* 0x0000000300047210 */ /* 0x002fe40007f3e0ff */
[----:B------:R-:W-:-:S02]  /*23170*/  SHF.R.S32.HI R8, RZ, 0x8, R6 ;  /* 0x00000008ff087819 */ /* 0x000fc40000011406 */
[-C--:B------:R-:W-:Y:S02]  /*23180*/  LEA.HI.X.SX32 R5, R0, R2.reuse, 0x1, P1 ;  /* 0x0000000200057211 */ /* 0x080fe400008f0eff */
[C---:B------:R-:W-:Y:S01]  /*23190*/  IADD3 R6, P1, PT, R7.reuse, R3, RZ ;  /* 0x0000000307067210 */ /* 0x040fe20007f3e0ff */
[----:B------:R-:W-:Y:S01]  /*231a0*/  VIADD R0, R7, UR5 ;  /* 0x0000000507007c36 */ /* 0x000fe20008000000 */
[----:B------:R-:W-:Y:S02]  /*231b0*/  ISETP.LT.AND P0, PT, R10, UR7, !P2 ;  /* 0x000000070a007c0c */ /* 0x000fe4000d701270 */
[----:B----4-:R-:W-:Y:S01]  /*231c0*/  ISETP.LT.AND P6, PT, R13, UR10, !P2 ;  /* 0x0000000a0d007c0c */ /* 0x010fe2000d7c1270 */
[----:B------:R-:W4:Y:S01]  /*231d0*/  LDL.LU R10, [R1+0x94c] ;  /* 0x00094c00010a7983 */ /* 0x000f220000300800 */
[----:B------:R-:W-:Y:S01]  /*231e0*/  LEA.HI.X.SX32 R7, R7, R2, 0x1, P1 ;  /* 0x0000000207077211 */ /* 0x000fe200008f0eff */
[----:B------:R-:W4:Y:S02]  /*231f0*/  LDCU UR7, c[0x0][0x39c] ;  /* 0x00007380ff0777ac */ /* 0x000f240008000800 */
[----:B------:R-:W4:Y:S01]  /*23200*/  LDL.LU R13, [R1+0x8c8] ;  /* 0x0008c800010d7983 */ /* 0x000f220000300800 */
[----:B--2---:R-:W-:Y:S01]  /*23210*/  ISETP.LT.AND P5, PT, R14, UR9, !P2 ;  /* 0x000000090e007c0c */ /* 0x004fe2000d7a1270 */
[----:B------:R-:W0:Y:S01]  /*23220*/  LDCU UR9, c[0x0][0x39c] ;  /* 0x00007380ff0977ac */ /* 0x000e220008000800 */
[----:B------:R-:W-:Y:S01]  /*23230*/  F2FP.SATFINITE.E4M3.F32.PACK_AB_MERGE_C R50, R51, R50, RZ ;  /* 0x000000323332723e */ /* 0x000fe200048070ff */
[----:B------:R1:W-:Y:S01]  /*23240*/  @P3 STG.E.U8 desc[UR18][R4.64], R8 ;  /* 0x0000000804003986 */ /* 0x0003e2000c101112 */
[----:B------:R-:W-:Y:S01]  /*23250*/  F2FP.SATFINITE.E4M3.F32.PACK_AB_MERGE_C R53, R53, R52, RZ ;  /* 0x000000343535723e */ /* 0x000fe200048070ff */
[----:B------:R-:W2:Y:S01]  /*23260*/  LDCU UR10, c[0x0][0x39c] ;  /* 0x00007380ff0a77ac */ /* 0x000ea20008000800 */
[----:B---3--:R-:W-:-:S02]  /*23270*/  ISETP.LT.AND P1, PT, R12, UR4, !P2 ;  /* 0x000000040c007c0c */ /* 0x008fc4000d721270 */
[----:B------:R-:W-:Y:S01]  /*23280*/  PRMT R9, R50, 0x9910, RZ ;  /* 0x0000991032097816 */ /* 0x000fe200000000ff */
[----:B------:R-:W3:Y:S01]  /*23290*/  LDL.LU R12, [R1+0x880] ;  /* 0x00088000010c7983 */ /* 0x000ee20000300800 */
[C---:B-1----:R-:W-:Y:S01]  /*232a0*/  IADD3 R4, P3, PT, R0.reuse, R3, RZ ;  /* 0x0000000300047210 */ /* 0x042fe20007f7e0ff */
[----:B------:R-:W4:Y:S02]  /*232b0*/  LDCU UR4, c[0x0][0x39c] ;  /* 0x00007380ff0477ac */ /* 0x000f240008000800 */
[----:B------:R1:W-:Y:S01]  /*232c0*/  @P0 STG.E.U8 desc[UR18][R6.64], R50 ;  /* 0x0000003206000986 */ /* 0x0003e2000c101112 */
[C---:B------:R-:W-:Y:S02]  /*232d0*/  LEA.HI.X.SX32 R5, R0.reuse, R2, 0x1, P3 ;  /* 0x0000000200057211 */ /* 0x040fe400018f0eff */
[----:B------:R-:W-:Y:S01]  /*232e0*/  PRMT R8, R53, 0x9910, RZ ;  /* 0x0000991035087816 */ /* 0x000fe200000000ff */
[----:B------:R-:W2:Y:S04]  /*232f0*/  LDL.LU R16, [R1+0x87c] ;  /* 0x00087c0001107983 */ /* 0x000ea80000300800 */
[----:B------:R-:W0:Y:S01]  /*23300*/  LDL.LU R15, [R1+0x878] ;  /* 0x00087800010f7983 */ /* 0x000e220000300800 */
[----:B-----5:R-:W-:Y:S01]  /*23310*/  ISETP.LT.AND P0, PT, R11, UR6, !P2 ;  /* 0x000000060b007c0c */ /* 0x020fe2000d701270 */
[----:B-1----:R-:W-:Y:S01]  /*23320*/  IMAD.MOV.U32 R7, RZ, RZ, R8 ;  /* 0x000000ffff077224 */ /* 0x002fe200078e0008 */
[----:B------:R-:W-:Y:S01]  /*23330*/  SHF.R.S32.HI R11, RZ, 0x8, R9 ;  /* 0x00000008ff0b7819 */ /* 0x000fe20000011409 */
[----:B------:R-:W-:Y:S01]  /*23340*/  VIADD R9, R0, UR5 ;  /* 0x0000000500097c36 */ /* 0x000fe20008000000 */
[----:B------:R-:W3:Y:S01]  /*23350*/  LDCU UR6, c[0x0][0x39c] ;  /* 0x00007380ff0677ac */ /* 0x000ee20008000800 */
[----:B------:R-:W5:Y:S02]  /*23360*/  LDL.LU R14, [R1+0x964] ;  /* 0x00096400010e7983 */ /* 0x000f640000300800 */
[----:B------:R-:W-:-:S02]  /*23370*/  VIADD R0, R9, UR5 ;  /* 0x0000000509007c36 */ /* 0x000fc40008000000 */
[----:B------:R1:W-:Y:S02]  /*23380*/  @P5 STG.E.U8 desc[UR18][R4.64], R11 ;  /* 0x0000000b04005986 */ /* 0x0003e4000c101112 */
[----:B-1----:R-:W-:-:S04]  /*23390*/  IADD3 R4, P5, PT, R9, R3, RZ ;  /* 0x0000000309047210 */ /* 0x002fc80007fbe0ff */
[-C--:B------:R-:W-:Y:S02]  /*233a0*/  LEA.HI.X.SX32 R5, R9, R2.reuse, 0x1, P5 ;  /* 0x0000000209057211 */ /* 0x080fe400028f0eff */
[CC--:B------:R-:W-:Y:S02]  /*233b0*/  IADD3 R6, P5, PT, R0.reuse, R3.reuse, RZ ;  /* 0x0000000300067210 */ /* 0x0c0fe40007fbe0ff */
[----:B------:R-:W-:Y:S02]  /*233c0*/  SHF.R.S32.HI R9, RZ, 0x8, R7 ;  /* 0x00000008ff097819 */ /* 0x000fe40000011407 */
[C---:B------:R-:W-:Y:S01]  /*233d0*/  LEA.HI.X.SX32 R7, R0.reuse, R2, 0x1, P5 ;  /* 0x0000000200077211 */ /* 0x040fe200028f0eff */
[----:B------:R-:W-:Y:S01]  /*233e0*/  VIADD R0, R0, UR5 ;  /* 0x0000000500007c36 */ /* 0x000fe20008000000 */
[----:B------:R1:W-:Y:S04]  /*233f0*/  @P6 STG.E.U8 desc[UR18][R4.64], R53 ;  /* 0x0000003504006986 */ /* 0x0003e8000c101112 */
[----:B------:R3:W-:Y:S01]  /*23400*/  @P1 STG.E.U8 desc[UR18][R6.64], R9 ;  /* 0x0000000906001986 */ /* 0x0007e2000c101112 */
[----:B-1----:R-:W-:-:S04]  /*23410*/  IADD3 R4, P1, PT, R0, R3, RZ ;  /* 0x0000000300047210 */ /* 0x002fc80007f3e0ff */
[----:B------:R-:W-:Y:S02]  /*23420*/  LEA.HI.X.SX32 R5, R0, R2, 0x1, P1 ;  /* 0x0000000200057211 */ /* 0x000fe400008f0eff */
[----:B----4-:R-:W-:Y:S02]  /*23430*/  ISETP.LT.AND P1, PT, R13, UR4, !P2 ;  /* 0x000000040d007c0c */ /* 0x010fe4000d721270 */
[----:B---3--:R-:W-:Y:S01]  /*23440*/  ISETP.LT.AND P5, PT, R12, UR6, !P2 ;  /* 0x000000060c007c0c */ /* 0x008fe2000d7a1270 */
[----:B------:R-:W3:Y:S01]  /*23450*/  LDL.LU R13, [R1+0x968] ;  /* 0x00096800010d7983 */ /* 0x000ee20000300800 */
[----:B------:R-:W-:Y:S01]  /*23460*/  VIADD R8, R0, UR5 ;  /* 0x0000000500087c36 */ /* 0x000fe20008000000 */
[----:B------:R-:W-:Y:S01]  /*23470*/  ISETP.LT.AND P3, PT, R10, UR7, !P2 ;  /* 0x000000070a007c0c */ /* 0x000fe2000d761270 */
[----:B------:R-:W2:Y:S01]  /*23480*/  LDCU UR7, c[0x0][0x39c] ;  /* 0x00007380ff0777ac */ /* 0x000ea20008000800 */
[----:B------:R-:W4:Y:S02]  /*23490*/  LDL.LU R12, [R1+0x974] ;  /* 0x00097400010c7983 */ /* 0x000f240000300800 */
[----:B------:R-:W-:Y:S01]  /*234a0*/  IADD3 R6, P6, PT, R8, R3, RZ ;  /* 0x0000000308067210 */ /* 0x000fe20007fde0ff */
[----:B------:R-:W3:Y:S01]  /*234b0*/  LDCU UR4, c[0x0][0x39c] ;  /* 0x00007380ff0477ac */ /* 0x000ee20008000800 */
[----:B------:R-:W-:-:S02]  /*234c0*/  F2FP.SATFINITE.E4M3.F32.PACK_AB_MERGE_C R55, R55, R54, RZ ;  /* 0x000000363737723e */ /* 0x000fc400048070ff */
[C---:B------:R-:W-:Y:S01]  /*234d0*/  LEA.HI.X.SX32 R7, R8.reuse, R2, 0x1, P6 ;  /* 0x0000000208077211 */ /* 0x040fe200030f0eff */
[----:B------:R-:W-:Y:S01]  /*234e0*/  VIADD R8, R8, UR5 ;  /* 0x0000000508087c36 */ /* 0x000fe20008000000 */
[----:B------:R-:W-:Y:S01]  /*234f0*/  PRMT R10, R55, 0x9910, RZ ;  /* 0x00009910370a7816 */ /* 0x000fe200000000ff */
[----:B------:R1:W-:Y:S01]  /*23500*/  @P0 STG.E.U8 desc[UR18][R4.64], R55 ;  /* 0x0000003704000986 */ /* 0x0003e2000c101112 */
[----:B------:R-:W-:Y:S01]  /*23510*/  F2FP.SATFINITE.E4M3.F32.PACK_AB_MERGE_C R57, R57, R56, RZ ;  /* 0x000000383939723e */ /* 0x000fe200048070ff */
[----:B------:R-:W4:Y:S01]  /*23520*/  LDCU UR6, c[0x0][0x39c] ;  /* 0x00007380ff0677ac */ /* 0x000f220008000800 */
[----:B------:R-:W-:Y:S02]  /*23530*/  SHF.R.S32.HI R9, RZ, 0x8, R10 ;  /* 0x00000008ff097819 */ /* 0x000fe4000001140a */
[----:B------:R-:W-:Y:S01]  /*23540*/  PRMT R0, R57, 0x9910, RZ ;  /* 0x0000991039007816 */ /* 0x000fe200000000ff */
[----:B------:R-:W5:Y:S01]  /*23550*/  LDL.LU R10, [R1+0x970] ;  /* 0x00097000010a7983 */ /* 0x000f620000300800 */
[----:B-1----:R-:W-:-:S04]  /*23560*/  IADD3 R4, P6, PT, R8, R3, RZ ;  /* 0x0000000308047210 */ /* 0x002fc80007fde0ff */
[C---:B------:R-:W-:Y:S01]  /*23570*/  LEA.HI.X.SX32 R5, R8.reuse, R2, 0x1, P6 ;  /* 0x0000000208057211 */ /* 0x040fe200030f0eff */
[----:B------:R-:W-:Y:S01]  /*23580*/  VIADD R8, R8, UR5 ;  /* 0x0000000508087c36 */ /* 0x000fe20008000000 */
[----:B------:R1:W-:Y:S01]  /*23590*/  @P3 STG.E.U8 desc[UR18][R6.64], R9 ;  /* 0x0000000906003986 */ /* 0x0003e2000c101112 */
[----:B--2---:R-:W-:Y:S01]  /*235a0*/  ISETP.LT.AND P0, PT, R16, UR7, !P2 ;  /* 0x0000000710007c0c */ /* 0x004fe2000d701270 */
[----:B------:R-:W2:Y:S02]  /*235b0*/  LDCU UR7, c[0x0][0x39c] ;  /* 0x00007380ff0777ac */ /* 0x000ea40008000800 */
[----:B------:R0:W-:Y:S01]  /*235c0*/  @P1 STG.E.U8 desc[UR18][R4.64], R57 ;  /* 0x0000003904001986 */ /* 0x0001e2000c101112 */
[----:B-1----:R-:W-:Y:S02]  /*235d0*/  IMAD.MOV.U32 R9, RZ, RZ, R0 ;  /* 0x000000ffff097224 */ /* 0x002fe400078e0000 */
[C---:B------:R-:W-:Y:S01]  /*235e0*/  VIADD R0, R8.reuse, UR5 ;  /* 0x0000000508007c36 */ /* 0x040fe20008000000 */
[----:B0-----:R-:W-:-:S04]  /*235f0*/  IADD3 R4, P1, PT, R8, R3, RZ ;  /* 0x0000000308047210 */ /* 0x001fc80007f3e0ff */
[----:B------:R-:W-:Y:S02]  /*23600*/  LEA.HI.X.SX32 R5, R8, R2, 0x1, P1 ;  /* 0x0000000208057211 */ /* 0x000fe400008f0eff */
[C---:B------:R-:W-:Y:S02]  /*23610*/  IADD3 R6, P1, PT, R0.reuse, R3, RZ ;  /* 0x0000000300067210 */ /* 0x040fe40007f3e0ff */
[----:B------:R-:W-:Y:S02]  /*23620*/  SHF.R.S32.HI R9, RZ, 0x8, R9 ;  /* 0x00000008ff097819 */ /* 0x000fe40000011409 */
[----:B------:R-:W-:Y:S02]  /*23630*/  F2FP.SATFINITE.E4M3.F32.PACK_AB_MERGE_C R59, R59, R58, RZ ;  /* 0x0000003a3b3b723e */ /* 0x000fe400048070ff */
[C---:B------:R-:W-:Y:S01]  /*23640*/  LEA.HI.X.SX32 R7, R0.reuse, R2, 0x1, P1 ;  /* 0x0000000200077211 */ /* 0x040fe200008f0eff */
[----:B------:R0:W-:Y:S04]  /*23650*/  @P5 STG.E.U8 desc[UR18][R4.64], R9 ;  /* 0x0000000904005986 */ /* 0x0001e8000c101112 */
[----:B------:R-:W-:Y:S01]  /*23660*/  @P0 STG.E.U8 desc[UR18][R6.64], R59 ;  /* 0x0000003b06000986 */ /* 0x000fe2000c101112 */
[----:B---3--:R-:W-:Y:S01]  /*23670*/  ISETP.LT.AND P1, PT, R13, UR4, !P2 ;  /* 0x000000040d007c0c */ /* 0x008fe2000d721270 */
[----:B------:R-:W-:-:S02]  /*23680*/  VIADD R8, R0, UR5 ;  /* 0x0000000500087c36 */ /* 0x000fc40008000000 */
[----:B------:R-:W3:Y:S01]  /*23690*/  LDL.LU R13, [R1+0x874] ;  /* 0x00087400010d7983 */ /* 0x000ee20000300800 */
[----:B------:R-:W-:Y:S01]  /*236a0*/  ISETP.LT.AND P3, PT, R15, UR9, !P2 ;  /* 0x000000090f007c0c */ /* 0x000fe2000d761270 */
[----:B------:R-:W3:Y:S01]  /*236b0*/  LDCU UR4, c[0x0][0x39c] ;  /* 0x00007380ff0477ac */ /* 0x000ee20008000800 */
[----:B----4-:R-:W-:Y:S02]  /*236c0*/  ISETP.LT.AND P0, PT, R12, UR6, !P2 ;  /* 0x000000060c007c0c */ /* 0x010fe4000d701270 */
[----:B------:R-:W4:Y:S01]  /*236d0*/  LDL.LU R12, [R1+0x870] ;  /* 0x00087000010c7983 */ /* 0x000f220000300800 */
[----:B------:R-:W-:Y:S01]  /*236e0*/  PRMT R11, R59, 0x9910, RZ ;  /* 0x000099103b0b7816 */ /* 0x000fe200000000ff */
[----:B------:R-:W4:Y:S01]  /*236f0*/  LDCU UR6, c[0x0][0x39c] ;  /* 0x00007380ff0677ac */ /* 0x000f220008000800 */
[CC--:B0-----:R-:W-:Y:S01]  /*23700*/  IADD3 R4, P5, PT, R8.reuse, R3.reuse, RZ ;  /* 0x0000000308047210 */ /* 0x0c1fe20007fbe0ff */
[----:B------:R-:W4:Y:S01]  /*23710*/  LDL.LU R16, [R1+0x864] ;  /* 0x0008640001107983 */ /* 0x000f220000300800 */
[----:B------:R-:W-:Y:S01]  /*23720*/  SHF.R.S32.HI R11, RZ, 0x8, R11 ;  /* 0x00000008ff0b7819 */ /* 0x000fe2000001140b */
[----:B------:R-:W0:Y:S01]  /*23730*/  LDCU UR9, c[0x0][0x39c] ;  /* 0x00007380ff0977ac */ /* 0x000e220008000800 */
[C---:B------:R-:W-:Y:S01]  /*23740*/  LEA.HI.X.SX32 R5, R8.reuse, R2, 0x1, P5 ;  /* 0x0000000208057211 */ /* 0x040fe200028f0eff */
[----:B------:R-:W-:Y:S01]  /*23750*/  VIADD R8, R8, UR5 ;  /* 0x0000000508087c36 */ /* 0x000fe20008000000 */
[----:B-----5:R-:W-:Y:S01]  /*23760*/  ISETP.LT.AND P6, PT, R14, UR10, !P2 ;  /* 0x0000000a0e007c0c */ /* 0x020fe2000d7c1270 */
[----:B------:R-:W0:Y:S01]  /*23770*/  LDL.LU R15, [R1+0x860] ;  /* 0x00086000010f7983 */ /* 0x000e220000300800 */
[----:B------:R-:W-:Y:S01]  /*23780*/  F2FP.SATFINITE.E4M3.F32.PACK_AB_MERGE_C R61, R61, R60, RZ ;  /* 0x0000003c3d3d723e */ /* 0x000fe200048070ff */
[----:B------:R-:W-:Y:S01]  /*23790*/  VIADD R0, R8, UR5 ;  /* 0x0000000508007c36 */ /* 0x000fe20008000000 */
[----:B--2---:R-:W-:Y:S01]  /*237a0*/  ISETP.LT.AND P5, PT, R10, UR7, !P2 ;  /* 0x000000070a007c0c */ /* 0x004fe2000d7a1270 */
[----:B------:R1:W-:Y:S01]  /*237b0*/  @P3 STG.E.U8 desc[UR18][R4.64], R11 ;  /* 0x0000000b04003986 */ /* 0x0003e2000c101112 */
[----:B------:R-:W-:Y:S01]  /*237c0*/  PRMT R9, R61, 0x9910, RZ ;  /* 0x000099103d097816 */ /* 0x000fe200000000ff */
[----:B------:R-:W2:Y:S02]  /*237d0*/  LDCU UR7, c[0x0][0x39c] ;  /* 0x00007380ff0777ac */ /* 0x000ea40008000800 */
[----:B------:R-:W5:Y:S01]  /*237e0*/  LDL.LU R14, [R1+0x994] ;  /* 0x00099400010e7983 */ /* 0x000f620000300800 */
[----:B------:R-:W-:Y:S01]  /*237f0*/  F2FP.SATFINITE.E4M3.F32.PACK_AB_MERGE_C R63, R63, R62, RZ ;  /* 0x0000003e3f3f723e */ /* 0x000fe200048070ff */
[----:B------:R-:W5:Y:S01]  /*23800*/  LDCU UR10, c[0x0][0x39c] ;  /* 0x00007380ff0a77ac */ /* 0x000f620008000800 */
        /* <DEDUP_REMOVED lines=9> */
[-C--:B------:R-:W-:Y:S02]  /*238a0*/  LEA.HI.X.SX32 R5, R0, R2.reuse, 0x1, P1 ;  /* 0x0000000200057211 */ /* 0x080fe400008f0eff */
[----:B---3--:R-:W-:Y:S02]  /*238b0*/  ISETP.LT.AND P1, PT, R13, UR4, !P2 ;  /* 0x000000040d007c0c */ /* 0x008fe4000d721270 */
[----:B----4-:R-:W-:Y:S01]  /*238c0*/  ISETP.LT.AND P3, PT, R12, UR6, !P2 ;  /* 0x000000060c007c0c */ /* 0x010fe2000d761270 */
[----:B------:R-:W3:Y:S01]  /*238d0*/  LDL.LU R13, [R1+0x998] ;  /* 0x00099800010d7983 */ /* 0x000ee20000300800 */
[----:B------:R-:W-:Y:S01]  /*238e0*/  VIADD R8, R0, UR5 ;  /* 0x0000000500087c36 */ /* 0x000fe20008000000 */
[----:B------:R-:W-:Y:S01]  /*238f0*/  PRMT R10, R63, 0x9910, RZ ;  /* 0x000099103f0a7816 */ /* 0x000fe200000000ff */
[----:B------:R-:W3:Y:S01]  /*23900*/  LDCU UR4, c[0x0][0x39c] ;  /* 0x00007380ff0477ac */ /* 0x000ee20008000800 */
[----:B------:R-:W4:Y:S02]  /*23910*/  LDL.LU R12, [R1+0x9a4] ;  /* 0x0009a400010c7983 */ /* 0x000f240000300800 */
[C---:B--2---:R-:W-:Y:S01]  /*23920*/  IADD3 R6, P6, PT, R8.reuse, R3, RZ ;  /* 0x0000000308067210 */ /* 0x044fe20007fde0ff */
[----:B------:R-:W4:Y:S03]  /*23930*/  LDCU UR6, c[0x0][0x39c] ;  /* 0x00007380ff0677ac */ /* 0x000f260008000800 */
[C---:B------:R-:W-:Y:S01]  /*23940*/  LEA.HI.X.SX32 R7, R8.reuse, R2, 0x1, P6 ;  /* 0x0000000208077211 */ /* 0x040fe200030f0eff */
[----:B------:R-:W-:Y:S01]  /*23950*/  VIADD R8, R8, UR5 ;  /* 0x0000000508087c36 */ /* 0x000fe20008000000 */
[----:B------:R1:W-:Y:S01]  /*23960*/  @P0 STG.E.U8 desc[UR18][R4.64], R63 ;  /* 0x0000003f04000986 */ /* 0x0003e2000c101112 */
[----:B------:R-:W-:-:S02]  /*23970*/  F2FP.SATFINITE.E4M3.F32.PACK_AB_MERGE_C R65, R65, R64, RZ ;  /* 0x000000404141723e */ /* 0x000fc400048070ff */
[----:B------:R-:W-:Y:S02]  /*23980*/  SHF.R.S32.HI R9, RZ, 0x8, R10 ;  /* 0x00000008ff097819 */ /* 0x000fe4000001140a */
[----:B------:R-:W-:Y:S01]  /*23990*/  PRMT R0, R65, 0x9910, RZ ;  /* 0x0000991041007816 */ /* 0x000fe200000000ff */
[----:B------:R-:W2:Y:S01]  /*239a0*/  LDL.LU R10, [R1+0x9a0] ;  /* 0x0009a000010a7983 */ /* 0x000ea20000300800 */
[----:B-1----:R-:W-:-:S04]  /*239b0*/  IADD3 R4, P6, PT, R8, R3, RZ ;  /* 0x0000000308047210 */ /* 0x002fc80007fde0ff */
[C---:B------:R-:W-:Y:S01]  /*239c0*/  LEA.HI.X.SX32 R5, R8.reuse, R2, 0x1, P6 ;  /* 0x0000000208057211 */ /* 0x040fe200030f0eff */
[----:B------:R-:W-:Y:S01]  /*239d0*/  VIADD R8, R8, UR5 ;  /* 0x0000000508087c36 */ /* 0x000fe20008000000 */
[----:B------:R1:W-:Y:S01]  /*239e0*/  @P5 STG.E.U8 desc[UR18][R6.64], R9 ;  /* 0x0000000906005986 */ /* 0x0003e2000c101112 */
[----:B------:R-:W-:Y:S01]  /*239f0*/  ISETP.LT.AND P0, PT, R16, UR7, !P2 ;  /* 0x0000000710007c0c */ /* 0x000fe2000d701270 */
        /* <DEDUP_REMOVED lines=9> */
[----:B------:R-:W-:Y:S01]  /*23a90*/  LEA.HI.X.SX32 R7, R0, R2, 0x1, P1 ;  /* 0x0000000200077211 */ /* 0x000fe200008f0eff */
[----:B------:R0:W-:Y:S04]  /*23aa0*/  @P3 STG.E.U8 desc[UR18][R4.64], R9 ;  /* 0x0000000904003986 */ /* 0x0001e8000c101112 */
[----:B------:R-:W-:Y:S01]  /*23ab0*/  @P0 STG.E.U8 desc[UR18][R6.64], R67 ;  /* 0x0000004306000986 */ /* 0x000fe2000c101112 */
[----:B------:R-:W-:-:S02]  /*23ac0*/  ISETP.LT.AND P5, PT, R15, UR9, !P2 ;  /* 0x000000090f007c0c */ /* 0x000fc4000d7a1270 */
[----:B-----5:R-:W-:Y:S01]  /*23ad0*/  ISETP.LT.AND P6, PT, R14, UR10, !P2 ;  /* 0x0000000a0e007c0c */ /* 0x020fe2000d7c1270 */
[----:B------:R-:W-:Y:S01]  /*23ae0*/  VIADD R8, R0, UR5 ;  /* 0x0000000500087c36 */ /* 0x000fe20008000000 */
[----:B------:R-:W-:Y:S01]  /*23af0*/  PRMT R11, R67, 0x9910, RZ ;  /* 0x00009910430b7816 */ /* 0x000fe200000000ff */
[----:B------:R-:W1:Y:S01]  /*23b00*/  LDCU UR10, c[0x0][0x39c] ;  /* 0x00007380ff0a77ac */ /* 0x000e620008000800 */
[----:B---3--:R-:W-:Y:S01]  /*23b10*/  ISETP.LT.AND P1, PT, R13, UR4, !P2 ;  /* 0x000000040d007c0c */ /* 0x008fe2000d721270 */
[----:B------:R-:W3:Y:S01]  /*23b20*/  LDCU UR4, c[0x0][0x39c] ;  /* 0x00007380ff0477ac */ /* 0x000ee20008000800 */
[----:B------:R-:W3:Y:S01]  /*23b30*/  LDL.LU R13, [R1+0x85c] ;  /* 0x00085c00010d7983 */ /* 0x000ee20000300800 */
[----:B----4-:R-:W-:Y:S01]  /*23b40*/  ISETP.LT.AND P0, PT, R12, UR6, !P2 ;  /* 0x000000060c007c0c */ /* 0x010fe2000d701270 */
[----:B------:R-:W4:Y:S02]  /*23b50*/  LDCU UR6, c[0x0][0x39c] ;  /* 0x00007380ff0677ac */ /* 0x000f240008000800 */
[----:B------:R-:W4:Y:S01]  /*23b60*/  LDL.LU R12, [R1+0x858] ;  /* 0x00085800010c7983 */ /* 0x000f220000300800 */
[----:B------:R-:W-:-:S02]  /*23b70*/  F2FP.SATFINITE.E4M3.F32.PACK_AB_MERGE_C R69, R69, R68, RZ ;  /* 0x000000444545723e */ /* 0x000fc400048070ff */
[----:B------:R-:W-:Y:S01]  /*23b80*/  F2FP.SATFINITE.E4M3.F32.PACK_AB_MERGE_C R71, R71, R70, RZ ;  /* 0x000000464747723e */ /* 0x000fe200048070ff */
[----:B------:R-:W5:Y:S01]  /*23b90*/  LDL.LU R16, [R1+0x854] ;  /* 0x0008540001107983 */ /* 0x000f620000300800 */
[----:B------:R-:W1:Y:S03]  /*23ba0*/  LDCU UR9, c[0x0][0x39c] ;  /* 0x00007380ff0977ac */ /* 0x000e660008000800 */
[----:B------:R-:W5:Y:S04]  /*23bb0*/  LDL.LU R15, [R1+0x850] ;  /* 0x00085000010f7983 */ /* 0x000f680000300800 */
[----:B------:R-:W1:Y:S01]  /*23bc0*/  LDL.LU R14, [R1+0x9c4] ;  /* 0x0009c400010e7983 */ /* 0x000e620000300800 */
[----:B0-----:R-:W-:-:S02]  /*23bd0*/  IADD3 R4, P3, PT, R8, R3, RZ ;  /* 0x0000000308047210 */ /* 0x001fc40007f7e0ff */
[----:B------:R-:W-:Y:S02]  /*23be0*/  SHF.R.S32.HI R11, RZ, 0x8, R11 ;  /* 0x00000008ff0b7819 */ /* 0x000fe4000001140b */
[C---:B------:R-:W-:Y:S01]  /*23bf0*/  LEA.HI.X.SX32 R5, R8.reuse, R2, 0x1, P3 ;  /* 0x0000000208057211 */ /* 0x040fe200018f0eff */
[----:B------:R-:W-:-:S04]  /*23c00*/  VIADD R8, R8, UR5 ;  /* 0x0000000508087c36 */ /* 0x000fc80008000000 */
[----:B------:R0:W-:Y:S01]  /*23c10*/  @P5 STG.E.U8 desc[UR18][R4.64], R11 ;  /* 0x0000000b04005986 */ /* 0x0001e2000c101112 */
[C---:B------:R-:W-:Y:S01]  /*23c20*/  VIADD R0, R8.reuse, UR5 ;  /* 0x0000000508007c36 */ /* 0x040fe20008000000 */
[----:B------:R-:W-:Y:S02]  /*23c30*/  PRMT R9, R69, 0x9910, RZ ;  /* 0x0000991045097816 */ /* 0x000fe400000000ff */
[----:B0-----:R-:W-:-:S04]  /*23c40*/  IADD3 R4, P5, PT, R8, R3, RZ ;  /* 0x0000000308047210 */ /* 0x001fc80007fbe0ff */
[-C--:B------:R-:W-:Y:S02]  /*23c50*/  LEA.HI.X.SX32 R5, R8, R2.reuse, 0x1, P5 ;  /* 0x0000000208057211 */ /* 0x080fe400028f0eff */
[C---:B------:R-:W-:Y:S02]  /*23c60*/  IADD3 R6, P5, PT, R0.reuse, R3, RZ ;  /* 0x0000000300067210 */ /* 0x040fe40007fbe0ff */
[----:B------:R-:W-:Y:S02]  /*23c70*/  SHF.R.S32.HI R9, RZ, 0x8, R9 ;  /* 0x00000008ff097819 */ /* 0x000fe40000011409 */
[C---:B------:R-:W-:Y:S01]  /*23c80*/  LEA.HI.X.SX32 R7, R0.reuse, R2, 0x1, P5 ;  /* 0x0000000200077211 */ /* 0x040fe200028f0eff */
[----:B------:R-:W-:Y:S01]  /*23c90*/  VIADD R0, R0, UR5 ;  /* 0x0000000500007c36 */ /* 0x000fe20008000000 */
[----:B------:R0:W-:Y:S01]  /*23ca0*/  @P6 STG.E.U8 desc[UR18][R4.64], R69 ;  /* 0x0000004504006986 */ /* 0x0001e2000c101112 */
[----:B--2---:R-:W-:Y:S01]  /*23cb0*/  ISETP.LT.AND P3, PT, R10, UR7, !P2 ;  /* 0x000000070a007c0c */ /* 0x004fe2000d761270 */
[----:B------:R-:W5:Y:S02]  /*23cc0*/  LDCU UR7, c[0x0][0x39c] ;  /* 0x00007380ff0777ac */ /* 0x000f640008000800 */
[----:B------:R2:W-:Y:S01]  /*23cd0*/  @P1 STG.E.U8 desc[UR18][R6.64], R9 ;  /* 0x0000000906001986 */ /* 0x0005e2000c101112 */
[----:B------:R-:W-:-:S02]  /*23ce0*/  PRMT R10, R71, 0x9910, RZ ;  /* 0x00009910470a7816 */ /* 0x000fc400000000ff */
[----:B0-----:R-:W-:-:S04]  /*23cf0*/  IADD3 R4, P1, PT, R0, R3, RZ ;  /* 0x0000000300047210 */ /* 0x001fc80007f3e0ff */
[C---:B------:R-:W-:Y:S01]  /*23d00*/  LEA.HI.X.SX32 R5, R0.reuse, R2, 0x1, P1 ;  /* 0x0000000200057211 */ /* 0x040fe200008f0eff */
[----:B------:R-:W-:Y:S01]  /*23d10*/  VIADD R8, R0, UR5 ;  /* 0x0000000500087c36 */ /* 0x000fe20008000000 */
[----:B--2---:R-:W-:-:S04]  /*23d20*/  SHF.R.S32.HI R9, RZ, 0x8, R10 ;  /* 0x00000008ff097819 */ /* 0x004fc8000001140a */
[----:B------:R-:W-:-:S04]  /*23d30*/  IADD3 R6, P6, PT, R8, R3, RZ ;  /* 0x0000000308067210 */ /* 0x000fc80007fde0ff */
[C---:B------:R-:W-:Y:S01]  /*23d40*/  LEA.HI.X.SX32 R7, R8.reuse, R2, 0x1, P6 ;  /* 0x0000000208077211 */ /* 0x040fe200030f0eff */
[----:B------:R-:W-:Y:S01]  /*23d50*/  VIADD R8, R8, UR5 ;  /* 0x0000000508087c36 */ /* 0x000fe20008000000 */
[----:B------:R0:W-:Y:S04]  /*23d60*/  @P0 STG.E.U8 desc[UR18][R4.64], R71 ;  /* 0x0000004704000986 */ /* 0x0001e8000c101112 */
[----:B0-----:R-:W-:-:S04]  /*23d70*/  IADD3 R4, P6, PT, R8, R3, RZ ;  /* 0x0000000308047210 */ /* 0x001fc80007fde0ff */
[----:B------:R-:W-:Y:S02]  /*23d80*/  LEA.HI.X.SX32 R5, R8, R2, 0x1, P6 ;  /* 0x0000000208057211 */ /* 0x000fe400030f0eff */
[----:B---3--:R-:W-:Y:S02]  /*23d90*/  ISETP.LT.AND P1, PT, R13, UR4, !P2 ;  /* 0x000000040d007c0c */ /* 0x008fe4000d721270 */
[----:B----4-:R-:W-:Y:S01]  /*23da0*/  ISETP.LT.AND P5, PT, R12, UR6, !P2 ;  /* 0x000000060c007c0c */ /* 0x010fe2000d7a1270 */
[----:B------:R-:W2:Y:S01]  /*23db0*/  LDL.LU R13, [R1+0x9c8] ;  /* 0x0009c800010d7983 */ /* 0x000ea20000300800 */
[----:B------:R-:W-:Y:S01]  /*23dc0*/  F2FP.SATFINITE.E4M3.F32.PACK_AB_MERGE_C R73, R73, R72, RZ ;  /* 0x000000484949723e */ /* 0x000fe200048070ff */
[----:B------:R-:W-:Y:S01]  /*23dd0*/  VIADD R8, R8, UR5 ;  /* 0x0000000508087c36 */ /* 0x000fe20008000000 */
[----:B------:R-:W0:Y:S01]  /*23de0*/  LDCU UR6, c[0x0][0x39c] ;  /* 0x00007380ff0677ac */ /* 0x000e220008000800 */
[----:B------:R-:W0:Y:S01]  /*23df0*/  LDL.LU R12, [R1+0x9d4] ;  /* 0x0009d400010c7983 */ /* 0x000e220000300800 */
[----:B-----5:R-:W-:-:S02]  /*23e00*/  ISETP.LT.AND P0, PT, R16, UR7, !P2 ;  /* 0x0000000710007c0c */ /* 0x020fc4000d701270 */
[----:B-1----:R-:W-:Y:S01]  /*23e10*/  ISETP.LT.AND P6, PT, R14, UR10, !P2 ;  /* 0x0000000a0e007c0c */ /* 0x002fe2000d7c1270 */
[----:B------:R-:W3:Y:S01]  /*23e20*/  LDL.LU R10, [R1+0x9d0] ;  /* 0x0009d000010a7983 */ /* 0x000ee20000300800 */
[----:B------:R-:W-:Y:S01]  /*23e30*/  PRMT R0, R73, 0x9910, RZ ;  /* 0x0000991049007816 */ /* 0x000fe200000000ff */
[----:B------:R-:W3:Y:S02]  /*23e40*/  LDCU UR7, c[0x0][0x39c] ;  /* 0x00007380ff0777ac */ /* 0x000ee40008000800 */
[----:B------:R-:W4:Y:S01]  /*23e50*/  LDL.LU R14, [R1+0x84c] ;  /* 0x00084c00010e7983 */ /* 0x000f220000300800 */
[----:B------:R-:W2:Y:S03]  /*23e60*/  LDCU UR4, c[0x0][0x39c] ;  /* 0x00007380ff0477ac */ /* 0x000ea60008000800 */
[----:B------:R1:W-:Y:S01]  /*23e70*/  @P3 STG.E.U8 desc[UR18][R6.64], R9 ;  /* 0x0000000906003986 */ /* 0x0003e2000c101112 */
[----:B------:R-:W-:Y:S01]  /*23e80*/  F2FP.SATFINITE.E4M3.F32.PACK_AB_MERGE_C R75, R75, R74, RZ ;  /* 0x0000004a4b4b723e */ /* 0x000fe200048070ff */
[----:B------:R-:W5:Y:S02]  /*23e90*/  LDCU UR10, c[0x0][0x39c] ;  /* 0x00007380ff0a77ac */ /* 0x000f640008000800 */
[----:B------:R1:W-:Y:S01]  /*23ea0*/  @P1 STG.E.U8 desc[UR18][R4.64], R73 ;  /* 0x0000004904001986 */ /* 0x0003e2000c101112 */
[----:B------:R-:W-:Y:S01]  /*23eb0*/  ISETP.LT.AND P3, PT, R15, UR9, !P2 ;  /* 0x000000090f007c0c */ /* 0x000fe2000d761270 */
[----:B------:R-:W0:Y:S01]  /*23ec0*/  LDCU UR9, c[0x0][0x39c] ;  /* 0x00007380ff0977ac */ /* 0x000e220008000800 */
[----:B-1----:R-:W-:-:S02]  /*23ed0*/  IMAD.MOV.U32 R9, RZ, RZ, R0 ;  /* 0x000000ffff097224 */ /* 0x002fc400078e0000 */
[C---:B------:R-:W-:Y:S01]  /*23ee0*/  VIADD R0, R8.reuse, UR5 ;  /* 0x0000000508007c36 */ /* 0x040fe20008000000 */
[CC--:B------:R-:W-:Y:S02]  /*23ef0*/  IADD3 R4, P1, PT, R8.reuse, R3.reuse, RZ ;  /* 0x0000000308047210 */ /* 0x0c0fe40007f3e0ff */
[----:B------:R-:W-:Y:S02]  /*23f00*/  SHF.R.S32.HI R9, RZ, 0x8, R9 ;  /* 0x00000008ff097819 */ /* 0x000fe40000011409 */
[-C--:B------:R-:W-:Y:S01]  /*23f10*/  LEA.HI.X.SX32 R5, R8, R2.reuse, 0x1, P1 ;  /* 0x0000000208057211 */ /* 0x080fe200008f0eff */
[C---:B------:R-:W-:Y:S01]  /*23f20*/  VIADD R8, R0.reuse, UR5 ;  /* 0x0000000500087c36 */ /* 0x040fe20008000000 */
[C---:B------:R-:W-:Y:S02]  /*23f30*/  IADD3 R6, P1, PT, R0.reuse, R3, RZ ;  /* 0x0000000300067210 */ /* 0x040fe40007f3e0ff */
[----:B------:R-:W-:Y:S01]  /*23f40*/  PRMT R11, R75, 0x9910, RZ ;  /* 0x000099104b0b7816 */ /* 0x000fe200000000ff */
[----:B------:R1:W-:Y:S01]  /*23f50*/  @P5 STG.E.U8 desc[UR18][R4.64], R9 ;  /* 0x0000000904005986 */ /* 0x0003e2000c101112 */
[----:B------:R-:W-:Y:S01]  /*23f60*/  LEA.HI.X.SX32 R7, R0, R2, 0x1, P1 ;  /* 0x0000000200077211 */ /* 0x000fe200008f0eff */
[----:B------:R-:W-:Y:S01]  /*23f70*/  VIADD R0, R8, UR5 ;  /* 0x0000000508007c36 */ /* 0x000fe20008000000 */
[----:B------:R-:W-:-:S03]  /*23f80*/  SHF.R.S32.HI R11, RZ, 0x8, R11 ;  /* 0x00000008ff0b7819 */ /* 0x000fc6000001140b */
[----:B------:R0:W-:Y:S01]  /*23f90*/  @P0 STG.E.U8 desc[UR18][R6.64], R75 ;  /* 0x0000004b06000986 */ /* 0x0001e2000c101112 */
[----:B-1----:R-:W-:-:S04]  /*23fa0*/  IADD3 R4, P5, PT, R8, R3, RZ ;  /* 0x0000000308047210 */ /* 0x002fc80007fbe0ff */
[----:B------:R-:W-:Y:S02]  /*23fb0*/  LEA.HI.X.SX32 R5, R8, R2, 0x1, P5 ;  /* 0x0000000208057211 */ /* 0x000fe400028f0eff */
[----:B------:R-:W-:-:S03]  /*23fc0*/  F2FP.SATFINITE.E4M3.F32.PACK_AB_MERGE_C R77, R77, R76, RZ ;  /* 0x0000004c4d4d723e */ /* 0x000fc600048070ff */
[----:B------:R1:W-:Y:S01]  /*23fd0*/  @P3 STG.E.U8 desc[UR18][R4.64], R11 ;  /* 0x0000000b04003986 */ /* 0x0003e2000c101112 */
[----:B------:R-:W-:-:S04]  /*23fe0*/  IADD3 R8, P3, PT, R0, R3, RZ ;  /* 0x0000000300087210 */ /* 0x000fc80007f7e0ff */
[----:B------:R-:W-:-:S05]  /*23ff0*/  LEA.HI.X.SX32 R9, R0, R2, 0x1, P3 ;  /* 0x0000000200097211 */ /* 0x000fca00018f0eff */
[----:B------:R0:W-:Y:S01]  /*24000*/  @P6 STG.E.U8 desc[UR18][R8.64], R77 ;  /* 0x0000004d08006986 */ /* 0x0001e2000c101112 */
[----:B--2---:R-:W-:Y:S01]  /*24010*/  ISETP.LT.AND P1, PT, R13, UR4, !P2 ;  /* 0x000000040d007c0c */ /* 0x004fe2000d721270 */
[----:B------:R-:W4:Y:S01]  /*24020*/  LDCU UR4, c[0x0][0x39c] ;  /* 0x00007380ff0477ac */ /* 0x000f220008000800 */
[----:B0-----:R-:W-:Y:S01]  /*24030*/  ISETP.LT.AND P0, PT, R12, UR6, !P2 ;  /* 0x000000060c007c0c */ /* 0x001fe2000d701270 */
[----:B------:R-:W0:Y:S01]  /*24040*/  LDCU UR6, c[0x0][0x39c] ;  /* 0x00007380ff0677ac */ /* 0x000e220008000800 */
[----:B------:R-:W0:Y:S01]  /*24050*/  LDL.LU R12, [R1+0x848] ;  /* 0x00084800010c7983 */ /* 0x000e220000300800 */
[----:B---3--:R-:W-:Y:S01]  /*24060*/  ISETP.LT.AND P5, PT, R10, UR7, !P2 ;  /* 0x000000070a007c0c */ /* 0x008fe2000d7a1270 */
[----:B------:R-:W-:Y:S01]  /*24070*/  VIADD R10, R0, UR5 ;  /* 0x00000005000a7c36 */ /* 0x000fe20008000000 */
[----:B------:R-:W-:Y:S01]  /*24080*/  PRMT R13, R77, 0x9910, RZ ;  /* 0x000099104d0d7816 */ /* 0x000fe200000000ff */
[----:B------:R-:W2:Y:S01]  /*24090*/  LDL.LU R17, [R1+0x844] ;  /* 0x0008440001117983 */ /* 0x000ea20000300800 */
[----:B------:R-:W-:Y:S01]  /*240a0*/  F2FP.SATFINITE.E4M3.F32.PACK_AB_MERGE_C R79, R79, R78, RZ ;  /* 0x0000004e4f4f723e */ /* 0x000fe200048070ff */
[----:B------:R-:W2:Y:S01]  /*240b0*/  LDCU UR7, c[0x0][0x39c] ;  /* 0x00007380ff0777ac */ /* 0x000ea20008000800 */
[----:B------:R-:W-:Y:S01]  /*240c0*/  IADD3 R6, P3, PT, R10, R3, RZ ;  /* 0x000000030a067210 */ /* 0x000fe20007f7e0ff */
[----:B------:R-:W3:Y:S01]  /*240d0*/  LDL.LU R16, [R1+0x840] ;  /* 0x0008400001107983 */ /* 0x000ee20000300800 */
[----:B------:R-:W-:-:S02]  /*240e0*/  SHF.R.S32.HI R13, RZ, 0x8, R13 ;  /* 0x00000008ff0d7819 */ /* 0x000fc4000001140d */
[C---:B------:R-:W-:Y:S01]  /*240f0*/  LEA.HI.X.SX32 R7, R10.reuse, R2, 0x1, P3 ;  /* 0x000000020a077211 */ /* 0x040fe200018f0eff */
[----:B------:R-:W-:Y:S01]  /*24100*/  VIADD R10, R10, UR5 ;  /* 0x000000050a0a7c36 */ /* 0x000fe20008000000 */
[----:B------:R-:W5:Y:S04]  /*24110*/  LDL.LU R15, [R1+0x9cc] ;  /* 0x0009cc00010f7983 */ /* 0x000f680000300800 */
[----:B------:R4:W-:Y:S01]  /*24120*/  @P1 STG.E.U8 desc[UR18][R6.64], R13 ;  /* 0x0000000d06001986 */ /* 0x0009e2000c101112 */
[----:B-1----:R-:W-:-:S04]  /*24130*/  IADD3 R4, P1, PT, R10, R3, RZ ;  /* 0x000000030a047210 */ /* 0x002fc80007f3e0ff */
[----:B------:R-:W-:Y:S02]  /*24140*/  LEA.HI.X.SX32 R5, R10, R2, 0x1, P1 ;  /* 0x000000020a057211 */ /* 0x000fe400008f0eff */
[----:B----4-:R-:W-:Y:S01]  /*24150*/  ISETP.LT.AND P1, PT, R14, UR4, !P2 ;  /* 0x000000040e007c0c */ /* 0x010fe2000d721270 */
[----:B------:R-:W-:Y:S01]  /*24160*/  VIADD R0, R10, UR5 ;  /* 0x000000050a007c36 */ /* 0x000fe20008000000 */
[----:B------:R-:W4:Y:S01]  /*24170*/  LDL.LU R14, [R1+0x9c0] ;  /* 0x0009c000010e7983 */ /* 0x000f220000300800 */
[----:B------:R-:W-:Y:S01]  /*24180*/  PRMT R11, R79, 0x9910, RZ ;  /* 0x000099104f0b7816 */ /* 0x000fe200000000ff */
[----:B------:R-:W4:Y:S02]  /*24190*/  LDCU UR4, c[0x0][0x39c] ;  /* 0x00007380ff0477ac */ /* 0x000f240008000800 */
[----:B------:R-:W-:-:S04]  /*241a0*/  IADD3 R8, P6, PT, R0, R3, RZ ;  /* 0x0000000300087210 */ /* 0x000fc80007fde0ff */
[C---:B------:R-:W-:Y:S01]  /*241b0*/  LEA.HI.X.SX32 R9, R0.reuse, R2, 0x1, P6 ;  /* 0x0000000200097211 */ /* 0x040fe200030f0eff */
[----:B------:R-:W-:Y:S01]  /*241c0*/  VIADD R0, R0, UR5 ;  /* 0x0000000500007c36 */ /* 0x000fe20008000000 */
[----:B------:R-:W-:-:S04]  /*241d0*/  SHF.R.S32.HI R11, RZ, 0x8, R11 ;  /* 0x00000008ff0b7819 */ /* 0x000fc8000001140b */
[C---:B------:R-:W-:Y:S02]  /*241e0*/  IADD3 R6, P6, PT, R0.reuse, R3, RZ ;  /* 0x0000000300067210 */ /* 0x040fe40007fde0ff */
[----:B------:R-:W-:Y:S02]  /*241f0*/  F2FP.SATFINITE.E4M3.F32.PACK_AB_MERGE_C R81, R81, R80, RZ ;  /* 0x000000505151723e */ /* 0x000fe400048070ff */
[C---:B------:R-:W-:Y:S01]  /*24200*/  LEA.HI.X.SX32 R7, R0.reuse, R2, 0x1, P6 ;  /* 0x0000000200077211 */ /* 0x040fe200030f0eff */
[----:B------:R-:W-:Y:S01]  /*24210*/  VIADD R0, R0, UR5 ;  /* 0x0000000500007c36 */ /* 0x000fe20008000000 */
[----:B------:R1:W-:Y:S04]  /*24220*/  @P0 STG.E.U8 desc[UR18][R4.64], R79 ;  /* 0x0000004f04000986 */ /* 0x0003e8000c101112 */
[----:B------:R1:W-:Y:S04]  /*24230*/  @P5 STG.E.U8 desc[UR18][R8.64], R11 ;  /* 0x0000000b08005986 */ /* 0x0003e8000c101112 */
[----:B------:R0:W-:Y:S01]  /*24240*/  @P1 STG.E.U8 desc[UR18][R6.64], R81 ;  /* 0x0000005106001986 */ /* 0x0001e2000c101112 */
[----:B-1----:R-:W-:-:S02]  /*24250*/  PRMT R5, R81, 0x9910, RZ ;  /* 0x0000991051057816 */ /* 0x002fc400000000ff */
[CC--:B------:R-:W-:Y:S01]  /*24260*/  IADD3 R4, P1, PT, R0.reuse, R3.reuse, RZ ;  /* 0x0000000300047210 */ /* 0x0c0fe20007f3e0ff */
[C---:B------:R-:W-:Y:S02]  /*24270*/  VIADD R9, R0.reuse, UR5 ;  /* 0x0000000500097c36 */ /* 0x040fe40008000000 */
[----:B------:R-:W-:Y:S01]  /*24280*/  IMAD.MOV.U32 R11, RZ, RZ, R5 ;  /* 0x000000ffff0b7224 */ /* 0x000fe200078e0005 */
[----:B------:R-:W-:Y:S02]  /*24290*/  LEA.HI.X.SX32 R5, R0, R2, 0x1, P1 ;  /* 0x0000000200057211 */ /* 0x000fe400008f0eff */
[C---:B------:R-:W-:Y:S01]  /*242a0*/  IADD3 R8, P1, PT, R9.reuse, R3, RZ ;  /* 0x0000000309087210 */ /* 0x040fe20007f3e0ff */
[----:B------:R-:W-:-:S03]  /*242b0*/  VIADD R0, R9, UR5 ;  /* 0x0000000509007c36 */ /* 0x000fc60008000000 */
[----:B------:R-:W-:Y:S02]  /*242c0*/  LEA.HI.X.SX32 R9, R9, R2, 0x1, P1 ;  /* 0x0000000209097211 */ /* 0x000fe400008f0eff */
[----:B0-----:R-:W-:Y:S01]  /*242d0*/  ISETP.LT.AND P3, PT, R12, UR6, !P2 ;  /* 0x000000060c007c0c */ /* 0x001fe2000d761270 */
[----:B------:R-:W0:Y:S01]  /*242e0*/  LDCU UR6, c[0x0][0x39c] ;  /* 0x00007380ff0677ac */ /* 0x000e220008000800 */
[----:B------:R-:W0:Y:S04]  /*242f0*/  LDL.LU R12, [R1+0x9bc] ;  /* 0x0009bc00010c7983 */ /* 0x000e280000300800 */
[----:B------:R-:W3:Y:S01]  /*24300*/  LDL.LU R10, [R1+0x9b8] ;  /* 0x0009b800010a7983 */ /* 0x000ee20000300800 */
[----:B-----5:R-:W-:Y:S01]  /*24310*/  ISETP.LT.AND P6, PT, R15, UR10, !P2 ;  /* 0x0000000a0f007c0c */ /* 0x020fe2000d7c1270 */
[----:B------:R-:W1:Y:S02]  /*24320*/  LDCU UR10, c[0x0][0x39c] ;  /* 0x00007380ff0a77ac */ /* 0x000e640008000800 */
[----:B------:R-:W5:Y:S01]  /*24330*/  LDL.LU R15, [R1+0x83c] ;  /* 0x00083c00010f7983 */ /* 0x000f620000300800 */
[----:B----4-:R-:W-:Y:S01]  /*24340*/  ISETP.LT.AND P1, PT, R14, UR4, !P2 ;  /* 0x000000040e007c0c */ /* 0x010fe2000d721270 */
[----:B------:R-:W5:Y:S02]  /*24350*/  LDCU UR4, c[0x0][0x39c] ;  /* 0x00007380ff0477ac */ /* 0x000f640008000800 */
[----:B------:R-:W4:Y:S01]  /*24360*/  LDL.LU R14, [R1+0x838] ;  /* 0x00083800010e7983 */ /* 0x000f220000300800 */
[----:B--2---:R-:W-:Y:S01]  /*24370*/  ISETP.LT.AND P0, PT, R17, UR7, !P2 ;  /* 0x0000000711007c0c */ /* 0x004fe2000d701270 */
[----:B------:R-:W2:Y:S01]  /*24380*/  LDCU UR7, c[0x0][0x39c] ;  /* 0x00007380ff0777ac */ /* 0x000ea20008000800 */
[----:B------:R-:W-:Y:S01]  /*24390*/  SHF.R.S32.HI R11, RZ, 0x8, R11 ;  /* 0x00000008ff0b7819 */ /* 0x000fe2000001140b */
[----:B------:R-:W4:Y:S01]  /*243a0*/  LDL.LU R18, [R1+0x834] ;  /* 0x0008340001127983 */ /* 0x000f220000300800 */
[----:B---3--:R-:W-:Y:S01]  /*243b0*/  ISETP.LT.AND P5, PT, R16, UR9, !P2 ;  /* 0x0000000910007c0c */ /* 0x008fe2000d7a1270 */
[----:B------:R-:W3:Y:S01]  /*243c0*/  LDCU UR9, c[0x0][0x39c] ;  /* 0x00007380ff0977ac */ /* 0x000ee20008000800 */
[----:B------:R-:W-:Y:S01]  /*243d0*/  F2FP.SATFINITE.E4M3.F32.PACK_AB_MERGE_C R83, R83, R82, RZ ;  /* 0x000000525353723e */ /* 0x000fe200048070ff */
[----:B------:R1:W-:Y:S01]  /*243e0*/  @P3 STG.E.U8 desc[UR18][R4.64], R11 ;  /* 0x0000000b04003986 */ /* 0x0003e2000c101112 */
[----:B------:R-:W-:-:S02]  /*243f0*/  IADD3 R6, P3, PT, R0, R3, RZ ;  /* 0x0000000300067210 */ /* 0x000fc40007f7e0ff */
[----:B------:R-:W-:Y:S01]  /*24400*/  PRMT R13, R83, 0x9910, RZ ;  /* 0x00009910530d7816 */ /* 0x000fe200000000ff */
[----:B------:R-:W3:Y:S01]  /*24410*/  LDL.LU R17, [R1+0x830] ;  /* 0x0008300001117983 */ /* 0x000ee20000300800 */
[C---:B------:R-:W-:Y:S01]  /*24420*/  LEA.HI.X.SX32 R7, R0.reuse, R2, 0x1, P3 ;  /* 0x0000000200077211 */ /* 0x040fe200018f0eff */
[----:B------:R-:W-:Y:S01]  /*24430*/  VIADD R0, R0, UR5 ;  /* 0x0000000500007c36 */ /* 0x000fe20008000000 */
[----:B------:R-:W-:Y:S01]  /*24440*/  SHF.R.S32.HI R13, RZ, 0x8, R13 ;  /* 0x00000008ff0d7819 */ /* 0x000fe2000001140d */
[----:B------:R0:W-:Y:S01]  /*24450*/  @P0 STG.E.U8 desc[UR18][R8.64], R83 ;  /* 0x0000005308000986 */ /* 0x0001e2000c101112 */
[----:B------:R-:W-:-:S03]  /*24460*/  F2FP.SATFINITE.E4M3.F32.PACK_AB_MERGE_C R85, R85, R84, RZ ;  /* 0x000000545555723e */ /* 0x000fc600048070ff */
[----:B------:R0:W-:Y:S01]  /*24470*/  @P5 STG.E.U8 desc[UR18][R6.64], R13 ;  /* 0x0000000d06005986 */ /* 0x0001e2000c101112 */
[C---:B-1----:R-:W-:Y:S02]  /*24480*/  IADD3 R4, P5, PT, R0.reuse, R3, RZ ;  /* 0x0000000300047210 */ /* 0x042fe40007fbe0ff */
[----:B------:R-:W-:Y:S01]  /*24490*/  PRMT R11, R85, 0x9910, RZ ;  /* 0x00009910550b7816 */ /* 0x000fe200000000ff */
[----:B------:R-:W3:Y:S01]  /*244a0*/  LDL.LU R16, [R1+0x9b4] ;  /* 0x0009b40001107983 */ /* 0x000ee20000300800 */
[----:B------:R-:W-:Y:S02]  /*244b0*/  LEA.HI.X.SX32 R5, R0, R2, 0x1, P5 ;  /* 0x0000000200057211 */ /* 0x000fe400028f0eff */
[----:B------:R-:W-:-:S03]  /*244c0*/  SHF.R.S32.HI R11, RZ, 0x8, R11 ;  /* 0x00000008ff0b7819 */ /* 0x000fc6000001140b */
[----:B------:R1:W-:Y:S01]  /*244d0*/  @P6 STG.E.U8 desc[UR18][R4.64], R85 ;  /* 0x0000005504006986 */ /* 0x0003e2000c101112 */
[----:B0-----:R-:W-:Y:S01]  /*244e0*/  ISETP.LT.AND P0, PT, R12, UR6, !P2 ;  /* 0x000000060c007c0c */ /* 0x001fe2000d701270 */
[----:B------:R-:W4:Y:S01]  /*244f0*/  LDCU UR6, c[0x0][0x39c] ;  /* 0x00007380ff0677ac */ /* 0x000f220008000800 */
[----:B--2---:R-:W-:Y:S01]  /*24500*/  ISETP.LT.AND P3, PT, R10, UR7, !P2 ;  /* 0x000000070a007c0c */ /* 0x004fe2000d761270 */
[----:B------:R-:W-:Y:S01]  /*24510*/  VIADD R10, R0, UR5 ;  /* 0x00000005000a7c36 */ /* 0x000fe20008000000 */
[----:B------:R-:W0:Y:S04]  /*24520*/  LDCU UR7, c[0x0][0x39c] ;  /* 0x00007380ff0777ac */ /* 0x000e280008000800 */
[----:B------:R-:W-:-:S04]  /*24530*/  IADD3 R8, P5, PT, R10, R3, RZ ;  /* 0x000000030a087210 */ /* 0x000fc80007fbe0ff */
[C---:B------:R-:W-:Y:S01]  /*24540*/  LEA.HI.X.SX32 R9, R10.reuse, R2, 0x1, P5 ;  /* 0x000000020a097211 */ /* 0x040fe200028f0eff */
[----:B------:R-:W-:-:S04]  /*24550*/  VIADD R10, R10, UR5 ;  /* 0x000000050a0a7c36 */ /* 0x000fc80008000000 */
[----:B------:R2:W-:Y:S01]  /*24560*/  @P1 STG.E.U8 desc[UR18][R8.64], R11 ;  /* 0x0000000b08001986 */ /* 0x0005e2000c101112 */
[----:B------:R-:W-:-:S04]  /*24570*/  IADD3 R6, P1, PT, R10, R3, RZ ;  /* 0x000000030a067210 */ /* 0x000fc80007f3e0ff */
[----:B------:R-:W-:Y:S02]  /*24580*/  LEA.HI.X.SX32 R7, R10, R2, 0x1, P1 ;  /* 0x000000020a077211 */ /* 0x000fe400008f0eff */
[----:B-----5:R-:W-:Y:S02]  /*24590*/  ISETP.LT.AND P1, PT, R15, UR4, !P2 ;  /* 0x000000040f007c0c */ /* 0x020fe4000d721270 */
[----:B----4-:R-:W-:Y:S01]  /*245a0*/  ISETP.LT.AND P5, PT, R14, UR6, !P2 ;  /* 0x000000060e007c0c */ /* 0x010fe2000d7a1270 */
[----:B------:R-:W4:Y:S01]  /*245b0*/  LDL.LU R15, [R1+0x9b0] ;  /* 0x0009b000010f7983 */ /* 0x000f220000300800 */
[----:B------:R-:W-:Y:S01]  /*245c0*/  VIADD R0, R10, UR5 ;  /* 0x000000050a007c36 */ /* 0x000fe20008000000 */
[----:B------:R-:W-:Y:S01]  /*245d0*/  F2FP.SATFINITE.E4M3.F32.PACK_AB_MERGE_C R87, R87, R86, RZ ;  /* 0x000000565757723e */ /* 0x000fe200048070ff */
[----:B------:R-:W4:Y:S01]  /*245e0*/  LDCU UR4, c[0x0][0x39c] ;  /* 0x00007380ff0477ac */ /* 0x000f220008000800 */
[----:B------:R-:W5:Y:S02]  /*245f0*/  LDL.LU R14, [R1+0x9ac] ;  /* 0x0009ac00010e7983 */ /* 0x000f640000300800 */
[C---:B-1----:R-:W-:Y:S01]  /*24600*/  IADD3 R4, P6, PT, R0.reuse, R3, RZ ;  /* 0x0000000300047210 */ /* 0x042fe20007fde0ff */
[----:B------:R-:W5:Y:S01]  /*24610*/  LDCU UR6, c[0x0][0x39c] ;  /* 0x00007380ff0677ac */ /* 0x000f620008000800 */
[----:B------:R-:W-:Y:S01]  /*24620*/  PRMT R12, R87, 0x9910, RZ ;  /* 0x00009910570c7816 */ /* 0x000fe200000000ff */
[----:B------:R-:W3:Y:S01]  /*24630*/  LDL.LU R10, [R1+0x9a8] ;  /* 0x0009a800010a7983 */ /* 0x000ee20000300800 */
[C---:B------:R-:W-:Y:S01]  /*24640*/  LEA.HI.X.SX32 R5, R0.reuse, R2, 0x1, P6 ;  /* 0x0000000200057211 */ /* 0x040fe200030f0eff */
[----:B------:R-:W-:Y:S01]  /*24650*/  VIADD R0, R0, UR5 ;  /* 0x0000000500007c36 */ /* 0x000fe20008000000 */
[----:B--2---:R-:W-:-:S04]  /*24660*/  SHF.R.S32.HI R11, RZ, 0x8, R12 ;  /* 0x00000008ff0b7819 */ /* 0x004fc8000001140c */
[CC--:B------:R-:W-:Y:S02]  /*24670*/  IADD3 R8, P6, PT, R0.reuse, R3.reuse, RZ ;  /* 0x0000000300087210 */ /* 0x0c0fe40007fde0ff */
[----:B------:R-:W-:Y:S02]  /*24680*/  F2FP.SATFINITE.E4M3.F32.PACK_AB_MERGE_C R89, R89, R88, RZ ;  /* 0x000000585959723e */ /* 0x000fe400048070ff */
[C---:B------:R-:W-:Y:S01]  /*24690*/  LEA.HI.X.SX32 R9, R0.reuse, R2, 0x1, P6 ;  /* 0x0000000200097211 */ /* 0x040fe200030f0eff */
[----:B------:R-:W-:Y:S01]  /*246a0*/  VIADD R0, R0, UR5 ;  /* 0x0000000500007c36 */ /* 0x000fe20008000000 */
[----:B------:R1:W-:Y:S01]  /*246b0*/  @P0 STG.E.U8 desc[UR18][R6.64], R87 ;  /* 0x0000005706000986 */ /* 0x0003e2000c101112 */
[----:B0-----:R-:W-:Y:S01]  /*246c0*/  ISETP.LT.AND P0, PT, R18, UR7, !P2 ;  /* 0x0000000712007c0c */ /* 0x001fe2000d701270 */
[----:B------:R-:W0:Y:S02]  /*246d0*/  LDCU UR7, c[0x0][0x39c] ;  /* 0x00007380ff0777ac */ /* 0x000e240008000800 */
[----:B------:R2:W-:Y:S04]  /*246e0*/  @P3 STG.E.U8 desc[UR18][R4.64], R11 ;  /* 0x0000000b04003986 */ /* 0x0005e8000c101112 */
[----:B------:R0:W-:Y:S01]  /*246f0*/  @P1 STG.E.U8 desc[UR18][R8.64], R89 ;  /* 0x0000005908001986 */ /* 0x0001e2000c101112 */
[----:B-1----:R-:W-:Y:S01]  /*24700*/  PRMT R6, R89, 0x9910, RZ ;  /* 0x0000991059067816 */ /* 0x002fe200000000ff */
[C---:B------:R-:W-:Y:S01]  /*24710*/  VIADD R7, R0.reuse, UR5 ;  /* 0x0000000500077c36 */ /* 0x040fe20008000000 */
[----:B--2---:R-:W-:-:S03]  /*24720*/  IADD3 R4, P1, PT, R0, R3, RZ ;  /* 0x0000000300047210 */ /* 0x004fc60007f3e0ff */
[----:B------:R-:W-:Y:S01]  /*24730*/  IMAD.MOV.U32 R11, RZ, RZ, R6 ;  /* 0x000000ffff0b7224 */ /* 0x000fe200078e0006 */
[----:B------:R-:W-:Y:S02]  /*24740*/  LEA.HI.X.SX32 R5, R0, R2, 0x1, P1 ;  /* 0x0000000200057211 */ /* 0x000fe400008f0eff */
[C---:B------:R-:W-:Y:S01]  /*24750*/  IADD3 R6, P1, PT, R7.reuse, R3, RZ ;  /* 0x0000000307067210 */ /* 0x040fe20007f3e0ff */
[----:B------:R-:W-:Y:S01]  /*24760*/  VIADD R0, R7, UR5 ;  /* 0x0000000507007c36 */ /* 0x000fe20008000000 */
[----:B------:R-:W-:Y:S02]  /*24770*/  SHF.R.S32.HI R11, RZ, 0x8, R11 ;  /* 0x00000008ff0b7819 */ /* 0x000fe4000001140b */
[----:B------:R-:W-:Y:S02]  /*24780*/  F2FP.SATFINITE.E4M3.F32.PACK_AB_MERGE_C R91, R91, R90, RZ ;  /* 0x0000005a5b5b723e */ /* 0x000fe400048070ff */
[----:B------:R-:W-:Y:S01]  /*24790*/  LEA.HI.X.SX32 R7, R7, R2, 0x1, P1 ;  /* 0x0000000207077211 */ /* 0x000fe200008f0eff */
[----:B------:R1:W-:Y:S04]  /*247a0*/  @P5 STG.E.U8 desc[UR18][R4.64], R11 ;  /* 0x0000000b04005986 */ /* 0x0003e8000c101112 */
[----:B------:R2:W-:Y:S01]  /*247b0*/  @P0 STG.E.U8 desc[UR18][R6.64], R91 ;  /* 0x0000005b06000986 */ /* 0x0005e2000c101112 */
[----:B----4-:R-:W-:Y:S01]  /*247c0*/  ISETP.LT.AND P1, PT, R15, UR4, !P2 ;  /* 0x000000040f007c0c */ /* 0x010fe2000d721270 */
[----:B------:R-:W4:Y:S02]  /*247d0*/  LDCU UR4, c[0x0][0x39c] ;  /* 0x00007380ff0477ac */ /* 0x000f240008000800 */
[----:B------:R-:W4:Y:S01]  /*247e0*/  LDL.LU R15, [R1+0x82c] ;  /* 0x00082c00010f7983 */ /* 0x000f220000300800 */
[----:B-----5:R-:W-:Y:S01]  /*247f0*/  ISETP.LT.AND P0, PT, R14, UR6, !P2 ;  /* 0x000000060e007c0c */ /* 0x020fe2000d701270 */
[----:B------:R-:W5:Y:S02]  /*24800*/  LDCU UR6, c[0x0][0x39c] ;  /* 0x00007380ff0677ac */ /* 0x000f640008000800 */
[----:B------:R-:W5:Y:S01]  /*24810*/  LDL.LU R14, [R1+0x828] ;  /* 0x00082800010e7983 */ /* 0x000f620000300800 */
[----:B---3--:R-:W-:-:S02]  /*24820*/  ISETP.LT.AND P3, PT, R17, UR9, !P2 ;  /* 0x0000000911007c0c */ /* 0x008fc4000d761270 */
[----:B------:R-:W-:Y:S01]  /*24830*/  PRMT R13, R91, 0x9910, RZ ;  /* 0x000099105b0d7816 */ /* 0x000fe200000000ff */
[----:B------:R-:W3:Y:S01]  /*24840*/  LDL.LU R18, [R1+0x824] ;  /* 0x0008240001127983 */ /* 0x000ee20000300800 */
[CC--:B0-----:R-:W-:Y:S01]  /*24850*/  IADD3 R8, P5, PT, R0.reuse, R3.reuse, RZ ;  /* 0x0000000300087210 */ /* 0x0c1fe20007fbe0ff */
[----:B------:R-:W0:Y:S01]  /*24860*/  LDCU UR9, c[0x0][0x39c] ;  /* 0x00007380ff0977ac */ /* 0x000e220008000800 */
[----:B------:R-:W-:Y:S01]  /*24870*/  SHF.R.S32.HI R13, RZ, 0x8, R13 ;  /* 0x00000008ff0d7819 */ /* 0x000fe2000001140d */
[----:B------:R-:W0:Y:S01]  /*24880*/  LDL.LU R17, [R1+0x820] ;  /* 0x0008200001117983 */ /* 0x000e220000300800 */
[C---:B------:R-:W-:Y:S01]  /*24890*/  LEA.HI.X.SX32 R9, R0.reuse, R2, 0x1, P5 ;  /* 0x0000000200097211 */ /* 0x040fe200028f0eff */
[----:B------:R-:W-:Y:S01]  /*248a0*/  VIADD R0, R0, UR5 ;  /* 0x0000000500007c36 */ /* 0x000fe20008000000 */
[----:B------:R-:W-:Y:S01]  /*248b0*/  ISETP.LT.AND P5, PT, R10, UR7, !P2 ;  /* 0x000000070a007c0c */ /* 0x000fe2000d7a1270 */
[----:B------:R-:W3:Y:S01]  /*248c0*/  LDCU UR7, c[0x0][0x39c] ;  /* 0x00007380ff0777ac */ /* 0x000ee20008000800 */
[----:B------:R-:W-:Y:S01]  /*248d0*/  ISETP.LT.AND P6, PT, R16, UR10, !P2 ;  /* 0x0000000a10007c0c */ /* 0x000fe2000d7c1270 */
[----:B------:R2:W-:Y:S01]  /*248e0*/  @P3 STG.E.U8 desc[UR18][R8.64], R13 ;  /* 0x0000000d08003986 */ /* 0x0005e2000c101112 */
[C---:B-1----:R-:W-:Y:S01]  /*248f0*/  IADD3 R4, P3, PT, R0.reuse, R3, RZ ;  /* 0x0000000300047210 */ /* 0x042fe20007f7e0ff */
[C---:B------:R-:W-:Y:S01]  /*24900*/  VIADD R10, R0.reuse, UR5 ;  /* 0x00000005000a7c36 */ /* 0x040fe20008000000 */
[----:B------:R-:W-:Y:S01]  /*24910*/  F2FP.SATFINITE.E4M3.F32.PACK_AB_MERGE_C R93, R93, R92, RZ ;  /* 0x0000005c5d5d723e */ /* 0x000fe200048070ff */
[----:B------:R-:W3:Y:S01]  /*24920*/  LDL.LU R16, [R1+0x99c] ;  /* 0x00099c0001107983 */ /* 0x000ee20000300800 */
[----:B------:R-:W-:Y:S01]  /*24930*/  LEA.HI.X.SX32 R5, R0, R2, 0x1, P3 ;  /* 0x0000000200057211 */ /* 0x000fe200018f0eff */
[----:B------:R-:W1:Y:S01]  /*24940*/  LDCU UR10, c[0x0][0x39c] ;  /* 0x00007380ff0a77ac */ /* 0x000e620008000800 */
[----:B------:R-:W-:-:S02]  /*24950*/  PRMT R11, R93, 0x9910, RZ ;  /* 0x000099105d0b7816 */ /* 0x000fc400000000ff */
[CC--:B--2---:R-:W-:Y:S02]  /*24960*/  IADD3 R6, P3, PT, R10.reuse, R3.reuse, RZ ;  /* 0x000000030a067210 */ /* 0x0c4fe40007f7e0ff */
[----:B------:R-:W-:Y:S02]  /*24970*/  SHF.R.S32.HI R11, RZ, 0x8, R11 ;  /* 0x00000008ff0b7819 */ /* 0x000fe4000001140b */
[C---:B------:R-:W-:Y:S01]  /*24980*/  LEA.HI.X.SX32 R7, R10.reuse, R2, 0x1, P3 ;  /* 0x000000020a077211 */ /* 0x040fe200018f0eff */
[----:B------:R-:W-:Y:S01]  /*24990*/  VIADD R10, R10, UR5 ;  /* 0x000000050a0a7c36 */ /* 0x000fe20008000000 */
[----:B------:R2:W-:Y:S04]  /*249a0*/  @P6 STG.E.U8 desc[UR18][R4.64], R93 ;  /* 0x0000005d04006986 */ /* 0x0005e8000c101112 */
[----:B------:R0:W-:Y:S01]  /*249b0*/  @P1 STG.E.U8 desc[UR18][R6.64], R11 ;  /* 0x0000000b06001986 */ /* 0x0001e2000c101112 */
[----:B------:R-:W-:-:S04]  /*249c0*/  IADD3 R8, P1, PT, R10, R3, RZ ;  /* 0x000000030a087210 */ /* 0x000fc80007f3e0ff */
[----:B------:R-:W-:Y:S02]  /*249d0*/  LEA.HI.X.SX32 R9, R10, R2, 0x1, P1 ;  /* 0x000000020a097211 */ /* 0x000fe400008f0eff */
[----:B----4-:R-:W-:Y:S02]  /*249e0*/  ISETP.LT.AND P1, PT, R15, UR4, !P2 ;  /* 0x000000040f007c0c */ /* 0x010fe4000d721270 */
[----:B-----5:R-:W-:Y:S01]  /*249f0*/  ISETP.LT.AND P3, PT, R14, UR6, !P2 ;  /* 0x000000060e007c0c */ /* 0x020fe2000d761270 */
[----:B------:R-:W4:Y:S01]  /*24a00*/  LDL.LU R15, [R1+0x990] ;  /* 0x00099000010f7983 */ /* 0x000f220000300800 */
[----:B------:R-:W-:Y:S01]  /*24a10*/  VIADD R0, R10, UR5 ;  /* 0x000000050a007c36 */ /* 0x000fe20008000000 */
[----:B------:R-:W-:Y:S01]  /*24a20*/  F2FP.SATFINITE.E4M3.F32.PACK_AB_MERGE_C R95, R95, R94, RZ ;  /* 0x0000005e5f5f723e */ /* 0x000fe200048070ff */
[----:B------:R-:W4:Y:S01]  /*24a30*/  LDCU UR4, c[0x0][0x39c] ;  /* 0x00007380ff0477ac */ /* 0x000f220008000800 */
[----:B------:R-:W5:Y:S02]  /*24a40*/  LDL.LU R14, [R1+0x98c] ;  /* 0x00098c00010e7983 */ /* 0x000f640000300800 */
[C---:B--2---:R-:W-:Y:S01]  /*24a50*/  IADD3 R4, P6, PT, R0.reuse, R3, RZ ;  /* 0x0000000300047210 */ /* 0x044fe20007fde0ff */
[----:B------:R-:W5:Y:S01]  /*24a60*/  LDCU UR6, c[0x0][0x39c] ;  /* 0x00007380ff0677ac */ /* 0x000f620008000800 */
[----:B------:R-:W-:Y:S01]  /*24a70*/  PRMT R12, R95, 0x9910, RZ ;  /* 0x000099105f0c7816 */ /* 0x000fe200000000ff */
[----:B------:R-:W2:Y:S01]  /*24a80*/  LDL.LU R10, [R1+0x988] ;  /* 0x00098800010a7983 */ /* 0x000ea20000300800 */
[C---:B------:R-:W-:Y:S01]  /*24a90*/  LEA.HI.X.SX32 R5, R0.reuse, R2, 0x1, P6 ;  /* 0x0000000200057211 */ /* 0x040fe200030f0eff */
[----:B------:R-:W-:Y:S01]  /*24aa0*/  VIADD R0, R0, UR5 ;  /* 0x0000000500007c36 */ /* 0x000fe20008000000 */
[----:B0-----:R-:W-:-:S04]  /*24ab0*/  SHF.R.S32.HI R11, RZ, 0x8, R12 ;  /* 0x00000008ff0b7819 */ /* 0x001fc8000001140c */
[CC--:B------:R-:W-:Y:S02]  /*24ac0*/  IADD3 R6, P6, PT, R0.reuse, R3.reuse, RZ ;  /* 0x0000000300067210 */ /* 0x0c0fe40007fde0ff */
[----:B------:R-:W-:Y:S02]  /*24ad0*/  F2FP.SATFINITE.E4M3.F32.PACK_AB_MERGE_C R97, R97, R96, RZ ;  /* 0x000000606161723e */ /* 0x000fe400048070ff */
[C---:B------:R-:W-:Y:S01]  /*24ae0*/  LEA.HI.X.SX32 R7, R0.reuse, R2, 0x1, P6 ;  /* 0x0000000200077211 */ /* 0x040fe200030f0eff */
[----:B------:R-:W-:Y:S01]  /*24af0*/  VIADD R0, R0, UR5 ;  /* 0x0000000500007c36 */ /* 0x000fe20008000000 */
[----:B------:R0:W-:Y:S01]  /*24b00*/  @P0 STG.E.U8 desc[UR18][R8.64], R95 ;  /* 0x0000005f08000986 */ /* 0x0001e2000c101112 */
[----:B---3--:R-:W-:Y:S01]  /*24b10*/  ISETP.LT.AND P0, PT, R18, UR7, !P2 ;  /* 0x0000000712007c0c */ /* 0x008fe2000d701270 */
[----:B------:R-:W2:Y:S02]  /*24b20*/  LDCU UR7, c[0x0][0x39c] ;  /* 0x00007380ff0777ac */ /* 0x000ea40008000800 */
[----:B------:R3:W-:Y:S04]  /*24b30*/  @P5 STG.E.U8 desc[UR18][R4.64], R11 ;  /* 0x0000000b04005986 */ /* 0x0007e8000c101112 */
[----:B------:R1:W-:Y:S01]  /*24b40*/  @P1 STG.E.U8 desc[UR18][R6.64], R97 ;  /* 0x0000006106001986 */ /* 0x0003e2000c101112 */
[----:B0-----:R-:W-:Y:S01]  /*24b50*/  PRMT R8, R97, 0x9910, RZ ;  /* 0x0000991061087816 */ /* 0x001fe200000000ff */
[C---:B------:R-:W-:Y:S01]  /*24b60*/  VIADD R9, R0.reuse, UR5 ;  /* 0x0000000500097c36 */ /* 0x040fe20008000000 */
[----:B---3--:R-:W-:-:S03]  /*24b70*/  IADD3 R4, P1, PT, R0, R3, RZ ;  /* 0x0000000300047210 */ /* 0x008fc60007f3e0ff */
        /* <DEDUP_REMOVED lines=15> */
[----:B------:R-:W-:-:S02]  /*24c70*/  ISETP.LT.AND P5, PT, R17, UR9, !P2 ;  /* 0x0000000911007c0c */ /* 0x000fc4000d7a1270 */
[----:B------:R-:W-:Y:S01]  /*24c80*/  PRMT R13, R99, 0x9910, RZ ;  /* 0x00009910630d7816 */ /* 0x000fe200000000ff */
[----:B------:R-:W5:Y:S01]  /*24c90*/  LDL.LU R18, [R1+0x810] ;  /* 0x0008100001127983 */ /* 0x000f620000300800 */
[CC--:B-1----:R-:W-:Y:S01]  /*24ca0*/  IADD3 R6, P3, PT, R0.reuse, R3.reuse, RZ ;  /* 0x0000000300067210 */ /* 0x0c2fe20007f7e0ff */
[----:B------:R-:W1:Y:S01]  /*24cb0*/  LDCU UR9, c[0x0][0x39c] ;  /* 0x00007380ff0977ac */ /* 0x000e620008000800 */
[----:B------:R-:W-:Y:S01]  /*24cc0*/  SHF.R.S32.HI R13, RZ, 0x8, R13 ;  /* 0x00000008ff0d7819 */ /* 0x000fe2000001140d */
[----:B------:R-:W1:Y:S01]  /*24cd0*/  LDL.LU R17, [R1+0x80c] ;  /* 0x00080c0001117983 */ /* 0x000e620000300800 */
[C---:B------:R-:W-:Y:S01]  /*24ce0*/  LEA.HI.X.SX32 R7, R0.reuse, R2, 0x1, P3 ;  /* 0x0000000200077211 */ /* 0x040fe200018f0eff */
[----:B------:R-:W-:Y:S01]  /*24cf0*/  VIADD R0, R0, UR5 ;  /* 0x0000000500007c36 */ /* 0x000fe20008000000 */
[----:B--2---:R-:W-:Y:S01]  /*24d00*/  ISETP.LT.AND P3, PT, R10, UR7, !P2 ;  /* 0x000000070a007c0c */ /* 0x004fe2000d761270 */
[----:B------:R-:W2:Y:S01]  /*24d10*/  LDCU UR7, c[0x0][0x39c] ;  /* 0x00007380ff0777ac */ /* 0x000ea20008000800 */
[----:B------:R-:W-:Y:S01]  /*24d20*/  ISETP.LT.AND P6, PT, R16, UR10, !P2 ;  /* 0x0000000a10007c0c */ /* 0x000fe2000d7c1270 */
[----:B------:R2:W-:Y:S01]  /*24d30*/  @P5 STG.E.U8 desc[UR18][R6.64], R13 ;  /* 0x0000000d06005986 */ /* 0x0005e2000c101112 */
[C---:B0-----:R-:W-:Y:S01]  /*24d40*/  IADD3 R4, P5, PT, R0.reuse, R3, RZ ;  /* 0x0000000300047210 */ /* 0x041fe20007fbe0ff */
[C---:B------:R-:W-:Y:S01]  /*24d50*/  VIADD R10, R0.reuse, UR5 ;  /* 0x00000005000a7c36 */ /* 0x040fe20008000000 */
[----:B------:R-:W-:Y:S01]  /*24d60*/  F2FP.SATFINITE.E4M3.F32.PACK_AB_MERGE_C R101, R101, R100, RZ ;  /* 0x000000646565723e */ /* 0x000fe200048070ff */
[----:B------:R-:W5:Y:S01]  /*24d70*/  LDL.LU R16, [R1+0x984] ;  /* 0x0009840001107983 */ /* 0x000f620000300800 */
[----:B------:R-:W-:Y:S01]  /*24d80*/  LEA.HI.X.SX32 R5, R0, R2, 0x1, P5 ;  /* 0x0000000200057211 */ /* 0x000fe200028f0eff */
[----:B------:R-:W0:Y:S01]  /*24d90*/  LDCU UR10, c[0x0][0x39c] ;  /* 0x00007380ff0a77ac */ /* 0x000e220008000800 */
[----:B------:R-:W-:-:S02]  /*24da0*/  PRMT R11, R101, 0x9910, RZ ;  /* 0x00009910650b7816 */ /* 0x000fc400000000ff */
[CC--:B---3--:R-:W-:Y:S02]  /*24db0*/  IADD3 R8, P5, PT, R10.reuse, R3.reuse, RZ ;  /* 0x000000030a087210 */ /* 0x0c8fe40007fbe0ff */
[----:B------:R-:W-:Y:S02]  /*24dc0*/  SHF.R.S32.HI R11, RZ, 0x8, R11 ;  /* 0x00000008ff0b7819 */ /* 0x000fe4000001140b */
[C---:B------:R-:W-:Y:S01]  /*24dd0*/  LEA.HI.X.SX32 R9, R10.reuse, R2, 0x1, P5 ;  /* 0x000000020a097211 */ /* 0x040fe200028f0eff */
[----:B------:R-:W-:Y:S01]  /*24de0*/  VIADD R10, R10, UR5 ;  /* 0x000000050a0a7c36 */ /* 0x000fe20008000000 */
[----:B------:R3:W-:Y:S04]  /*24df0*/  @P6 STG.E.U8 desc[UR18][R4.64], R101 ;  /* 0x0000006504006986 */ /* 0x0007e8000c101112 */
[----:B------:R0:W-:Y:S01]  /*24e00*/  @P1 STG.E.U8 desc[UR18][R8.64], R11 ;  /* 0x0000000b08001986 */ /* 0x0001e2000c101112 */
[----:B--2---:R-:W-:-:S04]  /*24e10*/  IADD3 R6, P1, PT, R10, R3, RZ ;  /* 0x000000030a067210 */ /* 0x004fc80007f3e0ff */
[----:B------:R-:W-:Y:S02]  /*24e20*/  LEA.HI.X.SX32 R7, R10, R2, 0x1, P1 ;  /* 0x000000020a077211 */ /* 0x000fe400008f0eff */
[----:B----4-:R-:W-:Y:S02]  /*24e30*/  ISETP.LT.AND P1, PT, R15, UR4, !P2 ;  /* 0x000000040f007c0c */ /* 0x010fe4000d721270 */
[----:B-----5:R-:W-:Y:S01]  /*24e40*/  ISETP.LT.AND P5, PT, R14, UR6, !P2 ;  /* 0x000000060e007c0c */ /* 0x020fe2000d7a1270 */
[----:B------:R-:W2:Y:S01]  /*24e50*/  LDL.LU R15, [R1+0x980] ;  /* 0x00098000010f7983 */ /* 0x000ea20000300800 */
[----:B------:R-:W-:Y:S01]  /*24e60*/  VIADD R0, R10, UR5 ;  /* 0x000000050a007c36 */ /* 0x000fe20008000000 */
[----:B------:R-:W-:Y:S01]  /*24e70*/  F2FP.SATFINITE.E4M3.F32.PACK_AB_MERGE_C R103, R103, R102, RZ ;  /* 0x000000666767723e */ /* 0x000fe200048070ff */
[----:B------:R-:W2:Y:S01]  /*24e80*/  LDCU UR4, c[0x0][0x39c] ;  /* 0x00007380ff0477ac */ /* 0x000ea20008000800 */
[----:B------:R-:W4:Y:S02]  /*24e90*/  LDL.LU R14, [R1+0x97c] ;  /* 0x00097c00010e7983 */ /* 0x000f240000300800 */
[C---:B---3--:R-:W-:Y:S01]  /*24ea0*/  IADD3 R4, P6, PT, R0.reuse, R3, RZ ;  /* 0x0000000300047210 */ /* 0x048fe20007fde0ff */
[----:B------:R-:W4:Y:S01]  /*24eb0*/  LDCU UR6, c[0x0][0x39c] ;  /* 0x00007380ff0677ac */ /* 0x000f220008000800 */
[----:B------:R-:W-:Y:S01]  /*24ec0*/  PRMT R12, R103, 0x9910, RZ ;  /* 0x00009910670c7816 */ /* 0x000fe200000000ff */
[----:B------:R-:W3:Y:S01]  /*24ed0*/  LDL.LU R10, [R1+0x8dc] ;  /* 0x0008dc00010a7983 */ /* 0x000ee20000300800 */
        /* <DEDUP_REMOVED lines=8> */
[----:B------:R-:W-:Y:S01]  /*24f60*/  ISETP.LT.AND P0, PT, R18, UR7, !P2 ;  /* 0x0000000712007c0c */ /* 0x000fe2000d701270 */
[----:B------:R-:W3:Y:S02]  /*24f70*/  LDCU UR7, c[0x0][0x39c] ;  /* 0x00007380ff0777ac */ /* 0x000ee40008000800 */
[----:B------:R5:W-:Y:S04]  /*24f80*/  @P3 STG.E.U8 desc[UR18][R4.64], R11 ;  /* 0x0000000b04003986 */ /* 0x000be8000c101112 */
[----:B------:R1:W-:Y:S01]  /*24f90*/  @P1 STG.E.U8 desc[UR18][R8.64], R105 ;  /* 0x0000006908001986 */ /* 0x0003e2000c101112 */
[----:B0-----:R-:W-:Y:S01]  /*24fa0*/  PRMT R6, R105, 0x9910, RZ ;  /* 0x0000991069067816 */ /* 0x001fe200000000ff */
[C---:B------:R-:W-:Y:S01]  /*24fb0*/  VIADD R7, R0.reuse, UR5 ;  /* 0x0000000500077c36 */ /* 0x040fe20008000000 */
[----:B-----5:R-:W-:-:S03]  /*24fc0*/  IADD3 R4, P1, PT, R0, R3, RZ ;  /* 0x0000000300047210 */ /* 0x020fc60007f3e0ff */
        /* <DEDUP_REMOVED lines=9> */
[----:B--2---:R-:W-:Y:S01]  /*25060*/  ISETP.LT.AND P1, PT, R15, UR4, !P2 ;  /* 0x000000040f007c0c */ /* 0x004fe2000d721270 */
[----:B------:R-:W2:Y:S02]  /*25070*/  LDCU UR4, c[0x0][0x39c] ;  /* 0x00007380ff0477ac */ /* 0x000ea40008000800 */
[----:B------:R-:W2:Y:S01]  /*25080*/  LDL.LU R15, [R1+0x808] ;  /* 0x00080800010f7983 */ /* 0x000ea20000300800 */
[----:B----4-:R-:W-:Y:S01]  /*25090*/  ISETP.LT.AND P0, PT, R14, UR6, !P2 ;  /* 0x000000060e007c0c */ /* 0x010fe2000d701270 */
[----:B------:R-:W4:Y:S02]  /*250a0*/  LDCU UR6, c[0x0][0x39c] ;  /* 0x00007380ff0677ac */ /* 0x000f240008000800 */
[----:B------:R-:W4:Y:S01]  /*250b0*/  LDL.LU R14, [R1+0x804] ;  /* 0x00080400010e7983 */ /* 0x000f220000300800 */
[----:B-1----:R-:W-:-:S02]  /*250c0*/  ISETP.LT.AND P3, PT, R17, UR9, !P2 ;  /* 0x0000000911007c0c */ /* 0x002fc4000d761270 */
[----:B------:R-:W-:Y:S01]  /*250d0*/  PRMT R13, R107, 0x9910, RZ ;  /* 0x000099106b0d7816 */ /* 0x000fe200000000ff */
[----:B------:R-:W4:Y:S01]  /*250e0*/  LDL.LU R18, [R1+0x800] ;  /* 0x0008000001127983 */ /* 0x000f220000300800 */
[CC--:B------:R-:W-:Y:S01]  /*250f0*/  IADD3 R8, P5, PT, R0.reuse, R3.reuse, RZ ;  /* 0x0000000300087210 */ /* 0x0c0fe20007fbe0ff */
[----:B------:R-:W1:Y:S01]  /*25100*/  LDCU UR9, c[0x0][0x39c] ;  /* 0x00007380ff0977ac */ /* 0x000e620008000800 */
[----:B------:R-:W-:Y:S01]  /*25110*/  SHF.R.S32.HI R13, RZ, 0x8, R13 ;  /* 0x00000008ff0d7819 */ /* 0x000fe2000001140d */
[----:B------:R-:W1:Y:S01]  /*25120*/  LDL.LU R17, [R1+0x7fc] ;  /* 0x0007fc0001117983 */ /* 0x000e620000300800 */
[C---:B------:R-:W-:Y:S01]  /*25130*/  LEA.HI.X.SX32 R9, R0.reuse, R2, 0x1, P5 ;  /* 0x0000000200097211 */ /* 0x040fe200028f0eff */
[----:B------:R-:W-:Y:S01]  /*25140*/  VIADD R0, R0, UR5 ;  /* 0x0000000500007c36 */ /* 0x000fe20008000000 */
[----:B---3--:R-:W-:Y:S01]  /*25150*/  ISETP.LT.AND P5, PT, R10, UR7, !P2 ;  /* 0x000000070a007c0c */ /* 0x008fe2000d7a1270 */
[----:B------:R-:W3:Y:S01]  /*25160*/  LDCU UR7, c[0x0][0x39c] ;  /* 0x00007380ff0777ac */ /* 0x000ee20008000800 */
[----:B------:R-:W-:Y:S01]  /*25170*/  ISETP.LT.AND P6, PT, R16, UR10, !P2 ;  /* 0x0000000a10007c0c */ /* 0x000fe2000d7c1270 */
[----:B------:R3:W-:Y:S01]  /*25180*/  @P3 STG.E.U8 desc[UR18][R8.64], R13 ;  /* 0x0000000d08003986 */ /* 0x0007e2000c101112 */
[C---:B0-----:R-:W-:Y:S01]  /*25190*/  IADD3 R4, P3, PT, R0.reuse, R3, RZ ;  /* 0x0000000300047210 */ /* 0x041fe20007f7e0ff */
[C---:B------:R-:W-:Y:S01]  /*251a0*/  VIADD R10, R0.reuse, UR5 ;  /* 0x00000005000a7c36 */ /* 0x040fe20008000000 */
[----:B------:R-:W-:Y:S01]  /*251b0*/  F2FP.SATFINITE.E4M3.F32.PACK_AB_MERGE_C R109, R109, R108, RZ ;  /* 0x0000006c6d6d723e */ /* 0x000fe200048070ff */
[----:B------:R-:W4:Y:S01]  /*251c0*/  LDL.LU R16, [R1+0x978] ;  /* 0x0009780001107983 */ /* 0x000f220000300800 */
[----:B------:R-:W-:Y:S01]  /*251d0*/  LEA.HI.X.SX32 R5, R0, R2, 0x1, P3 ;  /* 0x0000000200057211 */ /* 0x000fe200018f0eff */
[----:B------:R-:W0:Y:S01]  /*251e0*/  LDCU UR10, c[0x0][0x39c] ;  /* 0x00007380ff0a77ac */ /* 0x000e220008000800 */
[----:B------:R-:W-:-:S02]  /*251f0*/  PRMT R11, R109, 0x9910, RZ ;  /* 0x000099106d0b7816 */ /* 0x000fc400000000ff */
[CC--:B-----5:R-:W-:Y:S02]  /*25200*/  IADD3 R6, P3, PT, R10.reuse, R3.reuse, RZ ;  /* 0x000000030a067210 */ /* 0x0e0fe40007f7e0ff */
[----:B------:R-:W-:Y:S02]  /*25210*/  SHF.R.S32.HI R11, RZ, 0x8, R11 ;  /* 0x00000008ff0b7819 */ /* 0x000fe4000001140b */
[C---:B------:R-:W-:Y:S01]  /*25220*/  LEA.HI.X.SX32 R7, R10.reuse, R2, 0x1, P3 ;  /* 0x000000020a077211 */ /* 0x040fe200018f0eff */
[----:B------:R-:W-:Y:S01]  /*25230*/  VIADD R10, R10, UR5 ;  /* 0x000000050a0a7c36 */ /* 0x000fe20008000000 */
[----:B------:R5:W-:Y:S04]  /*25240*/  @P6 STG.E.U8 desc[UR18][R4.64], R109 ;  /* 0x0000006d04006986 */ /* 0x000be8000c101112 */
[----:B------:R0:W-:Y:S01]  /*25250*/  @P1 STG.E.U8 desc[UR18][R6.64], R11 ;  /* 0x0000000b06001986 */ /* 0x0001e2000c101112 */
[----:B---3--:R-:W-:-:S04]  /*25260*/  IADD3 R8, P1, PT, R10, R3, RZ ;  /* 0x000000030a087210 */ /* 0x008fc80007f3e0ff */
[----:B------:R-:W-:Y:S02]  /*25270*/  LEA.HI.X.SX32 R9, R10, R2, 0x1, P1 ;  /* 0x000000020a097211 */ /* 0x000fe400008f0eff */
[----:B--2---:R-:W-:Y:S02]  /*25280*/  ISETP.LT.AND P1, PT, R15, UR4, !P2 ;  /* 0x000000040f007c0c */ /* 0x004fe4000d721270 */
[----:B----4-:R-:W-:Y:S01]  /*25290*/  ISETP.LT.AND P3, PT, R14, UR6, !P2 ;  /* 0x000000060e007c0c */ /* 0x010fe2000d761270 */
[----:B------:R-:W2:Y:S01]  /*252a0*/  LDL.LU R15, [R1+0x96c] ;  /* 0x00096c00010f7983 */ /* 0x000ea20000300800 */
[----:B------:R-:W-:Y:S01]  /*252b0*/  VIADD R0, R10, UR5 ;  /* 0x000000050a007c36 */ /* 0x000fe20008000000 */
[----:B------:R-:W-:Y:S01]  /*252c0*/  F2FP.SATFINITE.E4M3.F32.PACK_AB_MERGE_C R111, R111, R110, RZ ;  /* 0x0000006e6f6f723e */ /* 0x000fe200048070ff */
[----:B------:R-:W2:Y:S01]  /*252d0*/  LDCU UR4, c[0x0][0x39c] ;  /* 0x00007380ff0477ac */ /* 0x000ea20008000800 */
[----:B------:R-:W3:Y:S02]  /*252e0*/  LDL.LU R14, [R1+0x960] ;  /* 0x00096000010e7983 */ /* 0x000ee40000300800 */
[C---:B-----5:R-:W-:Y:S01]  /*252f0*/  IADD3 R4, P6, PT, R0.reuse, R3, RZ ;  /* 0x0000000300047210 */ /* 0x060fe20007fde0ff */
[----:B------:R-:W3:Y:S01]  /*25300*/  LDCU UR6, c[0x0][0x39c] ;  /* 0x00007380ff0677ac */ /* 0x000ee20008000800 */
[----:B------:R-:W-:Y:S01]  /*25310*/  PRMT R12, R111, 0x9910, RZ ;  /* 0x000099106f0c7816 */ /* 0x000fe200000000ff */
[----:B------:R-:W4:Y:S01]  /*25320*/  LDL.LU R10, [R1+0x8d8] ;  /* 0x0008d800010a7983 */ /* 0x000f220000300800 */
        /* <DEDUP_REMOVED lines=9> */
[----:B------:R-:W4:Y:S02]  /*253c0*/  LDCU UR7, c[0x0][0x39c] ;  /* 0x00007380ff0777ac */ /* 0x000f240008000800 */
        /* <DEDUP_REMOVED lines=14> */
[----:B-1----:R-:W-:Y:S01]  /*254b0*/  ISETP.LT.AND P5, PT, R17, UR9, !P2 ;  /* 0x0000000911007c0c */ /* 0x002fe2000d7a1270 */
[----:B------:R-:W1:Y:S01]  /*254c0*/  LDCU UR9, c[0x0][0x39c] ;  /* 0x00007380ff0977ac */ /* 0x000e620008000800 */
[----:B------:R-:W-:-:S02]  /*254d0*/  ISETP.LT.AND P6, PT, R16, UR10, !P2 ;  /* 0x0000000a10007c0c */ /* 0x000fc4000d7c1270 */
[----:B--2---:R-:W-:Y:S01]  /*254e0*/  ISETP.LT.AND P1, PT, R15, UR4, !P2 ;  /* 0x000000040f007c0c */ /* 0x004fe2000d721270 */
[----:B------:R-:W2:Y:S01]  /*254f0*/  LDCU UR4, c[0x0][0x39c] ;  /* 0x00007380ff0477ac */ /* 0x000ea20008000800 */
[----:B------:R-:W2:Y:S01]  /*25500*/  LDL.LU R15, [R1+0x7f8] ;  /* 0x0007f800010f7983 */ /* 0x000ea20000300800 */
[----:B---3--:R-:W-:Y:S01]  /*25510*/  ISETP.LT.AND P0, PT, R14, UR6, !P2 ;  /* 0x000000060e007c0c */ /* 0x008fe2000d701270 */
[----:B------:R-:W3:Y:S02]  /*25520*/  LDCU UR6, c[0x0][0x39c] ;  /* 0x00007380ff0677ac */ /* 0x000ee40008000800 */
[----:B------:R-:W3:Y:S01]  /*25530*/  LDL.LU R14, [R1+0x7f4] ;  /* 0x0007f400010e7983 */ /* 0x000ee20000300800 */
[----:B------:R-:W-:Y:S02]  /*25540*/  PRMT R13, R115, 0x9910, RZ ;  /* 0x00009910730d7816 */ /* 0x000fe400000000ff */
[C---:B------:R-:W-:Y:S01]  /*25550*/  IADD3 R6, P3, PT, R0.reuse, R3, RZ ;  /* 0x0000000300067210 */ /* 0x040fe20007f7e0ff */
[----:B------:R-:W3:Y:S01]  /*25560*/  LDL.LU R18, [R1+0x7f0] ;  /* 0x0007f00001127983 */ /* 0x000ee20000300800 */
[----:B------:R-:W-:Y:S01]  /*25570*/  F2FP.SATFINITE.E4M3.F32.PACK_AB_MERGE_C R117, R117, R116, RZ ;  /* 0x000000747575723e */ /* 0x000fe200048070ff */
[----:B------:R-:W1:Y:S02]  /*25580*/  LDCU UR10, c[0x0][0x39c] ;  /* 0x00007380ff0a77ac */ /* 0x000e640008000800 */
[----:B------:R-:W3:Y:S04]  /*25590*/  LDL.LU R17, [R1+0x7e0] ;  /* 0x0007e00001117983 */ /* 0x000ee80000300800 */
[----:B------:R-:W1:Y:S01]  /*255a0*/  LDL.LU R16, [R1+0x95c] ;  /* 0x00095c0001107983 */ /* 0x000e620000300800 */
[C---:B------:R-:W-:Y:S01]  /*255b0*/  LEA.HI.X.SX32 R7, R0.reuse, R2, 0x1, P3 ;  /* 0x0000000200077211 */ /* 0x040fe200018f0eff */
[----:B------:R-:W-:Y:S01]  /*255c0*/  VIADD R0, R0, UR5 ;  /* 0x0000000500007c36 */ /* 0x000fe20008000000 */
[----:B------:R-:W-:-:S02]  /*255d0*/  SHF.R.S32.HI R13, RZ, 0x8, R13 ;  /* 0x00000008ff0d7819 */ /* 0x000fc4000001140d */
[----:B----4-:R-:W-:Y:S01]  /*255e0*/  ISETP.LT.AND P3, PT, R10, UR7, !P2 ;  /* 0x000000070a007c0c */ /* 0x010fe2000d761270 */
[C---:B------:R-:W-:Y:S01]  /*255f0*/  VIADD R10, R0.reuse, UR5 ;  /* 0x00000005000a7c36 */ /* 0x040fe20008000000 */
[----:B0-----:R-:W-:Y:S01]  /*25600*/  PRMT R11, R117, 0x9910, RZ ;  /* 0x00009910750b7816 */ /* 0x001fe200000000ff */
[----:B------:R0:W-:Y:S01]  /*25610*/  @P5 STG.E.U8 desc[UR18][R6.64], R13 ;  /* 0x0000000d06005986 */ /* 0x0001e2000c101112 */
[CC--:B------:R-:W-:Y:S01]  /*25620*/  IADD3 R4, P5, PT, R0.reuse, R3.reuse, RZ ;  /* 0x0000000300047210 */ /* 0x0c0fe20007fbe0ff */
[----:B------:R-:W4:Y:S03]  /*25630*/  LDCU UR7, c[0x0][0x39c] ;  /* 0x00007380ff0777ac */ /* 0x000f260008000800 */
[----:B------:R-:W-:Y:S02]  /*25640*/  LEA.HI.X.SX32 R5, R0, R2, 0x1, P5 ;  /* 0x0000000200057211 */ /* 0x000fe400028f0eff */
[----:B-----5:R-:W-:-:S02]  /*25650*/  IADD3 R8, P5, PT, R10, R3, RZ ;  /* 0x000000030a087210 */ /* 0x020fc40007fbe0ff */
[----:B------:R-:W-:Y:S02]  /*25660*/  SHF.R.S32.HI R11, RZ, 0x8, R11 ;  /* 0x00000008ff0b7819 */ /* 0x000fe4000001140b */
[C---:B------:R-:W-:Y:S01]  /*25670*/  LEA.HI.X.SX32 R9, R10.reuse, R2, 0x1, P5 ;  /* 0x000000020a097211 */ /* 0x040fe200028f0eff */
[----:B------:R-:W-:Y:S01]  /*25680*/  VIADD R10, R10, UR5 ;  /* 0x000000050a0a7c36 */ /* 0x000fe20008000000 */
[----:B------:R5:W-:Y:S04]  /*25690*/  @P6 STG.E.U8 desc[UR18][R4.64], R117 ;  /* 0x0000007504006986 */ /* 0x000be8000c101112 */
[----:B------:R4:W-:Y:S01]  /*256a0*/  @P1 STG.E.U8 desc[UR18][R8.64], R11 ;  /* 0x0000000b08001986 */ /* 0x0009e2000c101112 */
[C---:B0-----:R-:W-:Y:S01]  /*256b0*/  IADD3 R6, P1, PT, R10.reuse, R3, RZ ;  /* 0x000000030a067210 */ /* 0x041fe20007f3e0ff */
[----:B------:R-:W-:-:S03]  /*256c0*/  VIADD R0, R10, UR5 ;  /* 0x000000050a007c36 */ /* 0x000fc60008000000 */
[----:B------:R-:W-:Y:S02]  /*256d0*/  LEA.HI.X.SX32 R7, R10, R2, 0x1, P1 ;  /* 0x000000020a077211 */ /* 0x000fe400008f0eff */
[----:B------:R-:W-:Y:S02]  /*256e0*/  F2FP.SATFINITE.E4M3.F32.PACK_AB_MERGE_C R119, R119, R118, RZ ;  /* 0x000000767777723e */ /* 0x000fe400048070ff */
[CC--:B-----5:R-:W-:Y:S02]  /*256f0*/  IADD3 R4, P6, PT, R0.reuse, R3.reuse, RZ ;  /* 0x0000000300047210 */ /* 0x0e0fe40007fde0ff */
[----:B------:R-:W-:Y:S02]  /*25700*/  PRMT R12, R119, 0x9910, RZ ;  /* 0x00009910770c7816 */ /* 0x000fe400000000ff */
[C---:B------:R-:W-:Y:S02]  /*25710*/  LEA.HI.X.SX32 R5, R0.reuse, R2, 0x1, P6 ;  /* 0x0000000200057211 */ /* 0x040fe400030f0eff */
[----:B----4-:R-:W-:Y:S01]  /*25720*/  SHF.R.S32.HI R11, RZ, 0x8, R12 ;  /* 0x00000008ff0b7819 */ /* 0x010fe2000001140c */
[----:B------:R-:W-:Y:S01]  /*25730*/  VIADD R0, R0, UR5 ;  /* 0x0000000500007c36 */ /* 0x000fe20008000000 */
[----:B------:R0:W-:Y:S04]  /*25740*/  @P0 STG.E.U8 desc[UR18][R6.64], R119 ;  /* 0x0000007706000986 */ /* 0x0001e8000c101112 */
[----:B------:R-:W-:-:S04]  /*25750*/  IADD3 R8, P6, PT, R0, R3, RZ ;  /* 0x0000000300087210 */ /* 0x000fc80007fde0ff */
[----:B------:R-:W-:Y:S02]  /*25760*/  LEA.HI.X.SX32 R9, R0, R2, 0x1, P6 ;  /* 0x0000000200097211 */ /* 0x000fe400030f0eff */
[----:B--2---:R-:W-:Y:S02]  /*25770*/  ISETP.LT.AND P1, PT, R15, UR4, !P2 ;  /* 0x000000040f007c0c */ /* 0x004fe4000d721270 */
[----:B---3--:R-:W-:Y:S01]  /*25780*/  ISETP.LT.AND P5, PT, R14, UR6, !P2 ;  /* 0x000000060e007c0c */ /* 0x008fe2000d7a1270 */
[----:B------:R-:W2:Y:S01]  /*25790*/  LDL.LU R15, [R1+0x958] ;  /* 0x00095800010f7983 */ /* 0x000ea20000300800 */
[----:B------:R-:W-:-:S03]  /*257a0*/  ISETP.LT.AND P0, PT, R18, UR7, !P2 ;  /* 0x0000000712007c0c */ /* 0x000fc6000d701270 */
[----:B------:R-:W3:Y:S01]  /*257b0*/  LDL.LU R14, [R1+0x954] ;  /* 0x00095400010e7983 */ /* 0x000ee20000300800 */
[----:B------:R-:W-:Y:S01]  /*257c0*/  F2FP.SATFINITE.E4M3.F32.PACK_AB_MERGE_C R121, R121, R120, RZ ;  /* 0x000000787979723e */ /* 0x000fe200048070ff */
[----:B------:R-:W-:Y:S01]  /*257d0*/  VIADD R0, R0, UR5 ;  /* 0x0000000500007c36 */ /* 0x000fe20008000000 */
[----:B------:R-:W4:Y:S01]  /*257e0*/  LDCU UR7, c[0x0][0x39c] ;  /* 0x00007380ff0777ac */ /* 0x000f220008000800 */
[----:B------:R-:W4:Y:S01]  /*257f0*/  LDL.LU R10, [R1+0x8d4] ;  /* 0x0008d400010a7983 */ /* 0x000f220000300800 */
[----:B-1----:R-:W-:-:S03]  /*25800*/  ISETP.LT.AND P6, PT, R16, UR10, !P2 ;  /* 0x0000000a10007c0c */ /* 0x002fc6000d7c1270 */
[----:B------:R-:W5:Y:S01]  /*25810*/  LDL.LU R12, [R1+0x7ec] ;  /* 0x0007ec00010c7983 */ /* 0x000f620000300800 */
[----:B------:R-:W2:Y:S03]  /*25820*/  LDCU UR4, c[0x0][0x39c] ;  /* 0x00007380ff0477ac */ /* 0x000ea60008000800 */
[----:B------:R-:W5:Y:S01]  /*25830*/  LDL.LU R18, [R1+0x7e8] ;  /* 0x0007e80001127983 */ /* 0x000f620000300800 */
[----:B------:R-:W-:Y:S01]  /*25840*/  F2FP.SATFINITE.E4M3.F32.PACK_AB_MERGE_C R123, R123, R122, RZ ;  /* 0x0000007a7b7b723e */ /* 0x000fe200048070ff */
[----:B------:R-:W3:Y:S02]  /*25850*/  LDCU UR6, c[0x0][0x39c] ;  /* 0x00007380ff0677ac */ /* 0x000ee40008000800 */
[----:B------:R-:W5:Y:S01]  /*25860*/  LDL.LU R16, [R1+0x7d8] ;  /* 0x0007d80001107983 */ /* 0x000f620000300800 */
[----:B0-----:R-:W-:-:S03]  /*25870*/  PRMT R6, R121, 0x9910, RZ ;  /* 0x0000991079067816 */ /* 0x001fc600000000ff */
[----:B------:R0:W-:Y:S01]  /*25880*/  @P3 STG.E.U8 desc[UR18][R4.64], R11 ;  /* 0x0000000b04003986 */ /* 0x0001e2000c101112 */
[----:B------:R-:W-:-:S03]  /*25890*/  VIADD R7, R0, UR5 ;  /* 0x0000000500077c36 */ /* 0x000fc60008000000 */
[----:B------:R1:W-:Y:S01]  /*258a0*/  @P1 STG.E.U8 desc[UR18][R8.64], R121 ;  /* 0x0000007908001986 */ /* 0x0003e2000c101112 */
[----:B------:R-:W-:Y:S01]  /*258b0*/  ISETP.LT.AND P3, PT, R17, UR9, !P2 ;  /* 0x0000000911007c0c */ /* 0x000fe2000d761270 */
[----:B0-----:R-:W-:Y:S01]  /*258c0*/  IMAD.MOV.U32 R11, RZ, RZ, R6 ;  /* 0x000000ffff0b7224 */ /* 0x001fe200078e0006 */
[----:B------:R-:W-:-:S04]  /*258d0*/  IADD3 R4, P1, PT, R0, R3, RZ ;  /* 0x0000000300047210 */ /* 0x000fc80007f3e0ff */
[-C--:B------:R-:W-:Y:S01]  /*258e0*/  LEA.HI.X.SX32 R5, R0, R2.reuse, 0x1, P1 ;  /* 0x0000000200057211 */ /* 0x080fe200008f0eff */
[C---:B------:R-:W-:Y:S01]  /*258f0*/  VIADD R0, R7.reuse, UR5 ;  /* 0x0000000507007c36 */ /* 0x040fe20008000000 */
[----:B------:R-:W-:Y:S02]  /*25900*/  SHF.R.S32.HI R11, RZ, 0x8, R11 ;  /* 0x00000008ff0b7819 */ /* 0x000fe4000001140b */
[-C--:B------:R-:W-:Y:S02]  /*25910*/  IADD3 R6, P1, PT, R7, R3.reuse, RZ ;  /* 0x0000000307067210 */ /* 0x080fe40007f3e0ff */
[----:B------:R-:W-:Y:S01]  /*25920*/  PRMT R13, R123, 0x9910, RZ ;  /* 0x000099107b0d7816 */ /* 0x000fe200000000ff */
[----:B------:R0:W-:Y:S01]  /*25930*/  @P5 STG.E.U8 desc[UR18][R4.64], R11 ;  /* 0x0000000b04005986 */ /* 0x0001e2000c101112 */
[----:B-1----:R-:W-:Y:S02]  /*25940*/  IADD3 R8, P5, PT, R0, R3, RZ ;  /* 0x0000000300087210 */ /* 0x002fe40007fbe0ff */
[----:B------:R-:W-:-:S02]  /*25950*/  LEA.HI.X.SX32 R7, R7, R2, 0x1, P1 ;  /* 0x0000000207077211 */ /* 0x000fc400008f0eff */
[C---:B------:R-:W-:Y:S01]  /*25960*/  LEA.HI.X.SX32 R9, R0.reuse, R2, 0x1, P5 ;  /* 0x0000000200097211 */ /* 0x040fe200028f0eff */
[----:B------:R-:W-:Y:S01]  /*25970*/  VIADD R0, R0, UR5 ;  /* 0x0000000500007c36 */ /* 0x000fe20008000000 */
[----:B------:R-:W-:Y:S01]  /*25980*/  SHF.R.S32.HI R13, RZ, 0x8, R13 ;  /* 0x00000008ff0d7819 */ /* 0x000fe2000001140d */
[----:B------:R1:W-:Y:S01]  /*25990*/  @P0 STG.E.U8 desc[UR18][R6.64], R123 ;  /* 0x0000007b06000986 */ /* 0x0003e2000c101112 */
[----:B------:R-:W-:-:S03]  /*259a0*/  F2FP.SATFINITE.E4M3.F32.PACK_AB_MERGE_C R125, R125, R124, RZ ;  /* 0x0000007c7d7d723e */ /* 0x000fc600048070ff */
[----:B------:R1:W-:Y:S01]  /*259b0*/  @P3 STG.E.U8 desc[UR18][R8.64], R13 ;  /* 0x0000000d08003986 */ /* 0x0003e2000c101112 */
[C---:B0-----:R-:W-:Y:S02]  /*259c0*/  IADD3 R4, P3, PT, R0.reuse, R3, RZ ;  /* 0x0000000300047210 */ /* 0x041fe40007f7e0ff */
[----:B------:R-:W-:Y:S02]  /*259d0*/  PRMT R17, R125, 0x9910, RZ ;  /* 0x000099107d117816 */ /* 0x000fe400000000ff */
[----:B------:R-:W-:Y:S02]  /*259e0*/  LEA.HI.X.SX32 R5, R0, R2, 0x1, P3 ;  /* 0x0000000200057211 */ /* 0x000fe400018f0eff */
[----:B------:R-:W-:-:S03]  /*259f0*/  SHF.R.S32.HI R17, RZ, 0x8, R17 ;  /* 0x00000008ff117819 */ /* 0x000fc60000011411 */
[----:B------:R0:W-:Y:S01]  /*25a00*/  @P6 STG.E.U8 desc[UR18][R4.64], R125 ;  /* 0x0000007d04006986 */ /* 0x0001e2000c101112 */
[----:B------:R-:W-:Y:S02]  /*25a10*/  F2FP.SATFINITE.E4M3.F32.PACK_AB_MERGE_C R127, R127, R126, RZ ;  /* 0x0000007e7f7f723e */ /* 0x000fe400048070ff */
[----:B------:R-:W-:Y:S02]  /*25a20*/  F2FP.SATFINITE.E4M3.F32.PACK_AB_MERGE_C R129, R129, R128, RZ ;  /* 0x000000808181723e */ /* 0x000fe400048070ff */
[----:B------:R-:W-:-:S04]  /*25a30*/  F2FP.SATFINITE.E4M3.F32.PACK_AB_MERGE_C R131, R131, R130, RZ ;  /* 0x000000828383723e */ /* 0x000fc800048070ff */
[----:B------:R-:W-:-:S04]  /*25a40*/  PRMT R19, R131, 0x9910, RZ ;  /* 0x0000991083137816 */ /* 0x000fc800000000ff */
[----:B------:R-:W-:Y:S02]  /*25a50*/  SHF.R.S32.HI R19, RZ, 0x8, R19 ;  /* 0x00000008ff137819 */ /* 0x000fe40000011413 */
[----:B--2---:R-:W-:Y:S01]  /*25a60*/  ISETP.LT.AND P1, PT, R15, UR4, !P2 ;  /* 0x000000040f007c0c */ /* 0x004fe2000d721270 */
[----:B------:R-:W5:Y:S01]  /*25a70*/  LDCU UR4, c[0x0][0x39c] ;  /* 0x00007380ff0477ac */ /* 0x000f620008000800 */
[----:B----4-:R-:W-:Y:S01]  /*25a80*/  ISETP.LT.AND P5, PT, R10, UR7, !P2 ;  /* 0x000000070a007c0c */ /* 0x010fe2000d7a1270 */
[----:B------:R-:W-:Y:S01]  /*25a90*/  VIADD R10, R0, UR5 ;  /* 0x00000005000a7c36 */ /* 0x000fe20008000000 */
[----:B---3--:R-:W-:Y:S01]  /*25aa0*/  ISETP.LT.AND P0, PT, R14, UR6, !P2 ;  /* 0x000000060e007c0c */ /* 0x008fe2000d701270 */
[----:B------:R-:W2:Y:S02]  /*25ab0*/  LDCU UR6, c[0x0][0x39c] ;  /* 0x00007380ff0677ac */ /* 0x000ea40008000800 */
[C---:B------:R-:W-:Y:S01]  /*25ac0*/  VIADD R0, R10.reuse, UR5 ;  /* 0x000000050a007c36 */ /* 0x040fe20008000000 */
[----:B-1----:R-:W-:Y:S01]  /*25ad0*/  IADD3 R6, P3, PT, R10, R3, RZ ;  /* 0x000000030a067210 */ /* 0x002fe20007f7e0ff */
[----:B------:R-:W1:Y:S02]  /*25ae0*/  LDCU UR7, c[0x0][0x39c] ;  /* 0x00007380ff0777ac */ /* 0x000e640008000800 */
[----:B------:R-:W-:Y:S01]  /*25af0*/  VIADD R11, R0, UR5 ;  /* 0x00000005000b7c36 */ /* 0x000fe20008000000 */
[----:B------:R-:W-:-:S03]  /*25b00*/  LEA.HI.X.SX32 R7, R10, R2, 0x1, P3 ;  /* 0x000000020a077211 */ /* 0x000fc600018f0eff */
[----:B------:R-:W-:Y:S02]  /*25b10*/  VIADD R13, R11, UR5 ;  /* 0x000000050b0d7c36 */ /* 0x000fe40008000000 */
[----:B------:R3:W-:Y:S01]  /*25b20*/  @P1 STG.E.U8 desc[UR18][R6.64], R17 ;  /* 0x0000001106001986 */ /* 0x0007e2000c101112 */
[CC--:B------:R-:W-:Y:S01]  /*25b30*/  IADD3 R8, P1, PT, R0.reuse, R3.reuse, RZ ;  /* 0x0000000300087210 */ /* 0x0c0fe20007f3e0ff */
[----:B------:R-:W-:Y:S01]  /*25b40*/  VIADD R14, R13, UR5 ;  /* 0x000000050d0e7c36 */ /* 0x000fe20008000000 */
[CC--:B------:R-:W-:Y:S02]  /*25b50*/  IADD3 R10, P6, PT, R11.reuse, R3.reuse, RZ ;  /* 0x000000030b0a7210 */ /* 0x0c0fe40007fde0ff */
[-C--:B------:R-:W-:Y:S01]  /*25b60*/  LEA.HI.X.SX32 R9, R0, R2.reuse, 0x1, P1 ;  /* 0x0000000200097211 */ /* 0x080fe200008f0eff */
[----:B------:R-:W-:Y:S01]  /*25b70*/  VIADD R0, R14, UR5 ;  /* 0x000000050e007c36 */ /* 0x000fe20008000000 */
[----:B-----5:R-:W-:Y:S02]  /*25b80*/  ISETP.LT.AND P3, PT, R12, UR4, !P2 ;  /* 0x000000040c007c0c */ /* 0x020fe4000d761270 */
[----:B------:R-:W-:Y:S01]  /*25b90*/  LEA.HI.X.SX32 R11, R11, R2, 0x1, P6 ;  /* 0x000000020b0b7211 */ /* 0x000fe200030f0eff */
[----:B------:R-:W-:Y:S01]  /*25ba0*/  VIADD R15, R0, UR5 ;  /* 0x00000005000f7c36 */ /* 0x000fe20008000000 */
[----:B0-----:R-:W-:-:S02]  /*25bb0*/  IADD3 R4, P1, PT, R13, R3, RZ ;  /* 0x000000030d047210 */ /* 0x001fc40007f3e0ff */
[CC--:B------:R-:W-:Y:S02]  /*25bc0*/  IADD3 R12, P6, PT, R14.reuse, R3.reuse, RZ ;  /* 0x000000030e0c7210 */ /* 0x0c0fe40007fde0ff */
[-C--:B------:R-:W-:Y:S02]  /*25bd0*/  LEA.HI.X.SX32 R5, R13, R2.reuse, 0x1, P1 ;  /* 0x000000020d057211 */ /* 0x080fe400008f0eff */
[-C--:B------:R-:W-:Y:S02]  /*25be0*/  LEA.HI.X.SX32 R13, R14, R2.reuse, 0x1, P6 ;  /* 0x000000020e0d7211 */ /* 0x080fe400030f0eff */
[----:B------:R-:W-:Y:S02]  /*25bf0*/  IADD3 R14, P6, PT, R15, R3, RZ ;  /* 0x000000030f0e7210 */ /* 0x000fe40007fde0ff */
[----:B---3--:R-:W-:Y:S02]  /*25c00*/  PRMT R7, R127, 0x9910, RZ ;  /* 0x000099107f077816 */ /* 0x008fe400000000ff */
[----:B------:R-:W-:-:S02]  /*25c10*/  LEA.HI.X.SX32 R15, R15, R2, 0x1, P6 ;  /* 0x000000020f0f7211 */ /* 0x000fc400030f0eff */
[----:B--2---:R-:W-:Y:S02]  /*25c20*/  ISETP.LT.AND P1, PT, R18, UR6, !P2 ;  /* 0x0000000612007c0c */ /* 0x004fe4000d721270 */
[----:B------:R-:W-:Y:S01]  /*25c30*/  IADD3 R6, P6, PT, R0, R3, RZ ;  /* 0x0000000300067210 */ /* 0x000fe20007fde0ff */
[----:B------:R-:W-:Y:S01]  /*25c40*/  IMAD.MOV.U32 R3, RZ, RZ, R7 ;  /* 0x000000ffff037224 */ /* 0x000fe200078e0007 */
[----:B-1----:R-:W-:Y:S02]  /*25c50*/  ISETP.LT.AND P2, PT, R16, UR7, !P2 ;  /* 0x0000000710007c0c */ /* 0x002fe4000d741270 */
[----:B------:R-:W-:Y:S02]  /*25c60*/  PRMT R17, R129, 0x9910, RZ ;  /* 0x0000991081117816 */ /* 0x000fe400000000ff */
[----:B------:R-:W-:Y:S02]  /*25c70*/  SHF.R.S32.HI R3, RZ, 0x8, R3 ;  /* 0x00000008ff037819 */ /* 0x000fe40000011403 */
[----:B------:R-:W-:Y:S01]  /*25c80*/  SHF.R.S32.HI R17, RZ, 0x8, R17 ;  /* 0x00000008ff117819 */ /* 0x000fe20000011411 */
[----:B------:R0:W-:Y:S01]  /*25c90*/  @P0 STG.E.U8 desc[UR18][R8.64], R127 ;  /* 0x0000007f08000986 */ /* 0x0001e2000c101112 */
[----:B------:R-:W-:-:S03]  /*25ca0*/  LEA.HI.X.SX32 R7, R0, R2, 0x1, P6 ;  /* 0x0000000200077211 */ /* 0x000fc600030f0eff */
[----:B------:R0:W-:Y:S04]  /*25cb0*/  @P5 STG.E.U8 desc[UR18][R10.64], R3 ;  /* 0x000000030a005986 */ /* 0x0001e8000c101112 */
[----:B------:R0:W-:Y:S04]  /*25cc0*/  @P3 STG.E.U8 desc[UR18][R4.64], R129 ;  /* 0x0000008104003986 */ /* 0x0001e8000c101112 */
[----:B------:R0:W-:Y:S04]  /*25cd0*/  @P1 STG.E.U8 desc[UR18][R12.64], R17 ;  /* 0x000000110c001986 */ /* 0x0001e8000c101112 */
[----:B------:R0:W-:Y:S04]  /*25ce0*/  @P2 STG.E.U8 desc[UR18][R6.64], R131 ;  /* 0x0000008306002986 */ /* 0x0001e8000c101112 */
[----:B------:R0:W-:Y:S01]  /*25cf0*/  @P4 STG.E.U8 desc[UR18][R14.64], R19 ;  /* 0x000000130e004986 */ /* 0x0001e2000c101112 */
[----:B------:R-:W-:Y:S06]  /*25d00*/  BAR.SYNC.DEFER_BLOCKING 0x0 ;  /* 0x0000000000007b1d */ /* 0x000fec0000010000 */
[----:B------:R-:W-:Y:S05]  /*25d10*/  BRA.U UP0, `(.L_x_13) ;  /* 0x0000000100a07547 */ /* 0x000fea000b800000 */
[----:B------:R-:W1:Y:S01]  /*25d20*/  S2UR UR5, SR_CgaCtaId ;  /* 0x00000000000579c3 */ /* 0x000e620000008800 */
[----:B------:R-:W-:Y:S01]  /*25d30*/  NOP ;  /* 0x0000000000007918 */ /* 0x000fe20000000000 */
[----:B------:R-:W-:Y:S01]  /*25d40*/  UMOV UR4, 0x50 ;  /* 0x0000005000047882 */ /* 0x000fe20000000000 */
[----:B------:R-:W-:Y:S02]  /*25d50*/  IMAD.U32 R0, RZ, RZ, UR8 ;  /* 0x00000008ff007e24 */ /* 0x000fe4000f8e00ff */
[----:B0-----:R-:W-:Y:S02]  /*25d60*/  IMAD.MOV.U32 R3, RZ, RZ, 0xf ;  /* 0x0000000fff037424 */ /* 0x001fe400078e00ff */
[----:B------:R-:W-:Y:S01]  /*25d70*/  IMAD.MOV.U32 R7, RZ, RZ, 0x1 ;  /* 0x00000001ff077424 */ /* 0x000fe200078e00ff */
[----:B------:R-:W-:-:S04]  /*25d80*/  LOP3.LUT R0, R0, 0xffff, RZ, 0xc0, !PT ;  /* 0x0000ffff00007812 */ /* 0x000fc800078ec0ff */
[----:B------:R-:W-:-:S05]  /*25d90*/  SHF.R.U32.HI R0, RZ, 0x5, R0 ;  /* 0x00000005ff007819 */ /* 0x000fca0000011600 */
[----:B------:R-:W-:Y:S01]  /*25da0*/  VIADD R2, R0, 0x10 ;  /* 0x0000001000027836 */ /* 0x000fe20000000000 */
[----:B------:R-:W-:Y:S01]  /*25db0*/  SHF.L.U32 R0, R3, R0, RZ ;  /* 0x0000000003007219 */ /* 0x000fe200000006ff */
[----:B-1----:R-:W-:-:S03]  /*25dc0*/  ULEA UR6, UR5, UR4, 0x18 ;  /* 0x0000000405067291 */ /* 0x002fc6000f8ec0ff */
[----:B------:R-:W-:-:S04]  /*25dd0*/  SHF.L.U32 R3, R7, R2, RZ ;  /* 0x0000000207037219 */ /* 0x000fc800000006ff */
[----:B------:R-:W-:Y:S02]  /*25de0*/  LOP3.LUT R0, R3, R0, RZ, 0xfc, !PT ;  /* 0x0000000003007212 */ /* 0x000fe400078efcff */
[----:B------:R-:W0:Y:S02]  /*25df0*/  LDS R5, [UR6] ;  /* 0x00000006ff057984 */ /* 0x000e240008000800 */
[C---:B------:R-:W-:Y:S02]  /*25e00*/  LOP3.LUT R2, R0.reuse, 0xffff, RZ, 0xc0, !PT ;  /* 0x0000ffff00027812 */ /* 0x040fe400078ec0ff */
[----:B0-----:R-:W-:-:S04]  /*25e10*/  LOP3.LUT R3, R0, 0xffff, R5, 0x80, !PT ;  /* 0x0000ffff00037812 */ /* 0x001fc800078e8005 */
[----:B------:R-:W-:-:S13]  /*25e20*/  ISETP.NE.AND P0, PT, R3, R2, PT ;  /* 0x000000020300720c */ /* 0x000fda0003f05270 */
[----:B------:R-:W-:Y:S05]  /*25e30*/  @P0 BRA `(.L_x_14) ;  /* 0x0000000000500947 */ /* 0x000fea0003800000 */
[----:B------:R-:W-:Y:S02]  /*25e40*/  SHF.R.U32.HI R5, RZ, 0x10, R5 ;  /* 0x00000010ff057819 */ /* 0x000fe40000011605 */
[----:B------:R-:W-:-:S04]  /*25e50*/  SHF.R.U32.HI R2, RZ, 0x10, R0 ;  /* 0x00000010ff027819 */ /* 0x000fc80000011600 */
[----:B------:R-:W-:-:S04]  /*25e60*/  LOP3.LUT R5, R5, R2, RZ, 0xc0, !PT ;  /* 0x0000000205057212 */ /* 0x000fc800078ec0ff */
[----:B------:R-:W-:-:S13]  /*25e70*/  ISETP.NE.AND P0, PT, R5, R2, PT ;  /* 0x000000020500720c */ /* 0x000fda0003f05270 */
[----:B------:R-:W-:Y:S05]  /*25e80*/  @P0 BRA `(.L_x_15) ;  /* 0x0000000000300947 */ /* 0x000fea0003800000 */
[----:B------:R-:W-:Y:S01]  /*25e90*/  R2UR UR4, R0 ;  /* 0x00000000000472ca */ /* 0x000fe200000e0000 */
[----:B------:R-:W-:Y:S01]  /*25ea0*/  VOTEU.ANY UR5, UPT, PT ;  /* 0x0000000000057886 */ /* 0x000fe200038e0100 */
[----:B------:R-:W0:Y:S01]  /*25eb0*/  S2R R0, SR_LANEID ;  /* 0x0000000000007919 */ /* 0x000e220000000000 */
[----:B------:R-:W-:-:S10]  /*25ec0*/  UFLO.U32 UR5, UR5 ;  /* 0x00000005000572bd */ /* 0x000fd400080e0000 */
[----:B------:R-:W-:-:S06]  /*25ed0*/  ULOP3.LUT UR4, URZ, UR4, URZ, 0x33, !UPT ;  /* 0x00000004ff047292 */ /* 0x000fcc000f8e33ff */
[----:B------:R-:W-:-:S04]  /*25ee0*/  IMAD.U32 R2, RZ, RZ, UR4 ;  /* 0x00000004ff027e24 */ /* 0x000fc8000f8e00ff */
[----:B------:R-:W1:Y:S02]  /*25ef0*/  REDUX UR7, R2 ;  /* 0x00000000020773c4 */ /* 0x000e640000000000 */
[----:B------:R2:W-:Y:S01]  /*25f00*/  UTCATOMSWS.AND URZ, UR4 ;  /* 0x0000000400ff79e3 */ /* 0x0005e20008000000 */
[----:B0-----:R-:W-:Y:S01]  /*25f10*/  ISETP.EQ.U32.AND P0, PT, R0, UR5, PT ;  /* 0x0000000500007c0c */ /* 0x001fe2000bf02070 */
[----:B-1----:R-:W-:-:S12]  /*25f20*/  IMAD.U32 R0, RZ, RZ, UR7 ;  /* 0x00000007ff007e24 */ /* 0x002fd8000f8e00ff */
[----:B------:R2:W-:Y:S01]  /*25f30*/  @P0 ATOMS.AND RZ, [UR6], R0 ;  /* 0x00000000ffff098c */ /* 0x0005e2000a800006 */
[----:B------:R-:W-:Y:S05]  /*25f40*/  BRA `(.L_x_13) ;  /* 0x0000000000147947 */ /* 0x000fea0003800000 */
.L_x_15:
[----:B------:R-:W-:-:S07]  /*25f50*/  MOV R2, 0x25f70 ;  /* 0x00025f7000027802 */ /* 0x000fce0000000f00 */
[----:B------:R-:W-:Y:S05]  /*25f60*/  CALL.REL.NOINC `($__internal_0_$__cuda_sm10x_tcgen05_guardrail_trap_col_being_dealloced_not_returned_by_alloc) ;  /* 0x00000000002c7944 */ /* 0x000fea0003c00000 */
[----:B------:R-:W-:Y:S05]  /*25f70*/  BRA `(.L_x_13) ;  /* 0x0000000000087947 */ /* 0x000fea0003800000 */
.L_x_14:
[----:B------:R-:W-:-:S07]  /*25f80*/  MOV R2, 0x25fa0 ;  /* 0x00025fa000027802 */ /* 0x000fce0000000f00 */
[----:B------:R-:W-:Y:S05]  /*25f90*/  CALL.REL.NOINC `($__internal_2_$__cuda_sm10x_tcgen05_guardrail_trap_unallocated_columns_being_dealloced) ;  /* 0x0000000000387944 */ /* 0x000fea0003c00000 */
.L_x_13:
[----:B------:R-:W-:Y:S01]  /*25fa0*/  NOP ;  /* 0x0000000000007918 */ /* 0x000fe20000000000 */
[----:B--2---:R-:W-:Y:S05]  /*25fb0*/  EXIT ;  /* 0x000000000000794d */ /* 0x004fea0003800000 */
.L_x_8:
[----:B------:R-:W1:Y:S02]  /*25fc0*/  SYNCS.PHASECHK.TRANS64.TRYWAIT P6, [UR6], R39 ;  /* 0x00000027ff0075a7 */ /* 0x000e6400080c1106 */
[----:B-1----:R-:W-:Y:S05]  /*25fd0*/  @!P6 BRA `(.L_x_8) ;  /* 0xfffffffc00f8e947 */ /* 0x002fea000383ffff */
[----:B------:R-:W-:Y:S05]  /*25fe0*/  BRA `(.L_x_16) ;  /* 0xfffffefc00847947 */ /* 0x000fea000383ffff */
.L_x_12:
[----:B------:R-:W0:Y:S02]  /*25ff0*/  SYNCS.PHASECHK.TRANS64.TRYWAIT P4, [UR6], R10 ;  /* 0x0000000aff0075a7 */ /* 0x000e240008081106 */
[----:B0-----:R-:W-:Y:S05]  /*26000*/  @!P4 BRA `(.L_x_12) ;  /* 0xfffffffc00f8c947 */ /* 0x001fea000383ffff */
[----:B------:R-:W-:Y:S05]  /*26010*/  BRA `(.L_x_11) ;  /* 0xffffffb400f47947 */ /* 0x000fea000383ffff */
        .weak           $__internal_0_$__cuda_sm10x_tcgen05_guardrail_trap_col_being_dealloced_not_returned_by_alloc
        .type           $__internal_0_$__cuda_sm10x_tcgen05_guardrail_trap_col_being_dealloced_not_returned_by_alloc,@function
        .size           $__internal_0_$__cuda_sm10x_tcgen05_guardrail_trap_col_being_dealloced_not_returned_by_alloc,($__internal_1_$__cuda_sm10x_tcgen05_guardrail_trap_phase_invalid_during_alloc - $__internal_0_$__cuda_sm10x_tcgen05_guardrail_trap_col_being_dealloced_not_returned_by_alloc)
$__internal_0_$__cuda_sm10x_tcgen05_guardrail_trap_col_being_dealloced_not_returned_by_alloc:
[----:B------:R-:W-:Y:S05]  /*26020*/  BPT.TRAP 0x1 ;  /* 0x000000040000795c */ /* 0x000fea0000300000 */
[----:B------:R-:W-:-:S04]  /*26030*/  IMAD.MOV.U32 R3, RZ, RZ, 0x0 ;  /* 0x00000000ff037424 */ /* 0x000fc800078e00ff */
[----:B------:R-:W-:Y:S05]  /*26040*/  RET.REL.NODEC R2 `(matmul_kernel) ;  /* 0xfffffd9c02ec7950 */ /* 0x000fea0003c3ffff */
        .weak           $__internal_1_$__cuda_sm10x_tcgen05_guardrail_trap_phase_invalid_during_alloc
        .type           $__internal_1_$__cuda_sm10x_tcgen05_guardrail_trap_phase_invalid_during_alloc,@function
        .size           $__internal_1_$__cuda_sm10x_tcgen05_guardrail_trap_phase_invalid_during_alloc,($__internal_2_$__cuda_sm10x_tcgen05_guardrail_trap_unallocated_columns_being_dealloced - $__internal_1_$__cuda_sm10x_tcgen05_guardrail_trap_phase_invalid_during_alloc)
$__internal_1_$__cuda_sm10x_tcgen05_guardrail_trap_phase_invalid_during_alloc:
[----:B------:R-:W-:Y:S05]  /*26050*/  BPT.TRAP 0x1 ;  /* 0x000000040000795c */ /* 0x000fea0000300000 */
[----:B------:R-:W-:-:S04]  /*26060*/  IMAD.MOV.U32 R5, RZ, RZ, 0x0 ;  /* 0x00000000ff057424 */ /* 0x000fc800078e00ff */
[----:B------:R-:W-:Y:S05]  /*26070*/  RET.REL.NODEC R4 `(matmul_kernel) ;  /* 0xfffffd9c04e07950 */ /* 0x000fea0003c3ffff */
        .weak           $__internal_2_$__cuda_sm10x_tcgen05_guardrail_trap_unallocated_columns_being_dealloced
        .type           $__internal_2_$__cuda_sm10x_tcgen05_guardrail_trap_unallocated_columns_being_dealloced,@function
        .size           $__internal_2_$__cuda_sm10x_tcgen05_guardrail_trap_unallocated_columns_being_dealloced,(.L_x_20 - $__internal_2_$__cuda_sm10x_tcgen05_guardrail_trap_unallocated_columns_being_dealloced)
$__internal_2_$__cuda_sm10x_tcgen05_guardrail_trap_unallocated_columns_being_dealloced:
[----:B------:R-:W-:Y:S05]  /*26080*/  BPT.TRAP 0x1 ;  /* 0x000000040000795c */ /* 0x000fea0000300000 */
[----:B------:R-:W-:-:S04]  /*26090*/  IMAD.MOV.U32 R3, RZ, RZ, 0x0 ;  /* 0x00000000ff037424 */ /* 0x000fc800078e00ff */
[----:B------:R-:W-:Y:S05]  /*260a0*/  RET.REL.NODEC R2 `(matmul_kernel) ;  /* 0xfffffd9c02d47950 */ /* 0x000fea0003c3ffff */
.L_x_17:
[----:B------:R-:W-:-:S00]  /*260b0*/  BRA `(.L_x_17) ;  /* 0xfffffffc00fc7947 */ /* 0x000fc0000383ffff */
[----:B------:R-:W-:-:S00]  /*260c0*/  NOP ;  /* 0x0000000000007918 */ /* 0x000fc00000000000 */
        /* <DEDUP_REMOVED lines=11> */
.L_x_20:


//--------------------- .nv.shared.matmul_kernel  --------------------------
	.section	.nv.shared.matmul_kernel,"aw",@nobits
	.sectionflags	@""
	.align	16
	.zero		1024


//--------------------- .nv.shared.reserved.0     --------------------------
	.section	.nv.shared.reserved.0,"aw",@nobits
	.align	8
	.weak		__nv_reservedSMEM_offset_0_alias
	.size		__nv_reservedSMEM_offset_0_alias, 0, 64
	.other		__nv_reservedSMEM_offset_0_alias,@"STO_CUDA_RESERVED_SHARED STV_DEFAULT"
__nv_reservedSMEM_offset_0_alias:
	.zero		0
.nv.shared.reserved.0:
	.zero		64
	.weak		__nv_reservedSMEM_allocation_phase
	.type		__nv_reservedSMEM_allocation_phase,@object
	.size		__nv_reservedSMEM_allocation_phase,(.L_0 - __nv_reservedSMEM_allocation_phase)
__nv_reservedSMEM_allocation_phase:
	.zero		1
.L_0:
	.zero		7
	.weak		__nv_reservedSMEM_devtool_atexit_pc
	.type		__nv_reservedSMEM_devtool_atexit_pc,@object
	.size		__nv_reservedSMEM_devtool_atexit_pc,(__nv_reservedSMEM_allocation_mask - __nv_reservedSMEM_devtool_atexit_pc)
__nv_reservedSMEM_devtool_atexit_pc:
	.zero		8
	.weak		__nv_reservedSMEM_allocation_mask
	.type		__nv_reservedSMEM_allocation_mask,@object
	.size		__nv_reservedSMEM_allocation_mask,(.L_2 - __nv_reservedSMEM_allocation_mask)
__nv_reservedSMEM_allocation_mask:
	.zero		4
.L_2:


//--------------------- .nv.constant0.matmul_kernel --------------------------
	.section	.nv.constant0.matmul_kernel,"a",@progbits
	.sectionflags	@""
	.align	4
.nv.constant0.matmul_kernel:
	.zero		976


//--------------------- SYMBOLS --------------------------

	.type		.nv.reservedSmem.offset0,@object
	.size		.nv.reservedSmem.offset0,0x4
	.type		.nv.reservedSmem.cap,@object
	.size		.nv.reservedSmem.cap,0x4
